def matmul_kernel(
    a_ptr,
    b_ptr,
    c_ptr,
    M,
    N,
    K,
    stride_am,
    stride_ak,
    stride_bk,
    stride_bn,
    stride_cm,
    stride_cn,
    BLOCK_M: tl.constexpr,
    BLOCK_N: tl.constexpr,
    BLOCK_K: tl.constexpr,
    GROUP_M: tl.constexpr,
):
    pid = tl.program_id(axis=0)
    num_pid_m = tl.cdiv(M, BLOCK_M)
    num_pid_n = tl.cdiv(N, BLOCK_N)
    num_pid_in_group = GROUP_M * num_pid_n
    group_id = pid // num_pid_in_group
    first_pid_m = group_id * GROUP_M
    group_size_m = min(num_pid_m - first_pid_m, GROUP_M)
    pid_m = first_pid_m + ((pid % num_pid_in_group) % group_size_m)
    pid_n = (pid % num_pid_in_group) // group_size_m

    offs_am = (pid_m * BLOCK_M + tl.arange(0, BLOCK_M)) % M
    offs_bn = (pid_n * BLOCK_N + tl.arange(0, BLOCK_N)) % N
    offs_k = tl.arange(0, BLOCK_K)
    a_ptrs = a_ptr + offs_am[:, None] * stride_am + offs_k[None, :] * stride_ak
    b_ptrs = b_ptr + offs_k[:, None] * stride_bk + offs_bn[None, :] * stride_bn

    acc = tl.zeros((BLOCK_M, BLOCK_N), dtype=tl.float32)
    for kk in range(0, tl.cdiv(K, BLOCK_K)):
        a = tl.load(a_ptrs, mask=offs_k[None, :] < K - kk * BLOCK_K, other=0.0)
        b = tl.load(b_ptrs, mask=offs_k[:, None] < K - kk * BLOCK_K, other=0.0)
        acc = tl.dot(a, b, acc)
        a_ptrs += BLOCK_K * stride_ak
        b_ptrs += BLOCK_K * stride_bk

    c = acc.to(c_ptr.dtype.element_ty)
    offs_cm = pid_m * BLOCK_M + tl.arange(0, BLOCK_M)
    offs_cn = pid_n * BLOCK_N + tl.arange(0, BLOCK_N)
    c_ptrs = c_ptr + offs_cm[:, None] * stride_cm + offs_cn[None, :] * stride_cn
    mask = (offs_cm[:, None] < M) & (offs_cn[None, :] < N)
    tl.store(c_ptrs, c, mask=mask)

# config = {"BLOCK_K": 32, "BLOCK_M": 256, "BLOCK_N": 64, "GROUP_M": 8, "arch": "sm_80", "dtype": "fp32", "num_ctas": 1, "num_stages": 3, "num_warps": 2}
# arch = sm_80


// ===== COMPILED SASS (sm_80) =====

	.target	sm_80

	.elftype	@"ET_EXEC"


//--------------------- .note.nv.tkinfo           --------------------------
	.section	.note.nv.tkinfo,"",@"SHT_NOTE"
	.sectionflags	@"SHF_NOTE_NV_TKINFO"
	.tkinfo
        /*0018*/ 	.word	0x00000002
        /*0030*/ 	.string	""
        /*0030*/ 	.string	"ptxas"
        /*0030*/ 	.string	"Cuda compilation tools, release 13.0, V13.0.88"
        /*0030*/ 	.string	"Build cuda_13.0.r13.0/compiler.36424714_0"
        /*0030*/ 	.string	"-v  -suppress-debug-info  -lineinfo  -arch sm_80 "



//--------------------- .note.nv.cuinfo           --------------------------
	.section	.note.nv.cuinfo,"",@"SHT_NOTE"
	.sectionflags	@"SHF_NOTE_NV_CUINFO"
        /*0018*/ 	.short	0x0002
        /*001a*/ 	.short	0x0050
        /*001c*/ 	.short	0x0082
	.zero		2


//--------------------- .nv.info                  --------------------------
	.section	.nv.info,"",@"SHT_CUDA_INFO"
	.align	4


	//----- nvinfo : EIATTR_REGCOUNT
	.align		4
        /*0000*/ 	.byte	0x04, 0x2f
        /*0002*/ 	.short	(.L_1 - .L_0)
	.align		4
.L_0:
        /*0004*/ 	.word	index@(matmul_kernel)
        /*0008*/ 	.word	0x000000ff


	//----- nvinfo : EIATTR_FRAME_SIZE
	.align		4
.L_1:
        /*000c*/ 	.byte	0x04, 0x11
        /*000e*/ 	.short	(.L_3 - .L_2)
	.align		4
.L_2:
        /*0010*/ 	.word	index@(matmul_kernel)
        /*0014*/ 	.word	0x000009f0


	//----- nvinfo : EIATTR_MIN_STACK_SIZE
	.align		4
.L_3:
        /*0018*/ 	.byte	0x04, 0x12
        /*001a*/ 	.short	(.L_5 - .L_4)
	.align		4
.L_4:
        /*001c*/ 	.word	index@(matmul_kernel)
        /*0020*/ 	.word	0x000009f0
.L_5:


//--------------------- .nv.info.matmul_kernel    --------------------------
	.section	.nv.info.matmul_kernel,"",@"SHT_CUDA_INFO"
	.sectionflags	@""
	.align	4


	//----- nvinfo : EIATTR_CUDA_API_VERSION
	.align		4
        /*0000*/ 	.byte	0x04, 0x37
        /*0002*/ 	.short	(.L_7 - .L_6)
.L_6:
        /*0004*/ 	.word	0x00000082


	//----- nvinfo : EIATTR_SW2861232_WAR
	.align		4
.L_7:
        /*0008*/ 	.byte	0x01, 0x35
	.zero		2


	//----- nvinfo : EIATTR_PARAM_CBANK
	.align		4
        /*000c*/ 	.byte	0x04, 0x0a
        /*000e*/ 	.short	(.L_9 - .L_8)
	.align		4
.L_8:
        /*0010*/ 	.word	index@(.nv.constant0.matmul_kernel)
        /*0014*/ 	.short	0x0160
        /*0016*/ 	.short	0x0050


	//----- nvinfo : EIATTR_CBANK_PARAM_SIZE
	.align		4
.L_9:
        /*0018*/ 	.byte	0x03, 0x19
        /*001a*/ 	.short	0x0050


	//----- nvinfo : EIATTR_KPARAM_INFO
	.align		4
        /*001c*/ 	.byte	0x04, 0x17
        /*001e*/ 	.short	(.L_11 - .L_10)
.L_10:
        /*0020*/ 	.word	0x00000000
        /*0024*/ 	.short	0x000d
        /*0026*/ 	.short	0x0048
        /*0028*/ 	.byte	0x00, 0xf4, 0x21, 0x00


	//----- nvinfo : EIATTR_KPARAM_INFO
	.align		4
.L_11:
        /*002c*/ 	.byte	0x04, 0x17
        /*002e*/ 	.short	(.L_13 - .L_12)
.L_12:
        /*0030*/ 	.word	0x00000000
        /*0034*/ 	.short	0x000c
        /*0036*/ 	.short	0x0040
        /*0038*/ 	.byte	0x00, 0xf4, 0x21, 0x00


	//----- nvinfo : EIATTR_KPARAM_INFO
	.align		4
.L_13:
        /*003c*/ 	.byte	0x04, 0x17
        /*003e*/ 	.short	(.L_15 - .L_14)
.L_14:
        /*0040*/ 	.word	0x00000000
        /*0044*/ 	.short	0x000b
        /*0046*/ 	.short	0x0038
        /*0048*/ 	.byte	0x00, 0xf0, 0x11, 0x00


	//----- nvinfo : EIATTR_KPARAM_INFO
	.align		4
.L_15:
        /*004c*/ 	.byte	0x04, 0x17
        /*004e*/ 	.short	(.L_17 - .L_16)
.L_16:
        /*0050*/ 	.word	0x00000000
        /*0054*/ 	.short	0x000a
        /*0056*/ 	.short	0x0034
        /*0058*/ 	.byte	0x00, 0xf0, 0x11, 0x00


	//----- nvinfo : EIATTR_KPARAM_INFO
	.align		4
.L_17:
        /*005c*/ 	.byte	0x04, 0x17
        /*005e*/ 	.short	(.L_19 - .L_18)
.L_18:
        /*0060*/ 	.word	0x00000000
        /*0064*/ 	.short	0x0009
        /*0066*/ 	.short	0x0030
        /*0068*/ 	.byte	0x00, 0xf0, 0x11, 0x00


	//----- nvinfo : EIATTR_KPARAM_INFO
	.align		4
.L_19:
        /*006c*/ 	.byte	0x04, 0x17
        /*006e*/ 	.short	(.L_21 - .L_20)
.L_20:
        /*0070*/ 	.word	0x00000000
        /*0074*/ 	.short	0x0008
        /*0076*/ 	.short	0x002c
        /*0078*/ 	.byte	0x00, 0xf0, 0x11, 0x00


	//----- nvinfo : EIATTR_KPARAM_INFO
	.align		4
.L_21:
        /*007c*/ 	.byte	0x04, 0x17
        /*007e*/ 	.short	(.L_23 - .L_22)
.L_22:
        /*0080*/ 	.word	0x00000000
        /*0084*/ 	.short	0x0007
        /*0086*/ 	.short	0x0028
        /*0088*/ 	.byte	0x00, 0xf0, 0x11, 0x00


	//----- nvinfo : EIATTR_KPARAM_INFO
	.align		4
.L_23:
        /*008c*/ 	.byte	0x04, 0x17
        /*008e*/ 	.short	(.L_25 - .L_24)
.L_24:
        /*0090*/ 	.word	0x00000000
        /*0094*/ 	.short	0x0006
        /*0096*/ 	.short	0x0024
        /*0098*/ 	.byte	0x00, 0xf0, 0x11, 0x00


	//----- nvinfo : EIATTR_KPARAM_INFO
	.align		4
.L_25:
        /*009c*/ 	.byte	0x04, 0x17
        /*009e*/ 	.short	(.L_27 - .L_26)
.L_26:
        /*00a0*/ 	.word	0x00000000
        /*00a4*/ 	.short	0x0005
        /*00a6*/ 	.short	0x0020
        /*00a8*/ 	.byte	0x00, 0xf0, 0x11, 0x00


	//----- nvinfo : EIATTR_KPARAM_INFO
	.align		4
.L_27:
        /*00ac*/ 	.byte	0x04, 0x17
        /*00ae*/ 	.short	(.L_29 - .L_28)
.L_28:
        /*00b0*/ 	.word	0x00000000
        /*00b4*/ 	.short	0x0004
        /*00b6*/ 	.short	0x001c
        /*00b8*/ 	.byte	0x00, 0xf0, 0x11, 0x00


	//----- nvinfo : EIATTR_KPARAM_INFO
	.align		4
.L_29:
        /*00bc*/ 	.byte	0x04, 0x17
        /*00be*/ 	.short	(.L_31 - .L_30)
.L_30:
        /*00c0*/ 	.word	0x00000000
        /*00c4*/ 	.short	0x0003
        /*00c6*/ 	.short	0x0018
        /*00c8*/ 	.byte	0x00, 0xf0, 0x11, 0x00


	//----- nvinfo : EIATTR_KPARAM_INFO
	.align		4
.L_31:
        /*00cc*/ 	.byte	0x04, 0x17
        /*00ce*/ 	.short	(.L_33 - .L_32)
.L_32:
        /*00d0*/ 	.word	0x00000000
        /*00d4*/ 	.short	0x0002
        /*00d6*/ 	.short	0x0010
        /*00d8*/ 	.byte	0x00, 0xf4, 0x21, 0x00


	//----- nvinfo : EIATTR_KPARAM_INFO
	.align		4
.L_33:
        /*00dc*/ 	.byte	0x04, 0x17
        /*00de*/ 	.short	(.L_35 - .L_34)
.L_34:
        /*00e0*/ 	.word	0x00000000
        /*00e4*/ 	.short	0x0001
        /*00e6*/ 	.short	0x0008
        /*00e8*/ 	.byte	0x00, 0xf4, 0x21, 0x00


	//----- nvinfo : EIATTR_KPARAM_INFO
	.align		4
.L_35:
        /*00ec*/ 	.byte	0x04, 0x17
        /*00ee*/ 	.short	(.L_37 - .L_36)
.L_36:
        /*00f0*/ 	.word	0x00000000
        /*00f4*/ 	.short	0x0000
        /*00f6*/ 	.short	0x0000
        /*00f8*/ 	.byte	0x00, 0xf4, 0x21, 0x00


	//----- nvinfo : EIATTR_MAXREG_COUNT
	.align		4
.L_37:
        /*00fc*/ 	.byte	0x03, 0x1b
        /*00fe*/ 	.short	0x00ff


	//----- nvinfo : EIATTR_NUM_BARRIERS
	.align		4
        /*0100*/ 	.byte	0x02, 0x4c
        /*0102*/ 	.byte	0x01
	.zero		1


	//----- nvinfo : EIATTR_ANNOTATIONS
	.align		4
        /*0104*/ 	.byte	0x04, 0x55
        /*0106*/ 	.short	(.L_39 - .L_38)


	//   ....[0]....
.L_38:
        /*0108*/ 	.word	0x00000001
        /*010c*/ 	.byte	0x20, 0x0d, 0x00, 0x00, 0x01, 0x00, 0x00, 0x00, 0x50, 0x0d, 0x00, 0x00, 0x01, 0x00, 0x00, 0x00
        /* <DEDUP_REMOVED lines=853> */
        /*366c*/ 	.byte	0x70, 0x88, 0x01, 0x00


	//----- nvinfo : EIATTR_MERCURY_ISA_VERSION
	.align		4
.L_39:
        /*3670*/ 	.byte	0x03, 0x5f
        /*3672*/ 	.short	0x0000


	//----- nvinfo : EIATTR_EXIT_INSTR_OFFSETS
	.align		4
        /*3674*/ 	.byte	0x04, 0x1c
        /*3676*/ 	.short	(.L_41 - .L_40)


	//   ....[0]....
.L_40:
        /*3678*/ 	.word	0x0001ba60


	//   ....[1]....
        /*367c*/ 	.word	0x0001ba80


	//----- nvinfo : EIATTR_REQNTID
	.align		4
.L_41:
        /*3680*/ 	.byte	0x04, 0x10
        /*3682*/ 	.short	(.L_43 - .L_42)
.L_42:
        /*3684*/ 	.word	0x00000040
        /*3688*/ 	.word	0x00000001
        /*368c*/ 	.word	0x00000001
.L_43:


//--------------------- .nv.callgraph             --------------------------
	.section	.nv.callgraph,"",@"SHT_CUDA_CALLGRAPH"
	.align	4
	.sectionentsize	8
	.align		4
        /*0000*/ 	.word	0x00000000
	.align		4
        /*0004*/ 	.word	0xffffffff
	.align		4
        /*0008*/ 	.word	0x00000000
	.align		4
        /*000c*/ 	.word	0xfffffffe
	.align		4
        /*0010*/ 	.word	0x00000000
	.align		4
        /*0014*/ 	.word	0xfffffffd
	.align		4
        /*0018*/ 	.word	0x00000000
	.align		4
        /*001c*/ 	.word	0xfffffffc


//--------------------- .nv.rel.action            --------------------------
	.section	.nv.rel.action,"",@"SHT_CUDA_RELOCINFO"
	.align	8
	.sectionentsize	8
        /*0000*/ 	.byte	0x73, 0x00, 0x00, 0x00, 0x00, 0x00, 0x00, 0x00, 0x00, 0x00, 0x00, 0x11, 0x25, 0x00, 0x05, 0x36


//--------------------- .nv.constant0.matmul_kernel --------------------------
	.section	.nv.constant0.matmul_kernel,"a",@progbits
	.sectionflags	@""
	.align	4
.nv.constant0.matmul_kernel:
	.zero		432


//--------------------- .text.matmul_kernel       --------------------------
	.section	.text.matmul_kernel,"ax",@progbits
	.sectioninfo	@"SHI_REGISTERS=255"
	.align	128
        .global         matmul_kernel
        .type           matmul_kernel,@function
        .size           matmul_kernel,(.L_x_3 - matmul_kernel)
        .other          matmul_kernel,@"STO_CUDA_ENTRY STV_DEFAULT"
matmul_kernel:
.text.matmul_kernel:
[----:B------:R-:W-:Y:S02]  /*0000*/  IMAD.MOV.U32 R1, RZ, RZ, c[0x0][0x28] ;  /* 0x00000a00ff017624 */ /* 0x000fe400078e00ff */
[----:B------:R-:W-:Y:S01]  /*0010*/  IMAD.MOV.U32 R0, RZ, RZ, c[0x0][0x17c] ;  /* 0x00005f00ff007624 */ /* 0x000fe200078e00ff */
[----:B------:R-:W1:Y:S01]  /*0020*/  S2R R5, SR_CTAID.X ;  /* 0x0000000000057919 */ /* 0x000e620000002500 */
[----:B------:R-:W-:Y:S01]  /*0030*/  IMAD.MOV.U32 R108, RZ, RZ, c[0x0][0x180] ;  /* 0x00006000ff6c7624 */ /* 0x000fe200078e00ff */
[----:B------:R-:W-:Y:S01]  /*0040*/  IABS R22, c[0x0][0x178] ;  /* 0x00005e0000167a13 */ /* 0x000fe20000000000 */
[----:B------:R-:W-:Y:S01]  /*0050*/  ULDC.64 UR8, c[0x0][0x118] ;  /* 0x0000460000087ab9 */ /* 0x000fe20000000a00 */
[----:B------:R-:W-:Y:S01]  /*0060*/  IADD3 R0, R0, 0x3f, RZ ;  /* 0x0000003f00007810 */ /* 0x000fe20007ffe0ff */
[----:B------:R-:W2:Y:S01]  /*0070*/  S2R R217, SR_TID.X ;  /* 0x0000000000d97919 */ /* 0x000ea20000002100 */
[----:B------:R-:W-:Y:S01]  /*0080*/  IADD3 R1, R1, -0x9f0, RZ ;  /* 0xfffff61001017810 */ /* 0x000fe20007ffe0ff */
[----:B------:R-:W-:Y:S01]  /*0090*/  ULDC UR4, c[0x0][0x18c] ;  /* 0x0000630000047ab9 */ /* 0x000fe20000000800 */
[----:B------:R-:W-:Y:S01]  /*00a0*/  SHF.R.S32.HI R3, RZ, 0x1f, R0 ;  /* 0x0000001fff037819 */ /* 0x000fe20000011400 */
[----:B------:R-:W-:-:S03]  /*00b0*/  USHF.L.U32 UR4, UR4, 0x5, URZ ;  /* 0x0000000504047899 */ /* 0x000fc6000800063f */
[----:B------:R-:W-:-:S04]  /*00c0*/  LEA.HI R3, R3, R0, RZ, 0x6 ;  /* 0x0000000003037211 */ /* 0x000fc800078f30ff */
[----:B------:R-:W-:-:S05]  /*00d0*/  SHF.R.S32.HI R3, RZ, 0x6, R3 ;  /* 0x00000006ff037819 */ /* 0x000fca0000011403 */
[----:B------:R-:W-:Y:S01]  /*00e0*/  IMAD.SHL.U32 R4, R3, 0x8, RZ ;  /* 0x0000000803047824 */ /* 0x000fe200078e00ff */
[----:B-1----:R-:W-:-:S04]  /*00f0*/  IABS R8, R5 ;  /* 0x0000000500087213 */ /* 0x002fc80000000000 */
[-C--:B------:R-:W-:Y:S02]  /*0100*/  IABS R7, R4.reuse ;  /* 0x0000000400077213 */ /* 0x080fe40000000000 */
[----:B------:R-:W-:Y:S02]  /*0110*/  IABS R10, R4 ;  /* 0x00000004000a7213 */ /* 0x000fe40000000000 */
[----:B------:R-:W1:Y:S01]  /*0120*/  I2F.RP R0, R7 ;  /* 0x0000000700007306 */ /* 0x000e620000209400 */
[----:B--2---:R-:W-:-:S05]  /*0130*/  LOP3.LUT R24, R217, 0x3f, RZ, 0xc0, !PT ;  /* 0x0000003fd9187812 */ /* 0x004fca00078ec0ff */
[----:B------:R-:W-:Y:S02]  /*0140*/  IMAD.SHL.U32 R245, R24, 0x4, RZ ;  /* 0x0000000418f57824 */ /* 0x000fe400078e00ff */
[----:B-1----:R-:W1:Y:S02]  /*0150*/  MUFU.RCP R0, R0 ;  /* 0x0000000000007308 */ /* 0x002e640000001000 */
[----:B-1----:R-:W-:Y:S01]  /*0160*/  IADD3 R2, R0, 0xffffffe, RZ ;  /* 0x0ffffffe00027810 */ /* 0x002fe20007ffe0ff */
[----:B------:R-:W-:-:S05]  /*0170*/  IMAD.MOV R0, RZ, RZ, -R10 ;  /* 0x000000ffff007224 */ /* 0x000fca00078e0a0a */
[----:B------:R1:W2:Y:S02]  /*0180*/  F2I.FTZ.U32.TRUNC.NTZ R3, R2 ;  /* 0x0000000200037305 */ /* 0x0002a4000021f000 */
[----:B-1----:R-:W-:Y:S02]  /*0190*/  IMAD.MOV.U32 R2, RZ, RZ, RZ ;  /* 0x000000ffff027224 */ /* 0x002fe400078e00ff */
[----:B--2---:R-:W-:-:S04]  /*01a0*/  IMAD.MOV R6, RZ, RZ, -R3 ;  /* 0x000000ffff067224 */ /* 0x004fc800078e0a03 */
[----:B------:R-:W-:Y:S02]  /*01b0*/  IMAD R9, R6, R7, RZ ;  /* 0x0000000706097224 */ /* 0x000fe400078e02ff */
[----:B------:R-:W-:Y:S02]  /*01c0*/  IMAD.MOV.U32 R6, RZ, RZ, R8 ;  /* 0x000000ffff067224 */ /* 0x000fe400078e0008 */
[----:B------:R-:W-:-:S06]  /*01d0*/  IMAD.HI.U32 R3, R3, R9, R2 ;  /* 0x0000000903037227 */ /* 0x000fcc00078e0002 */
[----:B------:R-:W-:-:S04]  /*01e0*/  IMAD.HI.U32 R3, R3, R6, RZ ;  /* 0x0000000603037227 */ /* 0x000fc800078e00ff */
[----:B------:R-:W-:-:S05]  /*01f0*/  IMAD R0, R3, R0, R6 ;  /* 0x0000000003007224 */ /* 0x000fca00078e0206 */
[----:B------:R-:W-:-:S13]  /*0200*/  ISETP.GT.U32.AND P1, PT, R7, R0, PT ;  /* 0x000000000700720c */ /* 0x000fda0003f24070 */
[----:B------:R-:W-:Y:S01]  /*0210*/  @!P1 IMAD.IADD R0, R0, 0x1, -R7 ;  /* 0x0000000100009824 */ /* 0x000fe200078e0a07 */
[----:B------:R-:W-:Y:S02]  /*0220*/  @!P1 IADD3 R3, R3, 0x1, RZ ;  /* 0x0000000103039810 */ /* 0x000fe40007ffe0ff */
[----:B------:R-:W-:Y:S02]  /*0230*/  ISETP.NE.AND P1, PT, R4, RZ, PT ;  /* 0x000000ff0400720c */ /* 0x000fe40003f25270 */
[----:B------:R-:W-:Y:S02]  /*0240*/  ISETP.GE.U32.AND P0, PT, R0, R7, PT ;  /* 0x000000070000720c */ /* 0x000fe40003f06070 */
[----:B------:R-:W-:-:S04]  /*0250*/  LOP3.LUT R0, R5, R4, RZ, 0x3c, !PT ;  /* 0x0000000405007212 */ /* 0x000fc800078e3cff */
[----:B------:R-:W-:Y:S01]  /*0260*/  ISETP.GE.AND P2, PT, R0, RZ, PT ;  /* 0x000000ff0000720c */ /* 0x000fe20003f46270 */
[----:B------:R-:W-:-:S05]  /*0270*/  IMAD.MOV.U32 R0, RZ, RZ, c[0x0][0x178] ;  /* 0x00005e00ff007624 */ /* 0x000fca00078e00ff */
[----:B------:R-:W-:Y:S02]  /*0280*/  IADD3 R0, R0, 0xff, RZ ;  /* 0x000000ff00007810 */ /* 0x000fe40007ffe0ff */
[----:B------:R-:W-:-:S05]  /*0290*/  @P0 IADD3 R3, R3, 0x1, RZ ;  /* 0x0000000103030810 */ /* 0x000fca0007ffe0ff */
[----:B------:R-:W-:Y:S01]  /*02a0*/  IMAD.MOV.U32 R2, RZ, RZ, R3 ;  /* 0x000000ffff027224 */ /* 0x000fe200078e0003 */
[----:B------:R-:W-:-:S03]  /*02b0*/  SHF.R.S32.HI R3, RZ, 0x1f, R0 ;  /* 0x0000001fff037819 */ /* 0x000fc60000011400 */
[----:B------:R-:W-:Y:S01]  /*02c0*/  @!P2 IMAD.MOV R2, RZ, RZ, -R2 ;  /* 0x000000ffff02a224 */ /* 0x000fe200078e0a02 */
[----:B------:R-:W-:Y:S02]  /*02d0*/  @!P1 LOP3.LUT R2, RZ, R4, RZ, 0x33, !PT ;  /* 0x00000004ff029212 */ /* 0x000fe400078e33ff */
[----:B------:R-:W-:-:S03]  /*02e0*/  LEA.HI R3, R3, R0, RZ, 0x8 ;  /* 0x0000000003037211 */ /* 0x000fc600078f40ff */
[----:B------:R-:W-:Y:S02]  /*02f0*/  IMAD.SHL.U32 R19, R2, 0x8, RZ ;  /* 0x0000000802137824 */ /* 0x000fe400078e00ff */
[----:B------:R-:W-:-:S03]  /*0300*/  IMAD.MOV R2, RZ, RZ, -R2 ;  /* 0x000000ffff027224 */ /* 0x000fc600078e0a02 */
[----:B------:R-:W-:Y:S01]  /*0310*/  LEA.HI.SX32 R3, R3, -R19, 0x18 ;  /* 0x8000001303037211 */ /* 0x000fe200078fc2ff */
[----:B------:R-:W-:-:S03]  /*0320*/  IMAD R20, R4, R2, R5 ;  /* 0x0000000204147224 */ /* 0x000fc600078e0205 */
[----:B------:R-:W-:Y:S02]  /*0330*/  IMNMX R21, R3, 0x8, PT ;  /* 0x0000000803157817 */ /* 0x000fe40003800200 */
[----:B------:R-:W-:Y:S02]  /*0340*/  IABS R9, R20 ;  /* 0x0000001400097213 */ /* 0x000fe40000000000 */
[-C--:B------:R-:W-:Y:S02]  /*0350*/  IABS R7, R21.reuse ;  /* 0x0000001500077213 */ /* 0x080fe40000000000 */
[----:B------:R-:W-:Y:S02]  /*0360*/  IABS R4, R21 ;  /* 0x0000001500047213 */ /* 0x000fe40000000000 */
[----:B------:R-:W1:Y:S08]  /*0370*/  I2F.RP R0, R7 ;  /* 0x0000000700007306 */ /* 0x000e700000209400 */
[----:B-1----:R-:W1:Y:S02]  /*0380*/  MUFU.RCP R0, R0 ;  /* 0x0000000000007308 */ /* 0x002e640000001000 */
[----:B-1----:R-:W-:-:S06]  /*0390*/  IADD3 R3, R0, 0xffffffe, RZ ;  /* 0x0ffffffe00037810 */ /* 0x002fcc0007ffe0ff */
[----:B------:R-:W1:Y:S02]  /*03a0*/  F2I.FTZ.U32.TRUNC.NTZ R3, R3 ;  /* 0x0000000300037305 */ /* 0x000e64000021f000 */
[----:B-1----:R-:W-:-:S04]  /*03b0*/  IMAD.MOV R6, RZ, RZ, -R3 ;  /* 0x000000ffff067224 */ /* 0x002fc800078e0a03 */
[----:B------:R-:W-:-:S04]  /*03c0*/  IMAD.MOV.U32 R2, RZ, RZ, R6 ;  /* 0x000000ffff027224 */ /* 0x000fc800078e0006 */
[----:B------:R-:W-:Y:S02]  /*03d0*/  IMAD R5, R2, R7, RZ ;  /* 0x0000000702057224 */ /* 0x000fe400078e02ff */
[----:B------:R-:W-:-:S04]  /*03e0*/  IMAD.MOV.U32 R2, RZ, RZ, RZ ;  /* 0x000000ffff027224 */ /* 0x000fc800078e00ff */
[----:B------:R-:W-:Y:S01]  /*03f0*/  IMAD.HI.U32 R2, R3, R5, R2 ;  /* 0x0000000503027227 */ /* 0x000fe200078e0002 */
[----:B------:R-:W-:-:S03]  /*0400*/  IADD3 R5, R108, -0x37, RZ ;  /* 0xffffffc96c057810 */ /* 0x000fc60007ffe0ff */
[----:B------:R-:W-:Y:S01]  /*0410*/  IMAD.MOV R3, RZ, RZ, -R4 ;  /* 0x000000ffff037224 */ /* 0x000fe200078e0a04 */
[----:B------:R-:W-:Y:S01]  /*0420*/  IADD3 R4, R108, -0x30, RZ ;  /* 0xffffffd06c047810 */ /* 0x000fe20007ffe0ff */
[----:B------:R-:W-:-:S03]  /*0430*/  IMAD.HI.U32 R0, R2, R9, RZ ;  /* 0x0000000902007227 */ /* 0x000fc600078e00ff */
[----:B------:R-:W-:Y:S01]  /*0440*/  ISETP.GE.U32.AND P6, PT, R4, 0x7fffffb1, PT ;  /* 0x7fffffb10400780c */ /* 0x000fe20003fc6070 */
[----:B------:R-:W-:Y:S01]  /*0450*/  IMAD R2, R0, R3, R9 ;  /* 0x0000000300027224 */ /* 0x000fe200078e0209 */
[C---:B------:R-:W-:Y:S02]  /*0460*/  IADD3 R3, R108.reuse, -0x2f, RZ ;  /* 0xffffffd16c037810 */ /* 0x040fe40007ffe0ff */
[----:B------:R-:W-:Y:S02]  /*0470*/  SEL R111, RZ, 0x1, P6 ;  /* 0x00000001ff6f7807 */ /* 0x000fe40003000000 */
[----:B------:R-:W-:Y:S02]  /*0480*/  ISETP.GT.U32.AND P2, PT, R7, R2, PT ;  /* 0x000000020700720c */ /* 0x000fe40003f44070 */
[----:B------:R-:W-:Y:S02]  /*0490*/  ISETP.GE.U32.AND P5, PT, R3, 0x7fffffb2, PT ;  /* 0x7fffffb20300780c */ /* 0x000fe40003fa6070 */
[----:B------:R-:W-:-:S02]  /*04a0*/  IADD3 R3, R108, -0x2e, RZ ;  /* 0xffffffd26c037810 */ /* 0x000fc40007ffe0ff */
[----:B------:R-:W-:Y:S02]  /*04b0*/  SEL R95, RZ, 0x1fffe, P5 ;  /* 0x0001fffeff5f7807 */ /* 0x000fe40002800000 */
[----:B------:R-:W-:Y:S02]  /*04c0*/  ISETP.GE.U32.AND P4, PT, R3, 0x7fffffb3, PT ;  /* 0x7fffffb30300780c */ /* 0x000fe40003f86070 */
[----:B------:R-:W-:Y:S01]  /*04d0*/  IADD3 R3, R108, -0x2c, RZ ;  /* 0xffffffd46c037810 */ /* 0x000fe20007ffe0ff */
[----:B------:R-:W-:Y:S01]  /*04e0*/  IMAD.IADD R95, R111, 0x1, R95 ;  /* 0x000000016f5f7824 */ /* 0x000fe200078e025f */
[----:B------:R-:W-:Y:S01]  /*04f0*/  SEL R221, RZ, 0x4, P4 ;  /* 0x00000004ffdd7807 */ /* 0x000fe20002000000 */
[----:B------:R-:W-:Y:S01]  /*0500*/  @!P2 IMAD.IADD R2, R2, 0x1, -R7 ;  /* 0x000000010202a824 */ /* 0x000fe200078e0a07 */
[----:B------:R-:W-:Y:S02]  /*0510*/  @!P2 IADD3 R0, R0, 0x1, RZ ;  /* 0x000000010000a810 */ /* 0x000fe40007ffe0ff */
[----:B------:R-:W-:-:S02]  /*0520*/  ISETP.NE.AND P2, PT, R21, RZ, PT ;  /* 0x000000ff1500720c */ /* 0x000fc40003f45270 */
[----:B------:R-:W-:Y:S02]  /*0530*/  ISETP.GE.U32.AND P1, PT, R2, R7, PT ;  /* 0x000000070200720c */ /* 0x000fe40003f26070 */
[----:B------:R-:W-:Y:S02]  /*0540*/  LOP3.LUT R2, R20, R21, RZ, 0x3c, !PT ;  /* 0x0000001514027212 */ /* 0x000fe400078e3cff */
[----:B------:R-:W-:Y:S02]  /*0550*/  IADD3 R4, R108, -0x1b, RZ ;  /* 0xffffffe56c047810 */ /* 0x000fe40007ffe0ff */
[----:B------:R-:W-:Y:S02]  /*0560*/  ISETP.GE.AND P0, PT, R2, RZ, PT ;  /* 0x000000ff0200720c */ /* 0x000fe40003f06270 */
[----:B------:R-:W-:Y:S02]  /*0570*/  IADD3 R2, R108, -0x2d, RZ ;  /* 0xffffffd36c027810 */ /* 0x000fe40007ffe0ff */
[----:B------:R-:W-:-:S02]  /*0580*/  LOP3.LUT R95, R95, 0x3, RZ, 0xc0, !PT ;  /* 0x000000035f5f7812 */ /* 0x000fc400078ec0ff */
[----:B------:R-:W-:Y:S02]  /*0590*/  ISETP.GE.U32.AND P3, PT, R2, 0x7fffffb4, PT ;  /* 0x7fffffb40200780c */ /* 0x000fe40003f66070 */
[----:B------:R-:W-:Y:S02]  /*05a0*/  IADD3 R2, R108, -0x2b, RZ ;  /* 0xffffffd56c027810 */ /* 0x000fe40007ffe0ff */
[----:B------:R-:W-:Y:S02]  /*05b0*/  @P1 IADD3 R0, R0, 0x1, RZ ;  /* 0x0000000100001810 */ /* 0x000fe40007ffe0ff */
[----:B------:R-:W-:Y:S02]  /*05c0*/  ISETP.GE.U32.AND P1, PT, R2, 0x7fffffb6, PT ;  /* 0x7fffffb60200780c */ /* 0x000fe40003f26070 */
[----:B------:R-:W-:Y:S01]  /*05d0*/  IADD3 R2, R108, -0x29, RZ ;  /* 0xffffffd76c027810 */ /* 0x000fe20007ffe0ff */
[----:B------:R-:W-:Y:S01]  /*05e0*/  @!P0 IMAD.MOV R0, RZ, RZ, -R0 ;  /* 0x000000ffff008224 */ /* 0x000fe200078e0a00 */
[----:B------:R-:W-:-:S02]  /*05f0*/  @!P2 LOP3.LUT R0, RZ, R21, RZ, 0x33, !PT ;  /* 0x00000015ff00a212 */ /* 0x000fc400078e33ff */
[----:B------:R-:W-:Y:S02]  /*0600*/  ISETP.GE.U32.AND P2, PT, R2, 0x7fffffb8, PT ;  /* 0x7fffffb80200780c */ /* 0x000fe40003f46070 */
[----:B------:R-:W-:Y:S01]  /*0610*/  IADD3 R2, R108, -0x27, RZ ;  /* 0xffffffd96c027810 */ /* 0x000fe20007ffe0ff */
[----:B------:R-:W-:Y:S01]  /*0620*/  IMAD.MOV R6, RZ, RZ, -R0 ;  /* 0x000000ffff067224 */ /* 0x000fe200078e0a00 */
[----:B------:R-:W-:Y:S01]  /*0630*/  ISETP.GE.U32.AND P0, PT, R3, 0x7fffffb5, PT ;  /* 0x7fffffb50300780c */ /* 0x000fe20003f06070 */
[----:B------:R-:W-:Y:S01]  /*0640*/  IMAD.SHL.U32 R0, R0, 0x40, RZ ;  /* 0x0000004000007824 */ /* 0x000fe200078e00ff */
[----:B------:R-:W-:Y:S02]  /*0650*/  ISETP.GE.U32.AND P6, PT, R2, 0x7fffffba, PT ;  /* 0x7fffffba0200780c */ /* 0x000fe40003fc6070 */
[C---:B------:R-:W-:Y:S02]  /*0660*/  IADD3 R2, R108.reuse, -0x25, RZ ;  /* 0xffffffdb6c027810 */ /* 0x040fe40007ffe0ff */
[----:B------:R-:W-:-:S02]  /*0670*/  IADD3 R3, R108, -0x2a, RZ ;  /* 0xffffffd66c037810 */ /* 0x000fc40007ffe0ff */
[----:B------:R-:W-:Y:S02]  /*0680*/  ISETP.GE.U32.AND P4, PT, R2, 0x7fffffbc, PT ;  /* 0x7fffffbc0200780c */ /* 0x000fe40003f86070 */
[----:B------:R-:W-:Y:S02]  /*0690*/  ISETP.GE.U32.AND P5, PT, R3, 0x7fffffb7, PT ;  /* 0x7fffffb70300780c */ /* 0x000fe40003fa6070 */
[C---:B------:R-:W-:Y:S02]  /*06a0*/  IADD3 R2, R108.reuse, -0x23, RZ ;  /* 0xffffffdd6c027810 */ /* 0x040fe40007ffe0ff */
[----:B------:R-:W-:Y:S02]  /*06b0*/  IADD3 R3, R108, -0x28, RZ ;  /* 0xffffffd86c037810 */ /* 0x000fe40007ffe0ff */
[----:B------:R-:W-:Y:S02]  /*06c0*/  SEL R110, RZ, 0x1, P0 ;  /* 0x00000001ff6e7807 */ /* 0x000fe40000000000 */
[----:B------:R-:W-:-:S02]  /*06d0*/  SEL R220, RZ, 0x7fff8, P3 ;  /* 0x0007fff8ffdc7807 */ /* 0x000fc40001800000 */
[----:B------:R-:W-:Y:S02]  /*06e0*/  ISETP.GE.U32.AND P0, PT, R2, 0x7fffffbe, PT ;  /* 0x7fffffbe0200780c */ /* 0x000fe40003f06070 */
[----:B------:R-:W-:Y:S02]  /*06f0*/  ISETP.GE.U32.AND P3, PT, R3, 0x7fffffb9, PT ;  /* 0x7fffffb90300780c */ /* 0x000fe40003f66070 */
[C---:B------:R-:W-:Y:S02]  /*0700*/  IADD3 R2, R108.reuse, -0x21, RZ ;  /* 0xffffffdf6c027810 */ /* 0x040fe40007ffe0ff */
[----:B------:R-:W-:Y:S02]  /*0710*/  IADD3 R3, R108, -0x26, RZ ;  /* 0xffffffda6c037810 */ /* 0x000fe40007ffe0ff */
[----:B------:R-:W-:Y:S02]  /*0720*/  SEL R223, RZ, 0x4, P5 ;  /* 0x00000004ffdf7807 */ /* 0x000fe40002800000 */
[----:B------:R-:W-:-:S02]  /*0730*/  SEL R94, RZ, 0x1fffe, P1 ;  /* 0x0001fffeff5e7807 */ /* 0x000fc40000800000 */
[----:B------:R-:W-:Y:S02]  /*0740*/  ISETP.GE.U32.AND P5, PT, R2, 0x7fffffc0, PT ;  /* 0x7fffffc00200780c */ /* 0x000fe40003fa6070 */
[----:B------:R-:W-:Y:S01]  /*0750*/  ISETP.GE.U32.AND P1, PT, R3, 0x7fffffbb, PT ;  /* 0x7fffffbb0300780c */ /* 0x000fe20003f26070 */
[----:B------:R-:W-:Y:S01]  /*0760*/  IMAD.IADD R94, R110, 0x1, R94 ;  /* 0x000000016e5e7824 */ /* 0x000fe200078e025e */
        /* <DEDUP_REMOVED lines=23> */
[----:B------:R-:W-:Y:S01]  /*08e0*/  ISETP.GE.U32.AND P0, PT, R3, 0x7fffffcb, PT ;  /* 0x7fffffcb0300780c */ /* 0x000fe20003f06070 */
[----:B------:R-:W-:Y:S01]  /*08f0*/  IMAD.IADD R101, R106, 0x1, R101 ;  /* 0x000000016a657824 */ /* 0x000fe200078e0265 */
[----:B------:R-:W-:Y:S02]  /*0900*/  ISETP.GE.U32.AND P5, PT, R2, 0x7fffffcd, PT ;  /* 0x7fffffcd0200780c */ /* 0x000fe40003fa6070 */
[C---:B------:R-:W-:Y:S01]  /*0910*/  IADD3 R3, R108.reuse, -0x11, RZ ;  /* 0xffffffef6c037810 */ /* 0x040fe20007ffe0ff */
[----:B------:R-:W1:Y:S01]  /*0920*/  I2F.RP R2, R22 ;  /* 0x0000001600027306 */ /* 0x000e620000209400 */
[----:B------:R-:W-:Y:S02]  /*0930*/  SEL R227, RZ, 0x4, P6 ;  /* 0x00000004ffe37807 */ /* 0x000fe40003000000 */
[----:B------:R-:W-:Y:S02]  /*0940*/  ISETP.GE.U32.AND P6, PT, R3, 0x7fffffd0, PT ;  /* 0x7fffffd00300780c */ /* 0x000fe40003fc6070 */
[----:B------:R-:W-:-:S02]  /*0950*/  IADD3 R3, R108, -0x12, RZ ;  /* 0xffffffee6c037810 */ /* 0x000fc40007ffe0ff */
[----:B------:R-:W-:Y:S02]  /*0960*/  SEL R14, RZ, 0x1fffe, P3 ;  /* 0x0001fffeff0e7807 */ /* 0x000fe40001800000 */
[----:B------:R-:W-:Y:S02]  /*0970*/  ISETP.GE.U32.AND P3, PT, R3, 0x7fffffcf, PT ;  /* 0x7fffffcf0300780c */ /* 0x000fe40003f66070 */
[C---:B------:R-:W-:Y:S02]  /*0980*/  IADD3 R3, R108.reuse, -0x1c, RZ ;  /* 0xffffffe46c037810 */ /* 0x040fe40007ffe0ff */
[----:B------:R-:W-:Y:S02]  /*0990*/  SEL R12, RZ, 0x7fff8, P1 ;  /* 0x0007fff8ff0c7807 */ /* 0x000fe40000800000 */
[----:B------:R-:W-:Y:S01]  /*09a0*/  ISETP.GE.U32.AND P1, PT, R3, 0x7fffffc5, PT ;  /* 0x7fffffc50300780c */ /* 0x000fe20003f26070 */
[----:B-1----:R-:W1:Y:S01]  /*09b0*/  MUFU.RCP R2, R2 ;  /* 0x0000000200027308 */ /* 0x002e620000001000 */
[----:B------:R-:W-:-:S02]  /*09c0*/  IADD3 R3, R108, -0x1a, RZ ;  /* 0xffffffe66c037810 */ /* 0x000fc40007ffe0ff */
[----:B------:R-:W-:Y:S02]  /*09d0*/  SEL R10, RZ, 0x1fffe, P2 ;  /* 0x0001fffeff0a7807 */ /* 0x000fe40001000000 */
[----:B------:R-:W-:Y:S02]  /*09e0*/  ISETP.GE.U32.AND P2, PT, R3, 0x7fffffc7, PT ;  /* 0x7fffffc70300780c */ /* 0x000fe40003f46070 */
[C---:B------:R-:W-:Y:S02]  /*09f0*/  IADD3 R3, R108.reuse, -0x3b, RZ ;  /* 0xffffffc56c037810 */ /* 0x040fe40007ffe0ff */
[----:B------:R-:W-:Y:S02]  /*0a00*/  SEL R9, RZ, 0x1, P5 ;  /* 0x00000001ff097807 */ /* 0x000fe40002800000 */
[----:B------:R-:W-:Y:S02]  /*0a10*/  ISETP.GE.U32.AND P5, PT, R3, 0x7fffffa6, PT ;  /* 0x7fffffa60300780c */ /* 0x000fe40003fa6070 */
[----:B------:R-:W-:Y:S01]  /*0a20*/  IADD3 R3, R108, -0x39, RZ ;  /* 0xffffffc76c037810 */ /* 0x000fe20007ffe0ff */
[----:B------:R-:W-:Y:S01]  /*0a30*/  IMAD.IADD R9, R9, 0x1, R10 ;  /* 0x0000000109097824 */ /* 0x000fe200078e020a */
[----:B------:R-:W-:-:S02]  /*0a40*/  SEL R13, RZ, 0x1, P4 ;  /* 0x00000001ff0d7807 */ /* 0x000fc40002000000 */
[----:B------:R-:W-:Y:S02]  /*0a50*/  ISETP.GE.U32.AND P4, PT, R4, 0x7fffffc6, PT ;  /* 0x7fffffc60400780c */ /* 0x000fe40003f86070 */
[C---:B------:R-:W-:Y:S01]  /*0a60*/  IADD3 R4, R108.reuse, -0x19, RZ ;  /* 0xffffffe76c047810 */ /* 0x040fe20007ffe0ff */
[----:B------:R-:W-:Y:S01]  /*0a70*/  IMAD.IADD R13, R13, 0x1, R14 ;  /* 0x000000010d0d7824 */ /* 0x000fe200078e020e */
[----:B------:R-:W-:Y:S02]  /*0a80*/  SEL R7, RZ, 0x4, P3 ;  /* 0x00000004ff077807 */ /* 0x000fe40001800000 */
[----:B------:R-:W-:Y:S02]  /*0a90*/  ISETP.GE.U32.AND P3, PT, R3, 0x7fffffa8, PT ;  /* 0x7fffffa80300780c */ /* 0x000fe40003f66070 */
[----:B------:R-:W-:Y:S02]  /*0aa0*/  IADD3 R3, R108, -0x3f, RZ ;  /* 0xffffffc16c037810 */ /* 0x000fe40007ffe0ff */
[----:B------:R-:W-:-:S02]  /*0ab0*/  SEL R11, RZ, 0x4, P0 ;  /* 0x00000004ff0b7807 */ /* 0x000fc40000000000 */
[----:B------:R-:W-:Y:S02]  /*0ac0*/  ISETP.GE.U32.AND P0, PT, R4, 0x7fffffc8, PT ;  /* 0x7fffffc80400780c */ /* 0x000fe40003f06070 */
[----:B-1----:R-:W-:Y:S02]  /*0ad0*/  IADD3 R2, R2, 0xffffffe, RZ ;  /* 0x0ffffffe02027810 */ /* 0x002fe40007ffe0ff */
[----:B------:R-:W-:Y:S02]  /*0ae0*/  IADD3 R4, R108, -0x3c, RZ ;  /* 0xffffffc46c047810 */ /* 0x000fe40007ffe0ff */
[----:B------:R-:W-:Y:S02]  /*0af0*/  SEL R17, RZ, 0x1, P1 ;  /* 0x00000001ff117807 */ /* 0x000fe40000800000 */
[----:B------:R-:W-:Y:S02]  /*0b00*/  ISETP.GE.U32.AND P1, PT, R3, 0x7fffffa2, PT ;  /* 0x7fffffa20300780c */ /* 0x000fe40003f26070 */
[----:B------:R-:W-:Y:S01]  /*0b10*/  SEL R8, RZ, 0x7fff8, P6 ;  /* 0x0007fff8ff087807 */ /* 0x000fe20003000000 */
[----:B------:R1:W2:Y:S01]  /*0b20*/  F2I.FTZ.U32.TRUNC.NTZ R3, R2 ;  /* 0x0000000200037305 */ /* 0x0002a2000021f000 */
[----:B------:R-:W-:-:S02]  /*0b30*/  ISETP.GE.U32.AND P6, PT, R4, 0x7fffffa5, PT ;  /* 0x7fffffa50400780c */ /* 0x000fc40003fc6070 */
[----:B------:R-:W-:Y:S02]  /*0b40*/  IADD3 R4, R108, -0x3a, RZ ;  /* 0xffffffc66c047810 */ /* 0x000fe40007ffe0ff */
[----:B------:R-:W-:Y:S02]  /*0b50*/  SEL R18, RZ, 0x1fffe, P4 ;  /* 0x0001fffeff127807 */ /* 0x000fe40002000000 */
[----:B------:R-:W-:Y:S02]  /*0b60*/  ISETP.GE.U32.AND P4, PT, R4, 0x7fffffa7, PT ;  /* 0x7fffffa70400780c */ /* 0x000fe40003f86070 */
[----:B------:R-:W-:Y:S01]  /*0b70*/  IADD3 R4, R108, -0x3d, RZ ;  /* 0xffffffc36c047810 */ /* 0x000fe20007ffe0ff */
[----:B-1----:R-:W-:Y:S01]  /*0b80*/  IMAD R2, R21, R6, R20 ;  /* 0x0000000615027224 */ /* 0x002fe200078e0214 */
[----:B------:R-:W-:Y:S01]  /*0b90*/  SEL R102, RZ, 0x1fffe, P5 ;  /* 0x0001fffeff667807 */ /* 0x000fe20002800000 */
[----:B------:R-:W-:Y:S01]  /*0ba0*/  IMAD.IADD R17, R17, 0x1, R18 ;  /* 0x0000000111117824 */ /* 0x000fe200078e0212 */
[----:B------:R-:W-:Y:S01]  /*0bb0*/  SEL R16, RZ, 0x7fff8, P0 ;  /* 0x0007fff8ff107807 */ /* 0x000fe20000000000 */
[----:B------:R-:W-:Y:S01]  /*0bc0*/  IMAD.IADD R2, R19, 0x1, R2 ;  /* 0x0000000113027824 */ /* 0x000fe200078e0202 */
[----:B------:R-:W-:-:S02]  /*0bd0*/  ISETP.GE.U32.AND P5, PT, R5, 0x7fffffaa, PT ;  /* 0x7fffffaa0500780c */ /* 0x000fc40003fa6070 */
[----:B------:R-:W-:Y:S01]  /*0be0*/  ISETP.GE.U32.AND P0, PT, R4, 0x7fffffa4, PT ;  /* 0x7fffffa40400780c */ /* 0x000fe20003f06070 */
[----:B------:R-:W-:Y:S01]  /*0bf0*/  IMAD R252, R2, 0x100, R24 ;  /* 0x0000010002fc7824 */ /* 0x000fe200078e0218 */
[C---:B------:R-:W-:Y:S01]  /*0c00*/  IADD3 R5, R108.reuse, -0x35, RZ ;  /* 0xffffffcb6c057810 */ /* 0x040fe20007ffe0ff */
[----:B------:R-:W-:Y:S01]  /*0c10*/  IMAD.MOV.U32 R2, RZ, RZ, RZ ;  /* 0x000000ffff027224 */ /* 0x000fe200078e00ff */
[----:B------:R-:W-:Y:S02]  /*0c20*/  IADD3 R4, R108, -0x3e, RZ ;  /* 0xffffffc26c047810 */ /* 0x000fe40007ffe0ff */
[----:B------:R-:W-:Y:S02]  /*0c30*/  SEL R228, RZ, 0x7fff8, P3 ;  /* 0x0007fff8ffe47807 */ /* 0x000fe40001800000 */
[----:B------:R-:W-:Y:S02]  /*0c40*/  SEL R15, RZ, 0x4, P2 ;  /* 0x00000004ff0f7807 */ /* 0x000fe40001000000 */
[----:B------:R-:W-:Y:S01]  /*0c50*/  ISETP.GE.U32.AND P3, PT, R5, 0x7fffffac, PT ;  /* 0x7fffffac0500780c */ /* 0x000fe20003f66070 */
[----:B--2---:R-:W-:Y:S01]  /*0c60*/  IMAD.MOV R5, RZ, RZ, -R3 ;  /* 0x000000ffff057224 */ /* 0x004fe200078e0a03 */
[----:B------:R-:W-:-:S02]  /*0c70*/  ISETP.GE.U32.AND P2, PT, R4, 0x7fffffa3, PT ;  /* 0x7fffffa30400780c */ /* 0x000fc40003f46070 */
[----:B------:R-:W-:Y:S01]  /*0c80*/  IADD3 R4, R108, -0x38, RZ ;  /* 0xffffffc86c047810 */ /* 0x000fe20007ffe0ff */
[----:B------:R-:W-:Y:S01]  /*0c90*/  IMAD R5, R5, R22, RZ ;  /* 0x0000001605057224 */ /* 0x000fe200078e02ff */
[----:B------:R-:W-:Y:S02]  /*0ca0*/  SEL R105, RZ, 0x1, P6 ;  /* 0x00000001ff697807 */ /* 0x000fe40003000000 */
[----:B------:R-:W-:Y:S01]  /*0cb0*/  ISETP.GE.U32.AND P6, PT, R4, 0x7fffffa9, PT ;  /* 0x7fffffa90400780c */ /* 0x000fe20003fc6070 */
[----:B------:R-:W-:Y:S01]  /*0cc0*/  IMAD.HI.U32 R2, R3, R5, R2 ;  /* 0x0000000503027227 */ /* 0x000fe200078e0002 */
[----:B------:R-:W-:Y:S02]  /*0cd0*/  IADD3 R4, R108, -0x36, RZ ;  /* 0xffffffca6c047810 */ /* 0x000fe40007ffe0ff */
[C---:B------:R-:W-:Y:S01]  /*0ce0*/  IADD3 R28, R252.reuse, 0x40, RZ ;  /* 0x00000040fc1c7810 */ /* 0x040fe20007ffe0ff */
[----:B------:R-:W-:Y:S01]  /*0cf0*/  IMAD.IADD R102, R105, 0x1, R102 ;  /* 0x0000000169667824 */ /* 0x000fe200078e0266 */
[----:B------:R-:W-:-:S02]  /*0d00*/  IADD3 R27, R252, 0x80, RZ ;  /* 0x00000080fc1b7810 */ /* 0x000fc40007ffe0ff */
[----:B------:R-:W-:Y:S01]  /*0d10*/  IADD3 R26, R252, 0xc0, RZ ;  /* 0x000000c0fc1a7810 */ /* 0x000fe20007ffe0ff */
[----:B------:R-:W-:Y:S01]  /*0d20*/  STL [R1+0x284], R28 ;  /* 0x0002841c01007387 */ /* 0x000fe20000100800 */
[----:B------:R-:W-:Y:S02]  /*0d30*/  SEL R229, RZ, 0x4, P4 ;  /* 0x00000004ffe57807 */ /* 0x000fe40002000000 */
[----:B------:R-:W-:Y:S01]  /*0d40*/  IABS R19, R252 ;  /* 0x000000fc00137213 */ /* 0x000fe20000000000 */
[----:B------:R-:W-:Y:S01]  /*0d50*/  STL [R1+0x290], R27 ;  /* 0x0002901b01007387 */ /* 0x000fe20000100800 */
[----:B------:R-:W-:Y:S02]  /*0d60*/  ISETP.GE.U32.AND P4, PT, R4, 0x7fffffab, PT ;  /* 0x7fffffab0400780c */ /* 0x000fe40003f86070 */
[----:B------:R-:W-:Y:S01]  /*0d70*/  IADD3 R4, R108, -0x34, RZ ;  /* 0xffffffcc6c047810 */ /* 0x000fe20007ffe0ff */
[C---:B------:R-:W-:Y:S01]  /*0d80*/  IMAD.HI.U32 R3, R2.reuse, R19, RZ ;  /* 0x0000001302037227 */ /* 0x040fe200078e00ff */
[----:B------:R-:W-:Y:S01]  /*0d90*/  IABS R21, R28 ;  /* 0x0000001c00157213 */ /* 0x000fe20000000000 */
[----:B------:R-:W-:Y:S01]  /*0da0*/  STL [R1+0x28c], R26 ;  /* 0x00028c1a01007387 */ /* 0x000fe20000100800 */
[----:B------:R-:W-:Y:S01]  /*0db0*/  IABS R23, R27 ;  /* 0x0000001b00177213 */ /* 0x000fe20000000000 */
[----:B------:R-:W-:Y:S01]  /*0dc0*/  IMAD.MOV R3, RZ, RZ, -R3 ;  /* 0x000000ffff037224 */ /* 0x000fe200078e0a03 */
[----:B------:R-:W-:Y:S01]  /*0dd0*/  IABS R25, R26 ;  /* 0x0000001a00197213 */ /* 0x000fe20000000000 */
[----:B------:R1:W-:Y:S01]  /*0de0*/  STL [R1+0x7c4], R252 ;  /* 0x0007c4fc01007387 */ /* 0x0003e20000100800 */
[----:B------:R-:W-:Y:S01]  /*0df0*/  SEL R248, RZ, 0x7fff8, P0 ;  /* 0x0007fff8fff87807 */ /* 0x000fe20000000000 */
[----:B------:R-:W-:Y:S01]  /*0e00*/  IMAD.HI.U32 R5, R2, R23, RZ ;  /* 0x0000001702057227 */ /* 0x000fe200078e00ff */
[----:B------:R-:W-:-:S02]  /*0e10*/  ISETP.GE.U32.AND P0, PT, R4, 0x7fffffad, PT ;  /* 0x7fffffad0400780c */ /* 0x000fc40003f06070 */
[----:B------:R-:W-:Y:S01]  /*0e20*/  IADD3 R6, R108, -0x33, RZ ;  /* 0xffffffcd6c067810 */ /* 0x000fe20007ffe0ff */
[----:B------:R-:W-:Y:S01]  /*0e30*/  IMAD.HI.U32 R4, R2, R21, RZ ;  /* 0x0000001502047227 */ /* 0x000fe200078e00ff */
[----:B------:R-:W-:Y:S02]  /*0e40*/  SEL R103, RZ, 0x1fffe, P1 ;  /* 0x0001fffeff677807 */ /* 0x000fe40000800000 */
[----:B------:R-:W-:Y:S01]  /*0e50*/  ISETP.GE.U32.AND P1, PT, R6, 0x7fffffae, PT ;  /* 0x7fffffae0600780c */ /* 0x000fe20003f26070 */
[----:B------:R-:W-:Y:S01]  /*0e60*/  IMAD.HI.U32 R2, R2, R25, RZ ;  /* 0x0000001902027227 */ /* 0x000fe200078e00ff */
[----:B------:R-:W-:Y:S02]  /*0e70*/  SEL R104, RZ, 0x1fffe, P5 ;  /* 0x0001fffeff687807 */ /* 0x000fe40002800000 */
[----:B------:R-:W-:Y:S01]  /*0e80*/  SEL R246, RZ, 0x7fff8, P3 ;  /* 0x0007fff8fff67807 */ /* 0x000fe20001800000 */
[----:B------:R-:W-:Y:S01]  /*0e90*/  IMAD.MOV R6, RZ, RZ, -R2 ;  /* 0x000000ffff067224 */ /* 0x000fe200078e0a02 */
[----:B------:R-:W-:Y:S01]  /*0ea0*/  SEL R100, RZ, 0x1, P6 ;  /* 0x00000001ff647807 */ /* 0x000fe20003000000 */
[----:B------:R-:W-:Y:S01]  /*0eb0*/  IMAD.MOV R4, RZ, RZ, -R4 ;  /* 0x000000ffff047224 */ /* 0x000fe200078e0a04 */
[----:B------:R-:W-:Y:S01]  /*0ec0*/  SEL R247, RZ, 0x4, P4 ;  /* 0x00000004fff77807 */ /* 0x000fe20002000000 */
[----:B------:R-:W-:Y:S01]  /*0ed0*/  IMAD R2, R22, R3, R19 ;  /* 0x0000000316027224 */ /* 0x000fe200078e0213 */
[----:B------:R-:W-:Y:S01]  /*0ee0*/  IADD3 R19, R108, -0x1d, RZ ;  /* 0xffffffe36c137810 */ /* 0x000fe20007ffe0ff */
[C---:B------:R-:W-:Y:S01]  /*0ef0*/  IMAD R3, R22.reuse, R4, R21 ;  /* 0x0000000416037224 */ /* 0x040fe200078e0215 */
[----:B------:R-:W-:Y:S01]  /*0f00*/  SEL R219, RZ, 0x1, P0 ;  /* 0x00000001ffdb7807 */ /* 0x000fe20000000000 */
[----:B------:R-:W-:Y:S01]  /*0f10*/  IMAD.MOV R5, RZ, RZ, -R5 ;  /* 0x000000ffff057224 */ /* 0x000fe200078e0a05 */
[C---:B------:R-:W-:Y:S01]  /*0f20*/  ISETP.GT.U32.AND P5, PT, R22.reuse, R2, PT ;  /* 0x000000021600720c */ /* 0x040fe20003fa4070 */
[C---:B------:R-:W-:Y:S01]  /*0f30*/  IMAD R6, R22.reuse, R6, R25 ;  /* 0x0000000616067224 */ /* 0x040fe200078e0219 */
[C---:B------:R-:W-:Y:S01]  /*0f40*/  ISETP.GT.U32.AND P3, PT, R22.reuse, R3, PT ;  /* 0x000000031600720c */ /* 0x040fe20003f64070 */
[----:B------:R-:W-:Y:S01]  /*0f50*/  IMAD R5, R22, R5, R23 ;  /* 0x0000000516057224 */ /* 0x000fe200078e0217 */
[----:B------:R-:W-:Y:S01]  /*0f60*/  IADD3 R4, R108, -0x1f, RZ ;  /* 0xffffffe16c047810 */ /* 0x000fe20007ffe0ff */
[----:B------:R-:W-:Y:S01]  /*0f70*/  IMAD.IADD R104, R100, 0x1, R104 ;  /* 0x0000000164687824 */ /* 0x000fe200078e0268 */
[----:B------:R-:W-:-:S02]  /*0f80*/  ISETP.GT.U32.AND P6, PT, R22, R6, PT ;  /* 0x000000061600720c */ /* 0x000fc40003fc4070 */
[----:B------:R-:W-:Y:S02]  /*0f90*/  ISETP.GT.U32.AND P4, PT, R22, R5, PT ;  /* 0x000000051600720c */ /* 0x000fe40003f84070 */
[----:B------:R-:W-:Y:S02]  /*0fa0*/  ISETP.GE.U32.AND P0, PT, R19, 0x7fffffc4, PT ;  /* 0x7fffffc41300780c */ /* 0x000fe40003f06070 */
[----:B------:R-:W-:Y:S01]  /*0fb0*/  IADD3 R19, R108, -0x1e, RZ ;  /* 0xffffffe26c137810 */ /* 0x000fe20007ffe0ff */
[--C-:B------:R-:W-:Y:S01]  /*0fc0*/  @!P5 IMAD.IADD R2, R2, 0x1, -R22.reuse ;  /* 0x000000010202d824 */ /* 0x100fe200078e0a16 */
[----:B------:R-:W-:Y:S01]  /*0fd0*/  SEL R99, RZ, 0x1fffe, P1 ;  /* 0x0001fffeff637807 */ /* 0x000fe20000800000 */
[--C-:B------:R-:W-:Y:S01]  /*0fe0*/  @!P3 IMAD.IADD R3, R3, 0x1, -R22.reuse ;  /* 0x000000010303b824 */ /* 0x100fe200078e0a16 */
[----:B------:R-:W-:Y:S02]  /*0ff0*/  ISETP.GE.U32.AND P1, PT, R4, 0x7fffffc2, PT ;  /* 0x7fffffc20400780c */ /* 0x000fe40003f26070 */
[----:B------:R-:W-:Y:S01]  /*1000*/  ISETP.GT.U32.AND P3, PT, R22, R2, PT ;  /* 0x000000021600720c */ /* 0x000fe20003f64070 */
[--C-:B------:R-:W-:Y:S01]  /*1010*/  @!P6 IMAD.IADD R6, R6, 0x1, -R22.reuse ;  /* 0x000000010606e824 */ /* 0x100fe200078e0a16 */
[----:B------:R-:W-:Y:S01]  /*1020*/  ISETP.GE.U32.AND P5, PT, R19, 0x7fffffc3, PT ;  /* 0x7fffffc31300780c */ /* 0x000fe20003fa6070 */
[----:B------:R-:W-:Y:S01]  /*1030*/  @!P4 IMAD.IADD R5, R5, 0x1, -R22 ;  /* 0x000000010505c824 */ /* 0x000fe200078e0a16 */
[----:B------:R-:W-:Y:S01]  /*1040*/  ISETP.GT.U32.AND P6, PT, R22, R3, PT ;  /* 0x000000031600720c */ /* 0x000fe20003fc4070 */
[----:B------:R-:W-:Y:S01]  /*1050*/  IMAD.IADD R99, R219, 0x1, R99 ;  /* 0x00000001db637824 */ /* 0x000fe200078e0263 */
[----:B------:R-:W-:-:S02]  /*1060*/  IADD3 R23, R108, -0x31, RZ ;  /* 0xffffffcf6c177810 */ /* 0x000fc40007ffe0ff */
[----:B------:R-:W-:Y:S02]  /*1070*/  IADD3 R20, R108, -0x32, RZ ;  /* 0xffffffce6c147810 */ /* 0x000fe40007ffe0ff */
[----:B------:R-:W-:Y:S02]  /*1080*/  SEL R21, RZ, 0x1fffe, P1 ;  /* 0x0001fffeff157807 */ /* 0x000fe40000800000 */
[----:B------:R-:W-:Y:S01]  /*1090*/  ISETP.GT.U32.AND P1, PT, R22, R6, PT ;  /* 0x000000061600720c */ /* 0x000fe20003f24070 */
[--C-:B------:R-:W-:Y:S01]  /*10a0*/  @!P3 IMAD.IADD R2, R2, 0x1, -R22.reuse ;  /* 0x000000010202b824 */ /* 0x100fe200078e0a16 */
[----:B------:R-:W-:Y:S02]  /*10b0*/  SEL R19, RZ, 0x4, P5 ;  /* 0x00000004ff137807 */ /* 0x000fe40002800000 */
[----:B------:R-:W-:Y:S01]  /*10c0*/  ISETP.GE.U32.AND P5, PT, R23, 0x7fffffb0, PT ;  /* 0x7fffffb01700780c */ /* 0x000fe20003fa6070 */
[----:B------:R-:W-:Y:S01]  /*10d0*/  @!P6 IMAD.IADD R3, R3, 0x1, -R22 ;  /* 0x000000010303e824 */ /* 0x000fe200078e0a16 */
[----:B------:R-:W-:-:S02]  /*10e0*/  SEL R249, RZ, 0x4, P2 ;  /* 0x00000004fff97807 */ /* 0x000fc40001000000 */
[----:B------:R-:W-:Y:S02]  /*10f0*/  ISETP.GT.U32.AND P4, PT, R22, R5, PT ;  /* 0x000000051600720c */ /* 0x000fe40003f84070 */
[----:B------:R-:W-:Y:S02]  /*1100*/  ISETP.GE.U32.AND P2, PT, R20, 0x7fffffaf, PT ;  /* 0x7fffffaf1400780c */ /* 0x000fe40003f46070 */
[----:B------:R-:W-:Y:S01]  /*1110*/  IADD3 R4, R108, -0x10, RZ ;  /* 0xfffffff06c047810 */ /* 0x000fe20007ffe0ff */
[----:B------:R-:W-:Y:S01]  /*1120*/  @!P1 IMAD.IADD R6, R6, 0x1, -R22 ;  /* 0x0000000106069824 */ /* 0x000fe200078e0a16 */
[----:B------:R-:W-:Y:S02]  /*1130*/  SEL R218, RZ, 0x7fff8, P5 ;  /* 0x0007fff8ffda7807 */ /* 0x000fe40002800000 */
[----:B------:R-:W-:Y:S01]  /*1140*/  ISETP.GE.AND P3, PT, R252, RZ, PT ;  /* 0x000000fffc00720c */ /* 0x000fe20003f66270 */
[----:B-1----:R-:W-:Y:S01]  /*1150*/  IMAD.MOV.U32 R252, RZ, RZ, c[0x0][0x188] ;  /* 0x00006200fffc7624 */ /* 0x002fe200078e00ff */
[----:B------:R-:W-:-:S02]  /*1160*/  ISETP.GE.AND P5, PT, R27, RZ, PT ;  /* 0x000000ff1b00720c */ /* 0x000fc40003fa6270 */
[----:B------:R-:W-:Y:S01]  /*1170*/  SEL R244, RZ, 0x4, P2 ;  /* 0x00000004fff47807 */ /* 0x000fe20001000000 */
[----:B------:R-:W-:Y:S01]  /*1180*/  @!P4 IMAD.IADD R5, R5, 0x1, -R22 ;  /* 0x000000010505c824 */ /* 0x000fe200078e0a16 */
[----:B------:R-:W-:Y:S02]  /*1190*/  ISETP.GE.U32.AND P2, PT, R4, 0x7fffffd1, PT ;  /* 0x7fffffd10400780c */ /* 0x000fe40003f46070 */
[----:B------:R-:W-:Y:S02]  /*11a0*/  IADD3 R4, R108, -0x3, RZ ;  /* 0xfffffffd6c047810 */ /* 0x000fe40007ffe0ff */
[----:B------:R-:W-:Y:S02]  /*11b0*/  ISETP.GE.AND P6, PT, R28, RZ, PT ;  /* 0x000000ff1c00720c */ /* 0x000fe40003fc6270 */
[----:B------:R-:W-:Y:S01]  /*11c0*/  SEL R20, RZ, 0x7fff8, P0 ;  /* 0x0007fff8ff147807 */ /* 0x000fe20000000000 */
[----:B------:R-:W-:Y:S01]  /*11d0*/  @!P3 IMAD.MOV R2, RZ, RZ, -R2 ;  /* 0x000000ffff02b224 */ /* 0x000fe200078e0a02 */
[----:B------:R-:W-:Y:S01]  /*11e0*/  ISETP.GE.U32.AND P0, PT, R4, 0x7fffffde, PT ;  /* 0x7fffffde0400780c */ /* 0x000fe20003f06070 */
[----:B------:R-:W-:Y:S01]  /*11f0*/  @!P5 IMAD.MOV R5, RZ, RZ, -R5 ;  /* 0x000000ffff05d224 */ /* 0x000fe200078e0a05 */
[----:B------:R-:W-:-:S02]  /*1200*/  IADD3 R4, R108, -0xe, RZ ;  /* 0xfffffff26c047810 */ /* 0x000fc40007ffe0ff */
[----:B------:R-:W-:Y:S02]  /*1210*/  ISETP.GE.AND P1, PT, R26, RZ, PT ;  /* 0x000000ff1a00720c */ /* 0x000fe40003f26270 */
[----:B------:R-:W-:Y:S01]  /*1220*/  ISETP.GE.U32.AND P4, PT, R4, 0x7fffffd3, PT ;  /* 0x7fffffd30400780c */ /* 0x000fe20003f86070 */
[----:B------:R-:W-:Y:S01]  /*1230*/  IMAD.MOV.U32 R4, RZ, RZ, R3 ;  /* 0x000000ffff047224 */ /* 0x000fe200078e0003 */
[----:B------:R-:W-:Y:S02]  /*1240*/  ISETP.NE.AND P5, PT, RZ, c[0x0][0x178], PT ;  /* 0x00005e00ff007a0c */ /* 0x000fe40003fa5270 */
[----:B------:R-:W-:Y:S01]  /*1250*/  LOP3.LUT R3, RZ, c[0x0][0x178], RZ, 0x33, !PT ;  /* 0x00005e00ff037a12 */ /* 0x000fe200078e33ff */
[----:B------:R-:W-:Y:S01]  /*1260*/  @!P6 IMAD.MOV R4, RZ, RZ, -R4 ;  /* 0x000000ffff04e224 */ /* 0x000fe200078e0a04 */
[----:B------:R-:W-:Y:S02]  /*1270*/  IADD3 R25, R108, -0x20, RZ ;  /* 0xffffffe06c197810 */ /* 0x000fe40007ffe0ff */
[----:B------:R-:W-:-:S02]  /*1280*/  SEL R2, R3, R2, !P5 ;  /* 0x0000000203027207 */ /* 0x000fc40006800000 */
[----:B------:R-:W-:Y:S01]  /*1290*/  IADD3 R23, R108, -0xa, RZ ;  /* 0xfffffff66c177810 */ /* 0x000fe20007ffe0ff */
[----:B------:R-:W-:Y:S01]  /*12a0*/  @!P1 IMAD.MOV R6, RZ, RZ, -R6 ;  /* 0x000000ffff069224 */ /* 0x000fe200078e0a06 */
[----:B------:R-:W-:Y:S01]  /*12b0*/  ISETP.GE.U32.AND P1, PT, R25, 0x7fffffc1, PT ;  /* 0x7fffffc11900780c */ /* 0x000fe20003f26070 */
[----:B------:R-:W-:Y:S01]  /*12c0*/  IMAD R25, R2, c[0x0][0x184], RZ ;  /* 0x0000610002197a24 */ /* 0x000fe200078e02ff */
[----:B------:R-:W-:Y:S02]  /*12d0*/  SEL R4, R3, R4, !P5 ;  /* 0x0000000403047207 */ /* 0x000fe40006800000 */
[----:B------:R-:W-:Y:S01]  /*12e0*/  IADD3 R22, R108, -0x5, RZ ;  /* 0xfffffffb6c167810 */ /* 0x000fe20007ffe0ff */
[----:B------:R-:W-:Y:S01]  /*12f0*/  IMAD.SHL.U32 R26, R25, 0x4, RZ ;  /* 0x00000004191a7824 */ /* 0x000fe200078e00ff */
[----:B------:R-:W-:Y:S01]  /*1300*/  SEL R5, R3, R5, !P5 ;  /* 0x0000000503057207 */ /* 0x000fe20006800000 */
[----:B------:R-:W-:Y:S01]  /*1310*/  STL [R1+0x240], R25 ;  /* 0x0002401901007387 */ /* 0x000fe20000100800 */
[----:B------:R-:W-:Y:S01]  /*1320*/  ISETP.GE.U32.AND P3, PT, R23, 0x7fffffd7, PT ;  /* 0x7fffffd71700780c */ /* 0x000fe20003f66070 */
[----:B------:R-:W-:Y:S01]  /*1330*/  IMAD R23, R4, c[0x0][0x184], RZ ;  /* 0x0000610004177a24 */ /* 0x000fe200078e02ff */
[----:B------:R-:W-:Y:S01]  /*1340*/  ISETP.GE.U32.AND P6, PT, R22, 0x7fffffdc, PT ;  /* 0x7fffffdc1600780c */ /* 0x000fe20003fc6070 */
[----:B------:R-:W-:Y:S01]  /*1350*/  IMAD R22, R5, c[0x0][0x184], RZ ;  /* 0x0000610005167a24 */ /* 0x000fe200078e02ff */
[----:B------:R-:W-:Y:S01]  /*1360*/  SEL R3, R3, R6, !P5 ;  /* 0x0000000603037207 */ /* 0x000fe20006800000 */
[----:B------:R-:W-:Y:S01]  /*1370*/  IMAD.SHL.U32 R2, R23, 0x4, RZ ;  /* 0x0000000417027824 */ /* 0x000fe200078e00ff */
[----:B------:R-:W-:Y:S01]  /*1380*/  IADD3 R40, P5, R26, c[0x0][0x160], RZ ;  /* 0x000058001a287a10 */ /* 0x000fe20007fbe0ff */
[----:B------:R-:W-:Y:S01]  /*1390*/  STL [R1+0x244], R23 ;  /* 0x0002441701007387 */ /* 0x000fe20000100800 */
[----:B------:R-:W-:Y:S01]  /*13a0*/  SEL R10, RZ, 0x1, P1 ;  /* 0x00000001ff0a7807 */ /* 0x000fe20000800000 */
[----:B------:R-:W-:Y:S01]  /*13b0*/  IMAD R4, R3, c[0x0][0x184], RZ ;  /* 0x0000610003047a24 */ /* 0x000fe200078e02ff */
[----:B------:R-:W-:Y:S01]  /*13c0*/  LEA.HI.X.SX32 R41, R25, c[0x0][0x164], 0x2, P5 ;  /* 0x0000590019297a11 */ /* 0x000fe200028f16ff */
[----:B------:R-:W-:Y:S01]  /*13d0*/  STL [R1+0x3a4], R26 ;  /* 0x0003a41a01007387 */ /* 0x000fe20000100800 */
[----:B------:R-:W-:Y:S01]  /*13e0*/  IADD3 R42, P5, R2, c[0x0][0x160], RZ ;  /* 0x00005800022a7a10 */ /* 0x000fe20007fbe0ff */
[----:B------:R-:W-:Y:S01]  /*13f0*/  IMAD.SHL.U32 R3, R4, 0x4, RZ ;  /* 0x0000000404037824 */ /* 0x000fe200078e00ff */
[----:B------:R-:W-:Y:S01]  /*1400*/  LOP3.LUT R13, R13, 0x3, RZ, 0xc0, !PT ;  /* 0x000000030d0d7812 */ /* 0x000fe200078ec0ff */
[----:B------:R-:W-:Y:S01]  /*1410*/  STL [R1+0x248], R22 ;  /* 0x0002481601007387 */ /* 0x000fe20000100800 */
[----:B------:R-:W-:Y:S01]  /*1420*/  LEA.HI.X.SX32 R43, R23, c[0x0][0x164], 0x2, P5 ;  /* 0x00005900172b7a11 */ /* 0x000fe200028f16ff */
[----:B------:R-:W-:Y:S01]  /*1430*/  IMAD.IADD R10, R10, 0x1, R21 ;  /* 0x000000010a0a7824 */ /* 0x000fe200078e0215 */
[----:B------:R-:W-:Y:S01]  /*1440*/  IADD3 R11, R13, R12, R11 ;  /* 0x0000000c0d0b7210 */ /* 0x000fe20007ffe00b */
[----:B------:R1:W-:Y:S01]  /*1450*/  STL [R1+0x3a0], R2 ;  /* 0x0003a00201007387 */ /* 0x0003e20000100800 */
[----:B------:R-:W-:Y:S01]  /*1460*/  LOP3.LUT R17, R17, 0x3, RZ, 0xc0, !PT ;  /* 0x0000000311117812 */ /* 0x000fe200078ec0ff */
[----:B------:R-:W-:Y:S01]  /*1470*/  IMAD.SHL.U32 R5, R252, 0x4, RZ ;  /* 0x00000004fc057824 */ /* 0x000fe200078e00ff */
[----:B------:R-:W-:Y:S01]  /*1480*/  LOP3.LUT R10, R10, 0x3, RZ, 0xc0, !PT ;  /* 0x000000030a0a7812 */ /* 0x000fe200078ec0ff */
[----:B------:R-:W-:Y:S01]  /*1490*/  STL [R1+0x24c], R4 ;  /* 0x00024c0401007387 */ /* 0x000fe20000100800 */
[----:B------:R-:W-:Y:S01]  /*14a0*/  LOP3.LUT R9, R9, 0x3, RZ, 0xc0, !PT ;  /* 0x0000000309097812 */ /* 0x000fe200078ec0ff */
[----:B------:R-:W-:Y:S01]  /*14b0*/  IMAD.WIDE R242, R5, 0x4, R40 ;  /* 0x0000000405f27825 */ /* 0x000fe200078e0228 */
[----:B------:R-:W-:-:S02]  /*14c0*/  IADD3 R10, R10, R20, R19 ;  /* 0x000000140a0a7210 */ /* 0x000fc40007ffe013 */
[----:B------:R-:W-:Y:S01]  /*14d0*/  IADD3 R15, R17, R16, R15 ;  /* 0x00000010110f7210 */ /* 0x000fe20007ffe00f */
[----:B-1----:R-:W-:Y:S01]  /*14e0*/  IMAD.SHL.U32 R2, R22, 0x4, RZ ;  /* 0x0000000416027824 */ /* 0x002fe200078e00ff */
[----:B------:R-:W-:Y:S01]  /*14f0*/  LOP3.LUT R10, R10, 0xf, RZ, 0xc0, !PT ;  /* 0x0000000f0a0a7812 */ /* 0x000fe200078ec0ff */
[----:B------:R-:W-:Y:S01]  /*1500*/  IMAD.WIDE R240, R5, 0x4, R42 ;  /* 0x0000000405f07825 */ /* 0x000fe200078e022a */
[----:B------:R-:W-:Y:S02]  /*1510*/  IADD3 R7, R9, R8, R7 ;  /* 0x0000000809077210 */ /* 0x000fe40007ffe007 */
[----:B------:R-:W-:Y:S01]  /*1520*/  IADD3 R48, P5, R2, c[0x0][0x160], RZ ;  /* 0x0000580002307a10 */ /* 0x000fe20007fbe0ff */
[----:B------:R1:W-:Y:S01]  /*1530*/  STL [R1+0x39c], R2 ;  /* 0x00039c0201007387 */ /* 0x0003e20000100800 */
[----:B------:R-:W-:Y:S01]  /*1540*/  IMAD R10, R15, 0x10, R10 ;  /* 0x000000100f0a7824 */ /* 0x000fe200078e020a */
[----:B------:R-:W-:Y:S01]  /*1550*/  LOP3.LUT R94, R94, 0x3, RZ, 0xc0, !PT ;  /* 0x000000035e5e7812 */ /* 0x000fe200078ec0ff */
[----:B------:R-:W-:Y:S01]  /*1560*/  IMAD.SHL.U32 R6, R252, 0x8, RZ ;  /* 0x00000008fc067824 */ /* 0x000fe200078e00ff */
[----:B------:R-:W-:Y:S01]  /*1570*/  LEA.HI.X.SX32 R49, R22, c[0x0][0x164], 0x2, P5 ;  /* 0x0000590016317a11 */ /* 0x000fe200028f16ff */
[----:B------:R2:W-:Y:S01]  /*1580*/  STL [R1+0x398], R3 ;  /* 0x0003980301007387 */ /* 0x0005e20000100800 */
[----:B------:R-:W-:Y:S01]  /*1590*/  IADD3 R50, P5, R3, c[0x0][0x160], RZ ;  /* 0x0000580003327a10 */ /* 0x000fe20007fbe0ff */
[----:B------:R-:W-:Y:S01]  /*15a0*/  IMAD.WIDE R52, R6, 0x4, R40 ;  /* 0x0000000406347825 */ /* 0x000fe200078e0228 */
[----:B------:R-:W-:Y:S01]  /*15b0*/  LOP3.LUT R10, R10, 0xff, RZ, 0xc0, !PT ;  /* 0x000000ff0a0a7812 */ /* 0x000fe200078ec0ff */
[----:B------:R-:W-:Y:S01]  /*15c0*/  STL [R1+0x7cc], R242 ;  /* 0x0007ccf201007387 */ /* 0x000fe20000100800 */
[----:B------:R-:W-:Y:S01]  /*15d0*/  LEA.HI.X.SX32 R51, R4, c[0x0][0x164], 0x2, P5 ;  /* 0x0000590004337a11 */ /* 0x000fe200028f16ff */
[----:B-1----:R-:W-:Y:S01]  /*15e0*/  IMAD.SHL.U32 R2, R11, 0x100, RZ ;  /* 0x000001000b027824 */ /* 0x002fe200078e00ff */
[C---:B------:R-:W-:Y:S01]  /*15f0*/  IADD3 R4, R108.reuse, -0x9, RZ ;  /* 0xfffffff76c047810 */ /* 0x040fe20007ffe0ff */
[----:B------:R-:W-:Y:S01]  /*1600*/  IMAD.WIDE R238, R5, 0x4, R48 ;  /* 0x0000000405ee7825 */ /* 0x000fe200078e0230 */
[----:B------:R-:W-:Y:S01]  /*1610*/  STL [R1+0x7c8], R243 ;  /* 0x0007c8f301007387 */ /* 0x000fe20000100800 */
[----:B--2---:R-:W-:-:S02]  /*1620*/  IADD3 R3, R108, -0x1, RZ ;  /* 0xffffffff6c037810 */ /* 0x004fc40007ffe0ff */
[----:B------:R-:W-:Y:S01]  /*1630*/  LOP3.LUT R2, R2, 0xf00, RZ, 0xe2, !PT ;  /* 0x00000f0002027812 */ /* 0x000fe200078ee2ff */
[----:B------:R-:W-:Y:S01]  /*1640*/  IMAD.WIDE R236, R5, 0x4, R50 ;  /* 0x0000000405ec7825 */ /* 0x000fe200078e0232 */
[----:B------:R-:W-:Y:S01]  /*1650*/  ISETP.GE.U32.AND P5, PT, R3, 0x7fffffe0, PT ;  /* 0x7fffffe00300780c */ /* 0x000fe20003fa6070 */
[----:B------:R-:W-:Y:S01]  /*1660*/  STL [R1+0x7d4], R240 ;  /* 0x0007d4f001007387 */ /* 0x000fe20000100800 */
[----:B------:R-:W-:Y:S01]  /*1670*/  IABS R3, c[0x0][0x17c] ;  /* 0x00005f0000037a13 */ /* 0x000fe20000000000 */
[----:B------:R-:W-:Y:S02]  /*1680*/  IMAD R7, R7, 0x1000, R2 ;  /* 0x0000100007077824 */ /* 0x000fe400078e0202 */
[----:B------:R-:W-:Y:S01]  /*1690*/  IMAD R5, R252, 0xc, RZ ;  /* 0x0000000cfc057824 */ /* 0x000fe200078e02ff */
[----:B------:R-:W1:Y:S01]  /*16a0*/  I2F.RP R2, R3 ;  /* 0x0000000300027306 */ /* 0x000e620000209400 */
[----:B------:R-:W-:Y:S01]  /*16b0*/  IMAD.IADD R7, R7, 0x1, R10 ;  /* 0x0000000107077824 */ /* 0x000fe200078e020a */
[----:B------:R-:W-:Y:S01]  /*16c0*/  STL [R1+0x7d0], R241 ;  /* 0x0007d0f101007387 */ /* 0x000fe20000100800 */
[----:B------:R-:W-:-:S03]  /*16d0*/  IMAD.WIDE R54, R6, 0x4, R42 ;  /* 0x0000000406367825 */ /* 0x000fc600078e022a */
[----:B------:R-:W-:Y:S01]  /*16e0*/  LOP3.LUT R190, R7, 0xffff, RZ, 0xc0, !PT ;  /* 0x0000ffff07be7812 */ /* 0x000fe200078ec0ff */
[----:B------:R2:W-:Y:S01]  /*16f0*/  LDGSTS.E [R245], [R40.64], !P5 ;  /* 0x0000000028f57fae */ /* 0x0005e2000e921848 */
[C---:B------:R-:W-:Y:S02]  /*1700*/  IMAD.WIDE R56, R6.reuse, 0x4, R48 ;  /* 0x0000000406387825 */ /* 0x040fe400078e0230 */
[----:B------:R-:W-:Y:S01]  /*1710*/  SHF.R.U32.HI R38, RZ, 0xa, R190 ;  /* 0x0000000aff267819 */ /* 0x000fe200000116be */
[----:B------:R2:W-:Y:S01]  /*1720*/  LDGSTS.E [R245+0x100], [R42.64], !P5 ;  /* 0x001000002af57fae */ /* 0x0005e2000e921848 */
[----:B------:R-:W-:Y:S01]  /*1730*/  IMAD.WIDE R58, R6, 0x4, R50 ;  /* 0x00000004063a7825 */ /* 0x000fe200078e0232 */
[----:B------:R-:W-:Y:S02]  /*1740*/  SHF.R.U32.HI R112, RZ, 0x2, R190 ;  /* 0x00000002ff707819 */ /* 0x000fe400000116be */
[----:B------:R2:W-:Y:S01]  /*1750*/  LDGSTS.E [R245+0x200], [R48.64], !P5 ;  /* 0x0020000030f57fae */ /* 0x0005e2000e921848 */
[C---:B------:R-:W-:Y:S01]  /*1760*/  IMAD.WIDE R60, R5.reuse, 0x4, R40 ;  /* 0x00000004053c7825 */ /* 0x040fe200078e0228 */
[----:B-1----:R-:W1:Y:S02]  /*1770*/  MUFU.RCP R2, R2 ;  /* 0x0000000200027308 */ /* 0x002e640000001000 */
[----:B------:R2:W-:Y:S01]  /*1780*/  LDGSTS.E [R245+0x300], [R50.64], !P5 ;  /* 0x0030000032f57fae */ /* 0x0005e2000e921848 */
[----:B------:R-:W-:Y:S01]  /*1790*/  ISETP.GE.U32.AND P5, PT, R4, 0x7fffffd8, PT ;  /* 0x7fffffd80400780c */ /* 0x000fe20003fa6070 */
[C---:B------:R-:W-:Y:S01]  /*17a0*/  IMAD.WIDE R34, R5.reuse, 0x4, R42 ;  /* 0x0000000405227825 */ /* 0x040fe200078e022a */
[----:B------:R-:W-:Y:S01]  /*17b0*/  IADD3 R4, R108, -0xd, RZ ;  /* 0xfffffff36c047810 */ /* 0x000fe20007ffe0ff */
[----:B------:R3:W-:Y:S02]  /*17c0*/  LDGSTS.E [R245+0x1000], [R242.64], !P6 ;  /* 0x01000000f2f57fae */ /* 0x0007e4000f121848 */
[----:B------:R-:W-:-:S02]  /*17d0*/  IMAD.WIDE R62, R5, 0x4, R48 ;  /* 0x00000004053e7825 */ /* 0x000fc400078e0230 */
[----:B------:R4:W-:Y:S02]  /*17e0*/  LDGSTS.E [R245+0x1100], [R240.64], !P6 ;  /* 0x01100000f0f57fae */ /* 0x0009e4000f121848 */
[----:B------:R-:W-:Y:S02]  /*17f0*/  IMAD.WIDE R36, R5, 0x4, R50 ;  /* 0x0000000405247825 */ /* 0x000fe400078e0232 */
[----:B------:R2:W-:Y:S02]  /*1800*/  LDGSTS.E [R245+0x1200], [R238.64], !P6 ;  /* 0x01200000eef57fae */ /* 0x0005e4000f121848 */
[----:B------:R-:W-:Y:S01]  /*1810*/  IMAD.SHL.U32 R7, R252, 0x10, RZ ;  /* 0x00000010fc077824 */ /* 0x000fe200078e00ff */
[----:B-1----:R-:W-:Y:S01]  /*1820*/  IADD3 R2, R2, 0xffffffe, RZ ;  /* 0x0ffffffe02027810 */ /* 0x002fe20007ffe0ff */
[----:B------:R1:W-:Y:S01]  /*1830*/  LDGSTS.E [R245+0x1300], [R236.64], !P6 ;  /* 0x01300000ecf57fae */ /* 0x0003e2000f121848 */
[----:B------:R-:W-:Y:S01]  /*1840*/  ISETP.GE.U32.AND P6, PT, R4, 0x7fffffd4, PT ;  /* 0x7fffffd40400780c */ /* 0x000fe20003fc6070 */
[----:B------:R-:W-:Y:S01]  /*1850*/  IMAD R6, R252, 0x14, RZ ;  /* 0x00000014fc067824 */ /* 0x000fe200078e02ff */
[----:B------:R-:W-:Y:S01]  /*1860*/  SHF.R.U32.HI R4, RZ, 0xf, R190 ;  /* 0x0000000fff047819 */ /* 0x000fe200000116be */
[----:B------:R1:W-:Y:S01]  /*1870*/  LDGSTS.E [R245+0x2000], [R52.64], !P5 ;  /* 0x0200000034f57fae */ /* 0x0003e2000e921848 */
[C---:B------:R-:W-:Y:S01]  /*1880*/  IMAD.WIDE R30, R7.reuse, 0x4, R40 ;  /* 0x00000004071e7825 */ /* 0x040fe200078e0228 */
[----:B------:R2:W1:Y:S02]  /*1890*/  F2I.FTZ.U32.TRUNC.NTZ R5, R2 ;  /* 0x0000000200057305 */ /* 0x000464000021f000 */
[----:B------:R1:W-:Y:S01]  /*18a0*/  LDGSTS.E [R245+0x2100], [R54.64], !P5 ;  /* 0x0210000036f57fae */ /* 0x0003e2000e921848 */
[----:B------:R-:W-:-:S03]  /*18b0*/  IMAD.WIDE R64, R7, 0x4, R42 ;  /* 0x0000000407407825 */ /* 0x000fc600078e022a */
[----:B------:R1:W-:Y:S01]  /*18c0*/  LDGSTS.E [R245+0x2200], [R56.64], !P5 ;  /* 0x0220000038f57fae */ /* 0x0003e2000e921848 */
[C---:B------:R-:W-:Y:S01]  /*18d0*/  IMAD.WIDE R32, R7.reuse, 0x4, R48 ;  /* 0x0000000407207825 */ /* 0x040fe200078e0230 */
[----:B--2---:R-:W-:Y:S02]  /*18e0*/  SHF.R.U32.HI R2, RZ, 0x3, R190 ;  /* 0x00000003ff027819 */ /* 0x004fe400000116be */
[----:B------:R2:W-:Y:S01]  /*18f0*/  LDGSTS.E [R245+0x2300], [R58.64], !P5 ;  /* 0x023000003af57fae */ /* 0x0005e2000e921848 */
[----:B------:R-:W-:Y:S01]  /*1900*/  LOP3.LUT P5, RZ, R4, 0x1, RZ, 0xc0, !PT ;  /* 0x0000000104ff7812 */ /* 0x000fe200078ac0ff */
[----:B------:R-:W-:Y:S01]  /*1910*/  IMAD.WIDE R66, R7, 0x4, R50 ;  /* 0x0000000407427825 */ /* 0x000fe200078e0232 */
[----:B------:R-:W-:Y:S01]  /*1920*/  SHF.R.U32.HI R4, RZ, 0xb, R190 ;  /* 0x0000000bff047819 */ /* 0x000fe200000116be */
[----:B------:R2:W-:Y:S02]  /*1930*/  LDGSTS.E [R245+0x3000], [R60.64], !P6 ;  /* 0x030000003cf57fae */ /* 0x0005e4000f121848 */
[----:B------:R-:W-:-:S02]  /*1940*/  IMAD.WIDE R26, R6, 0x4, R40 ;  /* 0x00000004061a7825 */ /* 0x000fc400078e0228 */
[----:B------:R1:W-:Y:S02]  /*1950*/  LDGSTS.E [R245+0x3100], [R34.64], !P6 ;  /* 0x0310000022f57fae */ /* 0x0003e4000f121848 */
[C---:B------:R-:W-:Y:S02]  /*1960*/  IMAD.WIDE R68, R6.reuse, 0x4, R42 ;  /* 0x0000000406447825 */ /* 0x040fe400078e022a */
[----:B------:R2:W-:Y:S02]  /*1970*/  LDGSTS.E [R245+0x3200], [R62.64], !P6 ;  /* 0x032000003ef57fae */ /* 0x0005e4000f121848 */
[----:B------:R-:W-:Y:S02]  /*1980*/  IMAD.WIDE R28, R6, 0x4, R48 ;  /* 0x00000004061c7825 */ /* 0x000fe400078e0230 */
[----:B------:R1:W-:Y:S01]  /*1990*/  LDGSTS.E [R245+0x3300], [R36.64], !P6 ;  /* 0x0330000024f57fae */ /* 0x0003e2000f121848 */
[----:B------:R-:W-:Y:S01]  /*19a0*/  LOP3.LUT P6, RZ, R4, 0x1, RZ, 0xc0, !PT ;  /* 0x0000000104ff7812 */ /* 0x000fe200078cc0ff */
[----:B------:R-:W-:Y:S01]  /*19b0*/  IMAD.WIDE R70, R6, 0x4, R50 ;  /* 0x0000000406467825 */ /* 0x000fe200078e0232 */
[----:B------:R-:W-:Y:S01]  /*19c0*/  SHF.R.U32.HI R4, RZ, 0x7, R190 ;  /* 0x00000007ff047819 */ /* 0x000fe200000116be */
[----:B------:R1:W-:Y:S01]  /*19d0*/  LDGSTS.E [R245+0x4000], [R30.64], P5 ;  /* 0x040000001ef57fae */ /* 0x0003e2000a921848 */
[----:B------:R-:W-:Y:S01]  /*19e0*/  SHF.R.U32.HI R6, RZ, 0x5, R217 ;  /* 0x00000005ff067819 */ /* 0x000fe200000116d9 */
[----:B------:R-:W-:-:S02]  /*19f0*/  IMAD R7, R252, 0x18, RZ ;  /* 0x00000018fc077824 */ /* 0x000fc400078e02ff */
[----:B------:R2:W-:Y:S01]  /*1a00*/  LDGSTS.E [R245+0x4100], [R64.64], P5 ;  /* 0x0410000040f57fae */ /* 0x0005e2000a921848 */
[----:B------:R-:W-:Y:S02]  /*1a10*/  IMAD R9, R252, 0x1c, RZ ;  /* 0x0000001cfc097824 */ /* 0x000fe400078e02ff */
[C---:B------:R-:W-:Y:S01]  /*1a20*/  IMAD.WIDE R74, R7.reuse, 0x4, R40 ;  /* 0x00000004074a7825 */ /* 0x040fe200078e0228 */
[----:B------:R1:W-:Y:S03]  /*1a30*/  LDGSTS.E [R245+0x4200], [R32.64], P5 ;  /* 0x0420000020f57fae */ /* 0x0003e6000a921848 */
[C---:B------:R-:W-:Y:S01]  /*1a40*/  IMAD.WIDE R24, R7.reuse, 0x4, R42 ;  /* 0x0000000407187825 */ /* 0x040fe200078e022a */
[----:B------:R2:W-:Y:S01]  /*1a50*/  LDGSTS.E [R245+0x4300], [R66.64], P5 ;  /* 0x0430000042f57fae */ /* 0x0005e2000a921848 */
[----:B------:R-:W-:Y:S02]  /*1a60*/  LOP3.LUT P5, RZ, R4, 0x1, RZ, 0xc0, !PT ;  /* 0x0000000104ff7812 */ /* 0x000fe400078ac0ff */
[----:B------:R-:W-:Y:S01]  /*1a70*/  IMAD.WIDE R72, R7, 0x4, R48 ;  /* 0x0000000407487825 */ /* 0x000fe200078e0230 */
[----:B------:R2:W-:Y:S01]  /*1a80*/  LDGSTS.E [R245+0x5000], [R26.64], P6 ;  /* 0x050000001af57fae */ /* 0x0005e2000b121848 */
[----:B------:R-:W-:-:S02]  /*1a90*/  IADD3 R4, R108, -0x2, RZ ;  /* 0xfffffffe6c047810 */ /* 0x000fc40007ffe0ff */
[----:B------:R-:W-:Y:S01]  /*1aa0*/  IMAD.WIDE R22, R7, 0x4, R50 ;  /* 0x0000000407167825 */ /* 0x000fe200078e0232 */
[----:B------:R2:W-:Y:S03]  /*1ab0*/  LDGSTS.E [R245+0x5100], [R68.64], P6 ;  /* 0x0510000044f57fae */ /* 0x0005e6000b121848 */
[C---:B------:R-:W-:Y:S01]  /*1ac0*/  IMAD.WIDE R84, R9.reuse, 0x4, R40 ;  /* 0x0000000409547825 */ /* 0x040fe200078e0228 */
[----:B------:R2:W-:Y:S03]  /*1ad0*/  LDGSTS.E [R245+0x5200], [R28.64], P6 ;  /* 0x052000001cf57fae */ /* 0x0005e6000b121848 */
[----:B------:R-:W-:Y:S01]  /*1ae0*/  IMAD.WIDE R20, R9, 0x4, R42 ;  /* 0x0000000409147825 */ /* 0x000fe200078e022a */
[----:B------:R2:W-:Y:S01]  /*1af0*/  LDGSTS.E [R245+0x5300], [R70.64], P6 ;  /* 0x0530000046f57fae */ /* 0x0005e2000b121848 */
[----:B------:R-:W-:-:S02]  /*1b00*/  LOP3.LUT P6, RZ, R2, 0x1, RZ, 0xc0, !PT ;  /* 0x0000000102ff7812 */ /* 0x000fc400078cc0ff */
[C---:B------:R-:W-:Y:S01]  /*1b10*/  IMAD.WIDE R76, R9.reuse, 0x4, R48 ;  /* 0x00000004094c7825 */ /* 0x040fe200078e0230 */
[----:B------:R-:W-:Y:S01]  /*1b20*/  STL [R1+0x7dc], R238 ;  /* 0x0007dcee01007387 */ /* 0x000fe20000100800 */
[----:B------:R-:W-:Y:S02]  /*1b30*/  IADD3 R2, R108, -0x6, RZ ;  /* 0xfffffffa6c027810 */ /* 0x000fe40007ffe0ff */
[----:B------:R-:W-:Y:S01]  /*1b40*/  IMAD.WIDE R18, R9, 0x4, R50 ;  /* 0x0000000409127825 */ /* 0x000fe200078e0232 */
[----:B------:R-:W-:Y:S03]  /*1b50*/  STL [R1+0x7d8], R239 ;  /* 0x0007d8ef01007387 */ /* 0x000fe60000100800 */
[----:B-1----:R-:W-:Y:S01]  /*1b60*/  IMAD.MOV R8, RZ, RZ, -R5 ;  /* 0x000000ffff087224 */ /* 0x002fe200078e0a05 */
[----:B------:R1:W-:Y:S01]  /*1b70*/  STL [R1+0x7e4], R236 ;  /* 0x0007e4ec01007387 */ /* 0x0003e20000100800 */
[----:B------:R-:W-:-:S03]  /*1b80*/  IMAD.WIDE R14, R252, 0x4, R40 ;  /* 0x00000004fc0e7825 */ /* 0x000fc600078e0228 */
[----:B------:R-:W-:Y:S01]  /*1b90*/  STL [R1+0x7e0], R237 ;  /* 0x0007e0ed01007387 */ /* 0x000fe20000100800 */
[----:B------:R-:W-:Y:S02]  /*1ba0*/  IMAD R7, R8, R3, RZ ;  /* 0x0000000308077224 */ /* 0x000fe400078e02ff */
[C---:B------:R-:W-:Y:S01]  /*1bb0*/  IMAD.WIDE R12, R252.reuse, 0x4, R42 ;  /* 0x00000004fc0c7825 */ /* 0x040fe200078e022a */
[----:B------:R-:W-:Y:S03]  /*1bc0*/  STL [R1+0x7ec], R52 ;  /* 0x0007ec3401007387 */ /* 0x000fe60000100800 */
[C---:B------:R-:W-:Y:S01]  /*1bd0*/  IMAD.WIDE R10, R252.reuse, 0x4, R48 ;  /* 0x00000004fc0a7825 */ /* 0x040fe200078e0230 */
[----:B------:R-:W-:Y:S03]  /*1be0*/  STL [R1+0x7e8], R53 ;  /* 0x0007e83501007387 */ /* 0x000fe60000100800 */
[----:B------:R-:W-:Y:S01]  /*1bf0*/  IMAD.WIDE R8, R252, 0x4, R50 ;  /* 0x00000004fc087825 */ /* 0x000fe200078e0232 */
[----:B------:R2:W-:Y:S03]  /*1c00*/  LDGSTS.E [R245+0x6000], [R74.64], P5 ;  /* 0x060000004af57fae */ /* 0x0005e6000a921848 */
[----:B-1----:R-:W-:Y:S01]  /*1c10*/  IMAD.MOV.U32 R236, RZ, RZ, R249 ;  /* 0x000000ffffec7224 */ /* 0x002fe200078e00f9 */
[----:B------:R-:W-:Y:S01]  /*1c20*/  STL [R1+0x7f4], R54 ;  /* 0x0007f43601007387 */ /* 0x000fe20000100800 */
[----:B------:R-:W-:-:S02]  /*1c30*/  IMAD.MOV.U32 R239, RZ, RZ, R248 ;  /* 0x000000ffffef7224 */ /* 0x000fc400078e00f8 */
[----:B------:R-:W-:Y:S01]  /*1c40*/  IMAD.MOV.U32 R238, RZ, RZ, R247 ;  /* 0x000000ffffee7224 */ /* 0x000fe200078e00f7 */
[----:B------:R2:W-:Y:S01]  /*1c50*/  LDGSTS.E [R245+0x6100], [R24.64], P5 ;  /* 0x0610000018f57fae */ /* 0x0005e2000a921848 */
[----:B----4-:R-:W-:Y:S02]  /*1c60*/  IMAD.MOV.U32 R241, RZ, RZ, R246 ;  /* 0x000000fffff17224 */ /* 0x010fe400078e00f6 */
[----:B------:R-:W-:Y:S01]  /*1c70*/  IMAD.MOV.U32 R240, RZ, RZ, R244 ;  /* 0x000000fffff07224 */ /* 0x000fe200078e00f4 */
[----:B------:R-:W-:Y:S01]  /*1c80*/  STL [R1+0x7f0], R55 ;  /* 0x0007f03701007387 */ /* 0x000fe20000100800 */
[----:B---3--:R-:W-:-:S03]  /*1c90*/  IMAD.MOV.U32 R242, RZ, RZ, R218 ;  /* 0x000000fffff27224 */ /* 0x008fc600078e00da */
[----:B------:R2:W-:Y:S04]  /*1ca0*/  LDGSTS.E [R245+0x6200], [R72.64], P5 ;  /* 0x0620000048f57fae */ /* 0x0005e8000a921848 */
[----:B------:R-:W-:Y:S04]  /*1cb0*/  STL [R1+0x7fc], R56 ;  /* 0x0007fc3801007387 */ /* 0x000fe80000100800 */
[----:B------:R2:W-:Y:S01]  /*1cc0*/  LDGSTS.E [R245+0x6300], [R22.64], P5 ;  /* 0x0630000016f57fae */ /* 0x0005e2000a921848 */
[----:B------:R-:W-:Y:S02]  /*1cd0*/  ISETP.GE.U32.AND P5, PT, R2, 0x7fffffdb, PT ;  /* 0x7fffffdb0200780c */ /* 0x000fe40003fa6070 */
[----:B------:R-:W-:Y:S01]  /*1ce0*/  SGXT.U32 R2, R6, 0x1 ;  /* 0x000000010602781a */ /* 0x000fe20000000000 */
[----:B------:R-:W-:Y:S01]  /*1cf0*/  STL [R1+0x7f8], R57 ;  /* 0x0007f83901007387 */ /* 0x000fe20000100800 */
[----:B------:R-:W-:-:S03]  /*1d00*/  SHF.R.U32.HI R6, RZ, 0xe, R190 ;  /* 0x0000000eff067819 */ /* 0x000fc600000116be */
[----:B------:R2:W-:Y:S04]  /*1d10*/  LDGSTS.E [R245+0x7000], [R84.64], P6 ;  /* 0x0700000054f57fae */ /* 0x0005e8000b121848 */
[----:B------:R-:W-:Y:S04]  /*1d20*/  STL [R1+0x804], R58 ;  /* 0x0008043a01007387 */ /* 0x000fe80000100800 */
[----:B------:R2:W-:Y:S04]  /*1d30*/  LDGSTS.E [R245+0x7100], [R20.64], P6 ;  /* 0x0710000014f57fae */ /* 0x0005e8000b121848 */
[----:B------:R-:W-:Y:S04]  /*1d40*/  STL [R1+0x800], R59 ;  /* 0x0008003b01007387 */ /* 0x000fe80000100800 */
[----:B------:R2:W-:Y:S04]  /*1d50*/  LDGSTS.E [R245+0x7200], [R76.64], P6 ;  /* 0x072000004cf57fae */ /* 0x0005e8000b121848 */
[----:B------:R-:W-:Y:S04]  /*1d60*/  STL.64 [R1+0x808], R60 ;  /* 0x0008083c01007387 */ /* 0x000fe80000100a00 */
[----:B------:R2:W-:Y:S01]  /*1d70*/  LDGSTS.E [R245+0x7300], [R18.64], P6 ;  /* 0x0730000012f57fae */ /* 0x0005e2000b121848 */
[----:B------:R-:W-:Y:S01]  /*1d80*/  ISETP.GE.U32.AND P6, PT, R4, 0x7fffffdf, PT ;  /* 0x7fffffdf0400780c */ /* 0x000fe20003fc6070 */
[----:B------:R-:W-:-:S02]  /*1d90*/  IMAD.MOV.U32 R4, RZ, RZ, RZ ;  /* 0x000000ffff047224 */ /* 0x000fc400078e00ff */
[----:B------:R-:W-:Y:S04]  /*1da0*/  STL.64 [R1+0x810], R34 ;  /* 0x0008102201007387 */ /* 0x000fe80000100a00 */
[----:B------:R-:W-:Y:S04]  /*1db0*/  STL.64 [R1+0x818], R62 ;  /* 0x0008183e01007387 */ /* 0x000fe80000100a00 */
[----:B------:R-:W-:Y:S04]  /*1dc0*/  STL.64 [R1+0x820], R36 ;  /* 0x0008202401007387 */ /* 0x000fe80000100a00 */
[----:B------:R1:W-:Y:S04]  /*1dd0*/  STL.64 [R1+0x828], R30 ;  /* 0x0008281e01007387 */ /* 0x0003e80000100a00 */
[----:B------:R-:W-:Y:S04]  /*1de0*/  STL.64 [R1+0x830], R64 ;  /* 0x0008304001007387 */ /* 0x000fe80000100a00 */
[----:B------:R3:W-:Y:S04]  /*1df0*/  STL.64 [R1+0x838], R32 ;  /* 0x0008382001007387 */ /* 0x0007e80000100a00 */
[----:B------:R-:W-:Y:S01]  /*1e00*/  STL.64 [R1+0x840], R66 ;  /* 0x0008404201007387 */ /* 0x000fe20000100a00 */
[----:B-1----:R-:W-:-:S02]  /*1e10*/  IMAD R30, R252, 0x11, RZ ;  /* 0x00000011fc1e7824 */ /* 0x002fc400078e02ff */
[----:B------:R-:W-:Y:S01]  /*1e20*/  IMAD R31, R252, 0x15, RZ ;  /* 0x00000015fc1f7824 */ /* 0x000fe200078e02ff */
[----:B------:R1:W-:Y:S01]  /*1e30*/  STL [R1+0x280], R0 ;  /* 0x0002800001007387 */ /* 0x0003e20000100800 */
[C---:B------:R-:W-:Y:S01]  /*1e40*/  IMAD.WIDE R86, R30.reuse, 0x4, R40 ;  /* 0x000000041e567825 */ /* 0x040fe200078e0228 */
[----:B---3--:R-:W-:Y:S02]  /*1e50*/  LOP3.LUT R32, R245, 0x20, RZ, 0x3c, !PT ;  /* 0x00000020f5207812 */ /* 0x008fe400078e3cff */
[----:B------:R-:W-:Y:S01]  /*1e60*/  STL.64 [R1+0x38], R14 ;  /* 0x0000380e01007387 */ /* 0x000fe20000100a00 */
[----:B------:R-:W-:-:S03]  /*1e70*/  IMAD.WIDE R90, R30, 0x4, R50 ;  /* 0x000000041e5a7825 */ /* 0x000fc600078e0232 */
[----:B------:R3:W-:Y:S01]  /*1e80*/  LDGSTS.E [R32+0x400], [R14.64], !P6 ;  /* 0x004000000e207fae */ /* 0x0007e2000f121848 */
[----:B-1----:R-:W-:Y:S01]  /*1e90*/  LOP3.LUT R0, R0, R2, RZ, 0xfc, !PT ;  /* 0x0000000200007212 */ /* 0x002fe200078efcff */
[----:B------:R-:W-:Y:S01]  /*1ea0*/  IMAD.HI.U32 R2, R5, R7, R4 ;  /* 0x0000000705027227 */ /* 0x000fe200078e0004 */
[----:B------:R-:W-:Y:S01]  /*1eb0*/  SHF.R.U32.HI R5, RZ, 0x6, R190 ;  /* 0x00000006ff057819 */ /* 0x000fe200000116be */
[----:B------:R-:W-:Y:S01]  /*1ec0*/  STL.64 [R1+0x30], R12 ;  /* 0x0000300c01007387 */ /* 0x000fe20000100a00 */
[----:B------:R-:W-:Y:S01]  /*1ed0*/  IABS R191, R0 ;  /* 0x0000000000bf7213 */ /* 0x000fe20000000000 */
[----:B------:R-:W-:Y:S01]  /*1ee0*/  IMAD R7, R252, 0x9, RZ ;  /* 0x00000009fc077824 */ /* 0x000fe200078e02ff */
[C---:B------:R-:W-:Y:S01]  /*1ef0*/  LOP3.LUT R39, R0.reuse, 0x2, RZ, 0xfc, !PT ;  /* 0x0000000200277812 */ /* 0x040fe200078efcff */
[----:B------:R1:W-:Y:S01]  /*1f00*/  LDGSTS.E [R32+0x500], [R12.64], !P6 ;  /* 0x005000000c207fae */ /* 0x0003e2000f121848 */
[----:B------:R-:W-:Y:S01]  /*1f10*/  LOP3.LUT R109, R0, 0x4, RZ, 0xfc, !PT ;  /* 0x00000004006d7812 */ /* 0x000fe200078efcff */
[----:B------:R-:W-:Y:S01]  /*1f20*/  IMAD.HI.U32 R4, R2, R191, RZ ;  /* 0x000000bf02047227 */ /* 0x000fe200078e00ff */
[----:B------:R-:W-:Y:S01]  /*1f30*/  IABS R192, R39 ;  /* 0x0000002700c07213 */ /* 0x000fe20000000000 */
[----:B------:R-:W-:Y:S01]  /*1f40*/  STL.64 [R1+0x28], R10 ;  /* 0x0000280a01007387 */ /* 0x000fe20000100a00 */
[----:B------:R-:W-:Y:S01]  /*1f50*/  IABS R193, R109 ;  /* 0x0000006d00c17213 */ /* 0x000fe20000000000 */
[----:B------:R-:W-:Y:S01]  /*1f60*/  IMAD.MOV R4, RZ, RZ, -R4 ;  /* 0x000000ffff047224 */ /* 0x000fe200078e0a04 */
[C---:B------:R-:W-:Y:S01]  /*1f70*/  LOP3.LUT R114, R0.reuse, 0x6, RZ, 0xfc, !PT ;  /* 0x0000000600727812 */ /* 0x040fe200078efcff */
[----:B------:R4:W-:Y:S01]  /*1f80*/  LDGSTS.E [R32+0x600], [R10.64], !P6 ;  /* 0x006000000a207fae */ /* 0x0009e2000f121848 */
[----:B------:R-:W-:Y:S01]  /*1f90*/  IMAD.WIDE R16, R7, 0x4, R40 ;  /* 0x0000000407107825 */ /* 0x000fe200078e0228 */
[----:B------:R-:W-:-:S02]  /*1fa0*/  LOP3.LUT R117, R0, 0x8, RZ, 0xfc, !PT ;  /* 0x0000000800757812 */ /* 0x000fc400078efcff */
[----:B------:R1:W-:Y:S01]  /*1fb0*/  STL.64 [R1+0x20], R8 ;  /* 0x0000200801007387 */ /* 0x0003e20000100a00 */
[----:B------:R-:W-:Y:S01]  /*1fc0*/  IMAD R191, R3, R4, R191 ;  /* 0x0000000403bf7224 */ /* 0x000fe200078e02bf */
[----:B------:R-:W-:Y:S01]  /*1fd0*/  IABS R194, R114 ;  /* 0x0000007200c27213 */ /* 0x000fe20000000000 */
[----:B------:R-:W-:Y:S01]  /*1fe0*/  IMAD.WIDE R88, R7, 0x4, R42 ;  /* 0x0000000407587825 */ /* 0x000fe200078e022a */
[----:B------:R1:W-:Y:S01]  /*1ff0*/  LDGSTS.E [R32+0x700], [R8.64], !P6 ;  /* 0x0070000008207fae */ /* 0x0003e2000f121848 */
[----:B------:R-:W-:Y:S02]  /*2000*/  LOP3.LUT P6, RZ, R5, 0x1, RZ, 0xc0, !PT ;  /* 0x0000000105ff7812 */ /* 0x000fe400078cc0ff */
[C---:B------:R-:W-:Y:S01]  /*2010*/  IMAD.WIDE R80, R7.reuse, 0x4, R48 ;  /* 0x0000000407507825 */ /* 0x040fe200078e0230 */
[----:B------:R-:W-:Y:S02]  /*2020*/  IABS R195, R117 ;  /* 0x0000007500c37213 */ /* 0x000fe40000000000 */
[C---:B------:R-:W-:Y:S01]  /*2030*/  LOP3.LUT R118, R0.reuse, 0xa, RZ, 0xfc, !PT ;  /* 0x0000000a00767812 */ /* 0x040fe200078efcff */
[----:B------:R-:W-:Y:S01]  /*2040*/  IMAD.WIDE R78, R7, 0x4, R50 ;  /* 0x00000004074e7825 */ /* 0x000fe200078e0232 */
[----:B------:R-:W-:-:S02]  /*2050*/  LOP3.LUT R119, R0, 0xc, RZ, 0xfc, !PT ;  /* 0x0000000c00777812 */ /* 0x000fc400078efcff */
[----:B------:R-:W-:Y:S01]  /*2060*/  IABS R196, R118 ;  /* 0x0000007600c47213 */ /* 0x000fe20000000000 */
[C---:B------:R-:W-:Y:S01]  /*2070*/  IMAD R7, R252.reuse, 0xd, RZ ;  /* 0x0000000dfc077824 */ /* 0x040fe200078e02ff */
[----:B------:R-:W-:Y:S01]  /*2080*/  IABS R197, R119 ;  /* 0x0000007700c57213 */ /* 0x000fe20000000000 */
[----:B-1----:R-:W-:Y:S01]  /*2090*/  IMAD R8, R252, 0x5, RZ ;  /* 0x00000005fc087824 */ /* 0x002fe200078e02ff */
[C---:B------:R-:W-:Y:S01]  /*20a0*/  LOP3.LUT R115, R0.reuse, 0x10, RZ, 0xfc, !PT ;  /* 0x0000001000737812 */ /* 0x040fe200078efcff */
[--C-:B------:R-:W-:Y:S01]  /*20b0*/  IMAD.WIDE R44, R7, 0x4, R40.reuse ;  /* 0x00000004072c7825 */ /* 0x100fe200078e0228 */
[----:B------:R-:W-:Y:S02]  /*20c0*/  LOP3.LUT R110, R0, 0x34, RZ, 0xfc, !PT ;  /* 0x00000034006e7812 */ /* 0x000fe400078efcff */
[----:B------:R-:W-:Y:S01]  /*20d0*/  IABS R199, R115 ;  /* 0x0000007300c77213 */ /* 0x000fe20000000000 */
[----:B------:R-:W-:-:S04]  /*20e0*/  IMAD.WIDE R234, R8, 0x4, R40 ;  /* 0x0000000408ea7825 */ /* 0x000fc800078e0228 */
[C---:B------:R-:W-:Y:S01]  /*20f0*/  IMAD.WIDE R232, R8.reuse, 0x4, R42 ;  /* 0x0000000408e87825 */ /* 0x040fe200078e022a */
[----:B------:R1:W-:Y:S03]  /*2100*/  LDGSTS.E [R32+0x1400], [R234.64], !P5 ;  /* 0x01400000ea207fae */ /* 0x0003e6000e921848 */
[C---:B------:R-:W-:Y:S01]  /*2110*/  IMAD.WIDE R230, R8.reuse, 0x4, R48 ;  /* 0x0000000408e67825 */ /* 0x040fe200078e0230 */
[----:B------:R1:W-:Y:S03]  /*2120*/  LDGSTS.E [R32+0x1500], [R232.64], !P5 ;  /* 0x01500000e8207fae */ /* 0x0003e6000e921848 */
[----:B------:R-:W-:Y:S01]  /*2130*/  IMAD.WIDE R82, R8, 0x4, R50 ;  /* 0x0000000408527825 */ /* 0x000fe200078e0232 */
[----:B------:R1:W-:Y:S03]  /*2140*/  LDGSTS.E [R32+0x1600], [R230.64], !P5 ;  /* 0x01600000e6207fae */ /* 0x0003e6000e921848 */
[----:B---3--:R-:W-:Y:S01]  /*2150*/  IMAD.WIDE R14, R7, 0x4, R42 ;  /* 0x00000004070e7825 */ /* 0x008fe200078e022a */
[----:B------:R1:W-:Y:S01]  /*2160*/  LDGSTS.E [R32+0x1700], [R82.64], !P5 ;  /* 0x0170000052207fae */ /* 0x0003e2000e921848 */
[----:B------:R-:W-:-:S02]  /*2170*/  ISETP.GT.U32.AND P5, PT, R3, R191, PT ;  /* 0x000000bf0300720c */ /* 0x000fc40003fa4070 */
[C---:B------:R-:W-:Y:S01]  /*2180*/  IMAD.WIDE R12, R7.reuse, 0x4, R48 ;  /* 0x00000004070c7825 */ /* 0x040fe200078e0230 */
[----:B------:R1:W-:Y:S03]  /*2190*/  LDGSTS.E [R32+0x2400], [R16.64], !P3 ;  /* 0x0240000010207fae */ /* 0x0003e6000d921848 */
[----:B----4-:R-:W-:Y:S01]  /*21a0*/  IMAD.WIDE R10, R7, 0x4, R50 ;  /* 0x00000004070a7825 */ /* 0x010fe200078e0232 */
[----:B------:R1:W-:Y:S03]  /*21b0*/  LDGSTS.E [R32+0x2500], [R88.64], !P3 ;  /* 0x0250000058207fae */ /* 0x0003e6000d921848 */
[----:B------:R-:W-:Y:S01]  /*21c0*/  IMAD.HI.U32 R4, R2, R192, RZ ;  /* 0x000000c002047227 */ /* 0x000fe200078e00ff */
[----:B------:R1:W-:Y:S03]  /*21d0*/  LDGSTS.E [R32+0x2600], [R80.64], !P3 ;  /* 0x0260000050207fae */ /* 0x0003e6000d921848 */
[----:B------:R-:W-:Y:S01]  /*21e0*/  @!P5 IMAD.IADD R191, R191, 0x1, -R3 ;  /* 0x00000001bfbfd824 */ /* 0x000fe200078e0a03 */
[----:B------:R1:W-:Y:S01]  /*21f0*/  LDGSTS.E [R32+0x2700], [R78.64], !P3 ;  /* 0x027000004e207fae */ /* 0x0003e2000d921848 */
[----:B------:R-:W-:Y:S01]  /*2200*/  IMAD.MOV R4, RZ, RZ, -R4 ;  /* 0x000000ffff047224 */ /* 0x000fe200078e0a04 */
[----:B------:R-:W-:Y:S01]  /*2210*/  LOP3.LUT P3, RZ, R6, 0x1, RZ, 0xc0, !PT ;  /* 0x0000000106ff7812 */ /* 0x000fe2000786c0ff */
[----:B------:R-:W-:Y:S01]  /*2220*/  IMAD.HI.U32 R5, R2, R193, RZ ;  /* 0x000000c102057227 */ /* 0x000fe200078e00ff */
[----:B------:R1:W-:Y:S03]  /*2230*/  LDGSTS.E [R32+0x3400], [R44.64], !P4 ;  /* 0x034000002c207fae */ /* 0x0003e6000e121848 */
[----:B------:R-:W-:Y:S01]  /*2240*/  IMAD R192, R3, R4, R192 ;  /* 0x0000000403c07224 */ /* 0x000fe200078e02c0 */
[----:B------:R1:W-:Y:S01]  /*2250*/  LDGSTS.E [R32+0x3500], [R14.64], !P4 ;  /* 0x035000000e207fae */ /* 0x0003e2000e121848 */
[----:B------:R-:W-:-:S02]  /*2260*/  IMAD.MOV R4, RZ, RZ, -R5 ;  /* 0x000000ffff047224 */ /* 0x000fc400078e0a05 */
[C---:B------:R-:W-:Y:S01]  /*2270*/  IMAD.WIDE R8, R30.reuse, 0x4, R42 ;  /* 0x000000041e087825 */ /* 0x040fe200078e022a */
[----:B------:R1:W-:Y:S01]  /*2280*/  LDGSTS.E [R32+0x3600], [R12.64], !P4 ;  /* 0x036000000c207fae */ /* 0x0003e2000e121848 */
[C---:B------:R-:W-:Y:S02]  /*2290*/  ISETP.GT.U32.AND P5, PT, R3.reuse, R192, PT ;  /* 0x000000c00300720c */ /* 0x040fe40003fa4070 */
[C---:B------:R-:W-:Y:S01]  /*22a0*/  IMAD R193, R3.reuse, R4, R193 ;  /* 0x0000000403c17224 */ /* 0x040fe200078e02c1 */
[----:B------:R1:W-:Y:S01]  /*22b0*/  LDGSTS.E [R32+0x3700], [R10.64], !P4 ;  /* 0x037000000a207fae */ /* 0x0003e2000e121848 */
[----:B------:R-:W-:Y:S01]  /*22c0*/  ISETP.GT.U32.AND P4, PT, R3, R191, PT ;  /* 0x000000bf0300720c */ /* 0x000fe20003f84070 */
[----:B------:R-:W-:Y:S02]  /*22d0*/  IMAD.WIDE R6, R30, 0x4, R48 ;  /* 0x000000041e067825 */ /* 0x000fe400078e0230 */
[----:B------:R1:W-:Y:S02]  /*22e0*/  LDGSTS.E [R32+0x4400], [R86.64], P3 ;  /* 0x0440000056207fae */ /* 0x0003e40009921848 */
[----:B------:R-:W-:-:S02]  /*22f0*/  IMAD.HI.U32 R4, R2, R194, RZ ;  /* 0x000000c202047227 */ /* 0x000fc400078e00ff */
[----:B------:R1:W-:Y:S02]  /*2300*/  LDGSTS.E [R32+0x4500], [R8.64], P3 ;  /* 0x0450000008207fae */ /* 0x0003e40009921848 */
[--C-:B------:R-:W-:Y:S02]  /*2310*/  @!P5 IMAD.IADD R192, R192, 0x1, -R3.reuse ;  /* 0x00000001c0c0d824 */ /* 0x100fe400078e0a03 */
[----:B------:R1:W-:Y:S01]  /*2320*/  LDGSTS.E [R32+0x4600], [R6.64], P3 ;  /* 0x0460000006207fae */ /* 0x0003e20009921848 */
[----:B------:R-:W-:Y:S02]  /*2330*/  IMAD.HI.U32 R5, R2, R195, RZ ;  /* 0x000000c302057227 */ /* 0x000fe400078e00ff */
[----:B------:R-:W-:Y:S01]  /*2340*/  ISETP.GT.U32.AND P5, PT, R3, R192, PT ;  /* 0x000000c00300720c */ /* 0x000fe20003fa4070 */
[----:B------:R1:W-:Y:S01]  /*2350*/  LDGSTS.E [R32+0x4700], [R90.64], P3 ;  /* 0x047000005a207fae */ /* 0x0003e20009921848 */
[----:B------:R-:W-:Y:S01]  /*2360*/  @!P4 IMAD.IADD R191, R191, 0x1, -R3 ;  /* 0x00000001bfbfc824 */ /* 0x000fe200078e0a03 */
[----:B------:R-:W-:Y:S01]  /*2370*/  ISETP.GT.U32.AND P4, PT, R3, R193, PT ;  /* 0x000000c10300720c */ /* 0x000fe20003f84070 */
[----:B------:R-:W-:Y:S01]  /*2380*/  IMAD.MOV R4, RZ, RZ, -R4 ;  /* 0x000000ffff047224 */ /* 0x000fe200078e0a04 */
[----:B------:R-:W-:Y:S01]  /*2390*/  LOP3.LUT P3, RZ, R38, 0x1, RZ, 0xc0, !PT ;  /* 0x0000000126ff7812 */ /* 0x000fe2000786c0ff */
[----:B------:R-:W-:-:S02]  /*23a0*/  IMAD.MOV R38, RZ, RZ, -R5 ;  /* 0x000000ffff267224 */ /* 0x000fc400078e0a05 */
[----:B------:R-:W-:Y:S02]  /*23b0*/  IMAD R30, R252, 0x19, RZ ;  /* 0x00000019fc1e7824 */ /* 0x000fe400078e02ff */
[----:B------:R-:W-:-:S04]  /*23c0*/  IMAD.WIDE R46, R31, 0x4, R40 ;  /* 0x000000041f2e7825 */ /* 0x000fc800078e0228 */
[--C-:B------:R-:W-:Y:S01]  /*23d0*/  @!P5 IMAD.IADD R192, R192, 0x1, -R3.reuse ;  /* 0x00000001c0c0d824 */ /* 0x100fe200078e0a03 */
[----:B------:R-:W-:Y:S01]  /*23e0*/  ISETP.GE.AND P5, PT, R39, RZ, PT ;  /* 0x000000ff2700720c */ /* 0x000fe20003fa6270 */
[----:B------:R-:W-:Y:S02]  /*23f0*/  @!P4 IMAD.IADD R193, R193, 0x1, -R3 ;  /* 0x00000001c1c1c824 */ /* 0x000fe400078e0a03 */
[----:B------:R-:W-:Y:S01]  /*2400*/  IMAD.WIDE R92, R31, 0x4, R42 ;  /* 0x000000041f5c7825 */ /* 0x000fe200078e022a */
[----:B------:R1:W-:Y:S02]  /*2410*/  LDGSTS.E [R32+0x5400], [R46.64], P3 ;  /* 0x054000002e207fae */ /* 0x0003e40009921848 */
[C---:B------:R-:W-:Y:S01]  /*2420*/  ISETP.GT.U32.AND P4, PT, R3.reuse, R193, PT ;  /* 0x000000c10300720c */ /* 0x040fe20003f84070 */
[C---:B------:R-:W-:Y:S01]  /*2430*/  IMAD R194, R3.reuse, R4, R194 ;  /* 0x0000000403c27224 */ /* 0x040fe200078e02c2 */
[----:B------:R1:W-:Y:S01]  /*2440*/  LDGSTS.E [R32+0x5500], [R92.64], P3 ;  /* 0x055000005c207fae */ /* 0x0003e20009921848 */
[----:B------:R-:W-:-:S02]  /*2450*/  IMAD R195, R3, R38, R195 ;  /* 0x0000002603c37224 */ /* 0x000fc400078e02c3 */
[----:B------:R-:W-:-:S04]  /*2460*/  IMAD.WIDE R96, R31, 0x4, R48 ;  /* 0x000000041f607825 */ /* 0x000fc800078e0230 */
[----:B------:R-:W-:Y:S01]  /*2470*/  IMAD.WIDE R4, R31, 0x4, R50 ;  /* 0x000000041f047825 */ /* 0x000fe200078e0232 */
[----:B------:R1:W-:Y:S03]  /*2480*/  LDGSTS.E [R32+0x5600], [R96.64], P3 ;  /* 0x0560000060207fae */ /* 0x0003e60009921848 */
[----:B------:R-:W-:Y:S01]  /*2490*/  IMAD.WIDE R184, R30, 0x4, R40 ;  /* 0x000000041eb87825 */ /* 0x000fe200078e0228 */
[----:B------:R1:W-:Y:S01]  /*24a0*/  LDGSTS.E [R32+0x5700], [R4.64], P3 ;  /* 0x0570000004207fae */ /* 0x0003e20009921848 */
[----:B------:R-:W-:Y:S02]  /*24b0*/  ISETP.GE.AND P3, PT, R0, RZ, PT ;  /* 0x000000ff0000720c */ /* 0x000fe40003f66270 */
[C---:B------:R-:W-:Y:S01]  /*24c0*/  IMAD.WIDE R38, R30.reuse, 0x4, R42 ;  /* 0x000000041e267825 */ /* 0x040fe200078e022a */
[----:B------:R1:W-:Y:S03]  /*24d0*/  LDGSTS.E [R32+0x6400], [R184.64], P6 ;  /* 0x06400000b8207fae */ /* 0x0003e6000b121848 */
[C---:B------:R-:W-:Y:S01]  /*24e0*/  IMAD.WIDE R188, R30.reuse, 0x4, R48 ;  /* 0x000000041ebc7825 */ /* 0x040fe200078e0230 */
[----:B------:R1:W-:Y:S03]  /*24f0*/  LDGSTS.E [R32+0x6500], [R38.64], P6 ;  /* 0x0650000026207fae */ /* 0x0003e6000b121848 */
[----:B------:R-:W-:Y:S01]  /*2500*/  @!P4 IMAD.IADD R193, R193, 0x1, -R3 ;  /* 0x00000001c1c1c824 */ /* 0x000fe200078e0a03 */
[----:B------:R-:W-:Y:S01]  /*2510*/  ISETP.GT.U32.AND P4, PT, R3, R195, PT ;  /* 0x000000c30300720c */ /* 0x000fe20003f84070 */
[----:B------:R-:W-:Y:S01]  /*2520*/  IMAD.WIDE R186, R30, 0x4, R50 ;  /* 0x000000041eba7825 */ /* 0x000fe200078e0232 */
[----:B------:R1:W-:Y:S01]  /*2530*/  LDGSTS.E [R32+0x6600], [R188.64], P6 ;  /* 0x06600000bc207fae */ /* 0x0003e2000b121848 */
[----:B------:R-:W-:-:S02]  /*2540*/  LOP3.LUT R30, R245, 0x40, RZ, 0x3c, !PT ;  /* 0x00000040f51e7812 */ /* 0x000fc400078e3cff */
[----:B------:R-:W-:Y:S01]  /*2550*/  @!P5 IMAD.MOV R192, RZ, RZ, -R192 ;  /* 0x000000ffffc0d224 */ /* 0x000fe200078e0ac0 */
[----:B------:R1:W-:Y:S01]  /*2560*/  LDGSTS.E [R32+0x6700], [R186.64], P6 ;  /* 0x06700000ba207fae */ /* 0x0003e2000b121848 */
[----:B------:R-:W-:Y:S01]  /*2570*/  ISETP.GT.U32.AND P6, PT, R3, R194, PT ;  /* 0x000000c20300720c */ /* 0x000fe20003fc4070 */
[----:B------:R-:W-:Y:S01]  /*2580*/  @!P3 IMAD.MOV R191, RZ, RZ, -R191 ;  /* 0x000000ffffbfb224 */ /* 0x000fe200078e0abf */
[----:B------:R-:W-:Y:S01]  /*2590*/  ISETP.GE.AND P5, PT, R109, RZ, PT ;  /* 0x000000ff6d00720c */ /* 0x000fe20003fa6270 */
[----:B------:R-:W-:Y:S01]  /*25a0*/  IMAD.HI.U32 R113, R2, R197, RZ ;  /* 0x000000c502717227 */ /* 0x000fe200078e00ff */
[----:B------:R-:W-:Y:S02]  /*25b0*/  LOP3.LUT P3, RZ, R112, 0x1, RZ, 0xc0, !PT ;  /* 0x0000000170ff7812 */ /* 0x000fe4000786c0ff */
[----:B------:R-:W-:Y:S01]  /*25c0*/  LOP3.LUT R109, R0, 0xe, RZ, 0xfc, !PT ;  /* 0x0000000e006d7812 */ /* 0x000fe200078efcff */
[----:B------:R-:W-:Y:S02]  /*25d0*/  @!P4 IMAD.IADD R195, R195, 0x1, -R3 ;  /* 0x00000001c3c3c824 */ /* 0x000fe400078e0a03 */
[----:B------:R-:W-:Y:S01]  /*25e0*/  IMAD.HI.U32 R112, R2, R196, RZ ;  /* 0x000000c402707227 */ /* 0x000fe200078e00ff */
[----:B------:R-:W-:-:S02]  /*25f0*/  IABS R198, R109 ;  /* 0x0000006d00c67213 */ /* 0x000fc40000000000 */
[C---:B------:R-:W-:Y:S01]  /*2600*/  ISETP.GT.U32.AND P4, PT, R3.reuse, R195, PT ;  /* 0x000000c30300720c */ /* 0x040fe20003f84070 */
[----:B------:R-:W-:Y:S02]  /*2610*/  @!P6 IMAD.IADD R194, R194, 0x1, -R3 ;  /* 0x00000001c2c2e824 */ /* 0x000fe400078e0a03 */
[----:B------:R-:W-:Y:S01]  /*2620*/  @!P5 IMAD.MOV R193, RZ, RZ, -R193 ;  /* 0x000000ffffc1d224 */ /* 0x000fe200078e0ac1 */
[----:B------:R-:W-:Y:S01]  /*2630*/  ISETP.GE.AND P5, PT, R114, RZ, PT ;  /* 0x000000ff7200720c */ /* 0x000fe20003fa6270 */
[----:B------:R-:W-:Y:S01]  /*2640*/  IMAD.MOV R114, RZ, RZ, -R112 ;  /* 0x000000ffff727224 */ /* 0x000fe200078e0a70 */
[----:B------:R-:W-:Y:S01]  /*2650*/  ISETP.GT.U32.AND P6, PT, R3, R194, PT ;  /* 0x000000c20300720c */ /* 0x000fe20003fc4070 */
[----:B------:R-:W-:-:S04]  /*2660*/  IMAD.HI.U32 R112, R2, R198, RZ ;  /* 0x000000c602707227 */ /* 0x000fc800078e00ff */
[----:B------:R-:W-:Y:S01]  /*2670*/  IMAD R196, R3, R114, R196 ;  /* 0x0000007203c47224 */ /* 0x000fe200078e02c4 */
[----:B------:R-:W-:Y:S01]  /*2680*/  LOP3.LUT R114, R0, 0x12, RZ, 0xfc, !PT ;  /* 0x0000001200727812 */ /* 0x000fe200078efcff */
[----:B------:R-:W-:Y:S02]  /*2690*/  @!P4 IMAD.IADD R195, R195, 0x1, -R3 ;  /* 0x00000001c3c3c824 */ /* 0x000fe400078e0a03 */
[----:B------:R-:W-:Y:S01]  /*26a0*/  IMAD.MOV R116, RZ, RZ, -R113 ;  /* 0x000000ffff747224 */ /* 0x000fe200078e0a71 */
[----:B------:R-:W-:Y:S01]  /*26b0*/  ISETP.GT.U32.AND P4, PT, R3, R196, PT ;  /* 0x000000c40300720c */ /* 0x000fe20003f84070 */
[----:B------:R-:W-:Y:S01]  /*26c0*/  IMAD.MOV R113, RZ, RZ, -R112 ;  /* 0x000000ffff717224 */ /* 0x000fe200078e0a70 */
[----:B------:R-:W-:Y:S01]  /*26d0*/  IABS R200, R114 ;  /* 0x0000007200c87213 */ /* 0x000fe20000000000 */
[----:B------:R-:W-:Y:S01]  /*26e0*/  @!P6 IMAD.IADD R194, R194, 0x1, -R3 ;  /* 0x00000001c2c2e824 */ /* 0x000fe200078e0a03 */
[----:B------:R-:W-:Y:S01]  /*26f0*/  ISETP.GE.AND P6, PT, R117, RZ, PT ;  /* 0x000000ff7500720c */ /* 0x000fe20003fc6270 */
[C---:B------:R-:W-:Y:S01]  /*2700*/  IMAD R197, R3.reuse, R116, R197 ;  /* 0x0000007403c57224 */ /* 0x040fe200078e02c5 */
[----:B------:R-:W-:Y:S01]  /*2710*/  LOP3.LUT R116, R0, 0x14, RZ, 0xfc, !PT ;  /* 0x0000001400747812 */ /* 0x000fe200078efcff */
[C---:B------:R-:W-:Y:S01]  /*2720*/  IMAD R198, R3.reuse, R113, R198 ;  /* 0x0000007103c67224 */ /* 0x040fe200078e02c6 */
[----:B------:R-:W-:Y:S01]  /*2730*/  IADD3 R113, R108, -0xb, RZ ;  /* 0xfffffff56c717810 */ /* 0x000fe20007ffe0ff */
[----:B------:R-:W-:Y:S01]  /*2740*/  @!P5 IMAD.MOV R194, RZ, RZ, -R194 ;  /* 0x000000ffffc2d224 */ /* 0x000fe200078e0ac2 */
[C---:B------:R-:W-:Y:S01]  /*2750*/  ISETP.GT.U32.AND P5, PT, R3.reuse, R197, PT ;  /* 0x000000c50300720c */ /* 0x040fe20003fa4070 */
[----:B------:R-:W-:Y:S01]  /*2760*/  IMAD R33, R252, 0x1d, RZ ;  /* 0x0000001dfc217824 */ /* 0x000fe200078e02ff */
[----:B------:R-:W-:Y:S01]  /*2770*/  IABS R201, R116 ;  /* 0x0000007400c97213 */ /* 0x000fe20000000000 */
[----:B------:R-:W-:Y:S01]  /*2780*/  @!P4 IMAD.IADD R196, R196, 0x1, -R3 ;  /* 0x00000001c4c4c824 */ /* 0x000fe200078e0a03 */
[----:B------:R-:W-:Y:S01]  /*2790*/  ISETP.GT.U32.AND P4, PT, R3, R198, PT ;  /* 0x000000c60300720c */ /* 0x000fe20003f84070 */
[----:B------:R-:W-:Y:S01]  /*27a0*/  IMAD.WIDE R176, R33, 0x4, R40 ;  /* 0x0000000421b07825 */ /* 0x000fe200078e0228 */
[----:B------:R-:W-:-:S03]  /*27b0*/  LOP3.LUT R117, R0, 0x16, RZ, 0xfc, !PT ;  /* 0x0000001600757812 */ /* 0x000fc600078efcff */
[C---:B------:R-:W-:Y:S01]  /*27c0*/  IMAD.WIDE R182, R33.reuse, 0x4, R42 ;  /* 0x0000000421b67825 */ /* 0x040fe200078e022a */
[----:B------:R1:W-:Y:S01]  /*27d0*/  LDGSTS.E [R32+0x7400], [R176.64], P3 ;  /* 0x07400000b0207fae */ /* 0x0003e20009921848 */
[----:B------:R-:W-:Y:S02]  /*27e0*/  IABS R202, R117 ;  /* 0x0000007500ca7213 */ /* 0x000fe40000000000 */
[----:B------:R-:W-:Y:S01]  /*27f0*/  IMAD.SHL.U32 R31, R252, 0x2, RZ ;  /* 0x00000002fc1f7824 */ /* 0x000fe200078e00ff */
[----:B------:R1:W-:Y:S01]  /*2800*/  LDGSTS.E [R32+0x7500], [R182.64], P3 ;  /* 0x07500000b6207fae */ /* 0x0003e20009921848 */
[----:B------:R-:W-:-:S04]  /*2810*/  IMAD.WIDE R180, R33, 0x4, R48 ;  /* 0x0000000421b47825 */ /* 0x000fc800078e0230 */
[----:B------:R-:W-:Y:S01]  /*2820*/  IMAD.HI.U32 R112, R2, R199, RZ ;  /* 0x000000c702707227 */ /* 0x000fe200078e00ff */
[----:B------:R1:W-:Y:S03]  /*2830*/  LDGSTS.E [R32+0x7600], [R180.64], P3 ;  /* 0x07600000b4207fae */ /* 0x0003e60009921848 */
[----:B------:R-:W-:-:S04]  /*2840*/  IMAD.WIDE R178, R33, 0x4, R50 ;  /* 0x0000000421b27825 */ /* 0x000fc800078e0232 */
[----:B------:R-:W-:Y:S01]  /*2850*/  @!P5 IMAD.IADD R197, R197, 0x1, -R3 ;  /* 0x00000001c5c5d824 */ /* 0x000fe200078e0a03 */
[----:B------:R-:W-:Y:S01]  /*2860*/  ISETP.GT.U32.AND P5, PT, R3, R196, PT ;  /* 0x000000c40300720c */ /* 0x000fe20003fa4070 */
[C---:B------:R-:W-:Y:S01]  /*2870*/  IMAD.WIDE R52, R31.reuse, 0x4, R40 ;  /* 0x000000041f347825 */ /* 0x040fe200078e0228 */
[----:B------:R1:W-:Y:S03]  /*2880*/  LDGSTS.E [R32+0x7700], [R178.64], P3 ;  /* 0x07700000b2207fae */ /* 0x0003e60009921848 */
[----:B------:R-:W-:Y:S01]  /*2890*/  IMAD.MOV R112, RZ, RZ, -R112 ;  /* 0x000000ffff707224 */ /* 0x000fe200078e0a70 */
[----:B------:R3:W-:Y:S01]  /*28a0*/  LDGSTS.E [R30+0x800], [R52.64], !P0 ;  /* 0x00800000341e7fae */ /* 0x0007e2000c121848 */
[----:B------:R-:W-:-:S03]  /*28b0*/  IMAD.WIDE R36, R31, 0x4, R42 ;  /* 0x000000041f247825 */ /* 0x000fc600078e022a */
[----:B------:R-:W-:Y:S01]  /*28c0*/  STL.64 [R1+0x18], R52 ;  /* 0x0000183401007387 */ /* 0x000fe20000100a00 */
[----:B------:R-:W-:-:S03]  /*28d0*/  IMAD.WIDE R34, R31, 0x4, R48 ;  /* 0x000000041f227825 */ /* 0x000fc600078e0230 */
[----:B------:R3:W-:Y:S01]  /*28e0*/  LDGSTS.E [R30+0x900], [R36.64], !P0 ;  /* 0x00900000241e7fae */ /* 0x0007e2000c121848 */
[----:B-1----:R-:W-:-:S03]  /*28f0*/  IMAD.WIDE R32, R31, 0x4, R50 ;  /* 0x000000041f207825 */ /* 0x002fc600078e0232 */
[----:B------:R1:W-:Y:S01]  /*2900*/  LDGSTS.E [R30+0xa00], [R34.64], !P0 ;  /* 0x00a00000221e7fae */ /* 0x0003e2000c121848 */
[----:B------:R-:W-:Y:S01]  /*2910*/  @!P4 IMAD.IADD R198, R198, 0x1, -R3 ;  /* 0x00000001c6c6c824 */ /* 0x000fe200078e0a03 */
[C---:B------:R-:W-:Y:S01]  /*2920*/  ISETP.GT.U32.AND P4, PT, R3.reuse, R197, PT ;  /* 0x000000c50300720c */ /* 0x040fe20003f84070 */
[----:B------:R-:W-:Y:S01]  /*2930*/  IMAD R199, R3, R112, R199 ;  /* 0x0000007003c77224 */ /* 0x000fe200078e02c7 */
[----:B------:R4:W-:Y:S01]  /*2940*/  LDGSTS.E [R30+0xb00], [R32.64], !P0 ;  /* 0x00b00000201e7fae */ /* 0x0009e2000c121848 */
[----:B------:R-:W-:Y:S01]  /*2950*/  IMAD.HI.U32 R112, R2, R200, RZ ;  /* 0x000000c802707227 */ /* 0x000fe200078e00ff */
[----:B------:R-:W-:Y:S02]  /*2960*/  ISETP.GE.U32.AND P0, PT, R113, 0x7fffffd6, PT ;  /* 0x7fffffd67100780c */ /* 0x000fe40003f06070 */
[C---:B------:R-:W-:Y:S01]  /*2970*/  ISETP.GT.U32.AND P3, PT, R3.reuse, R198, PT ;  /* 0x000000c60300720c */ /* 0x040fe20003f64070 */
[----:B------:R-:W-:Y:S01]  /*2980*/  IMAD.MOV R113, RZ, RZ, -R112 ;  /* 0x000000ffff717224 */ /* 0x000fe200078e0a70 */
[----:B------:R-:W-:Y:S01]  /*2990*/  IADD3 R112, R108, -0x7, RZ ;  /* 0xfffffff96c707810 */ /* 0x000fe20007ffe0ff */
[--C-:B------:R-:W-:Y:S01]  /*29a0*/  @!P5 IMAD.IADD R196, R196, 0x1, -R3.reuse ;  /* 0x00000001c4c4d824 */ /* 0x100fe200078e0a03 */
[C---:B------:R-:W-:Y:S01]  /*29b0*/  ISETP.GT.U32.AND P5, PT, R3.reuse, R199, PT ;  /* 0x000000c70300720c */ /* 0x040fe20003fa4070 */
[----:B------:R-:W-:Y:S01]  /*29c0*/  IMAD R200, R3, R113, R200 ;  /* 0x0000007103c87224 */ /* 0x000fe200078e02c8 */
[----:B------:R-:W-:Y:S01]  /*29d0*/  LOP3.LUT R113, R0, 0x18, RZ, 0xfc, !PT ;  /* 0x0000001800717812 */ /* 0x000fe200078efcff */
[----:B------:R-:W-:Y:S01]  /*29e0*/  @!P4 IMAD.IADD R197, R197, 0x1, -R3 ;  /* 0x00000001c5c5c824 */ /* 0x000fe200078e0a03 */
[----:B------:R-:W-:Y:S01]  /*29f0*/  STL.64 [R1+0x10], R36 ;  /* 0x0000102401007387 */ /* 0x000fe20000100a00 */
[----:B------:R-:W-:Y:S01]  /*2a00*/  @!P6 IMAD.MOV R195, RZ, RZ, -R195 ;  /* 0x000000ffffc3e224 */ /* 0x000fe200078e0ac3 */
[----:B------:R-:W-:Y:S01]  /*2a10*/  ISETP.GT.U32.AND P4, PT, R3, R200, PT ;  /* 0x000000c80300720c */ /* 0x000fe20003f84070 */
[----:B------:R-:W-:Y:S01]  /*2a20*/  IMAD R31, R252, 0x6, RZ ;  /* 0x00000006fc1f7824 */ /* 0x000fe200078e02ff */
[----:B------:R-:W-:Y:S01]  /*2a30*/  ISETP.GE.AND P6, PT, R118, RZ, PT ;  /* 0x000000ff7600720c */ /* 0x000fe20003fc6270 */
[----:B------:R-:W-:Y:S01]  /*2a40*/  @!P3 IMAD.IADD R198, R198, 0x1, -R3 ;  /* 0x00000001c6c6b824 */ /* 0x000fe200078e0a03 */
[----:B------:R-:W-:Y:S01]  /*2a50*/  ISETP.GE.AND P3, PT, R119, RZ, PT ;  /* 0x000000ff7700720c */ /* 0x000fe20003f66270 */
[----:B------:R-:W-:Y:S01]  /*2a60*/  IMAD.WIDE R168, R31, 0x4, R40 ;  /* 0x000000041fa87825 */ /* 0x000fe200078e0228 */
[----:B------:R-:W-:Y:S01]  /*2a70*/  IABS R203, R113 ;  /* 0x0000007100cb7213 */ /* 0x000fe20000000000 */
[----:B------:R-:W-:Y:S02]  /*2a80*/  STL.64 [R1+0x8], R34 ;  /* 0x0000082201007387 */ /* 0x000fe40000100a00 */
[--C-:B------:R-:W-:Y:S01]  /*2a90*/  @!P5 IMAD.IADD R199, R199, 0x1, -R3.reuse ;  /* 0x00000001c7c7d824 */ /* 0x100fe200078e0a03 */
[----:B------:R-:W-:Y:S01]  /*2aa0*/  ISETP.GE.AND P5, PT, R109, RZ, PT ;  /* 0x000000ff6d00720c */ /* 0x000fe20003fa6270 */
[----:B------:R-:W-:Y:S01]  /*2ab0*/  IMAD.HI.U32 R109, R2, R201, RZ ;  /* 0x000000c9026d7227 */ /* 0x000fe200078e00ff */
[----:B------:R4:W-:Y:S03]  /*2ac0*/  STL.64 [R1], R32 ;  /* 0x0000002001007387 */ /* 0x0009e60000100a00 */
[----:B------:R-:W-:Y:S01]  /*2ad0*/  @!P4 IMAD.IADD R200, R200, 0x1, -R3 ;  /* 0x00000001c8c8c824 */ /* 0x000fe200078e0a03 */
[----:B------:R-:W-:Y:S01]  /*2ae0*/  ISETP.GT.U32.AND P4, PT, R3, R199, PT ;  /* 0x000000c70300720c */ /* 0x000fe20003f84070 */
[----:B------:R-:W-:Y:S01]  /*2af0*/  @!P6 IMAD.MOV R196, RZ, RZ, -R196 ;  /* 0x000000ffffc4e224 */ /* 0x000fe200078e0ac4 */
[----:B------:R-:W-:Y:S01]  /*2b00*/  ISETP.GE.U32.AND P6, PT, R112, 0x7fffffda, PT ;  /* 0x7fffffda7000780c */ /* 0x000fe20003fc6070 */
[----:B------:R-:W-:-:S02]  /*2b10*/  IMAD.MOV R112, RZ, RZ, -R109 ;  /* 0x000000ffff707224 */ /* 0x000fc400078e0a6d */
[----:B------:R-:W-:Y:S01]  /*2b20*/  @!P3 IMAD.MOV R197, RZ, RZ, -R197 ;  /* 0x000000ffffc5b224 */ /* 0x000fe200078e0ac5 */
[----:B------:R-:W-:Y:S01]  /*2b30*/  ISETP.GE.AND P3, PT, R115, RZ, PT ;  /* 0x000000ff7300720c */ /* 0x000fe20003f66270 */
[----:B------:R-:W-:Y:S01]  /*2b40*/  IMAD R201, R3, R112, R201 ;  /* 0x0000007003c97224 */ /* 0x000fe200078e02c9 */
[----:B------:R-:W-:Y:S01]  /*2b50*/  LOP3.LUT R115, R0, 0x1c, RZ, 0xfc, !PT ;  /* 0x0000001c00737812 */ /* 0x000fe200078efcff */
[----:B------:R-:W-:-:S03]  /*2b60*/  IMAD.HI.U32 R109, R2, R202, RZ ;  /* 0x000000ca026d7227 */ /* 0x000fc600078e00ff */
[----:B------:R-:W-:Y:S01]  /*2b70*/  IABS R205, R115 ;  /* 0x0000007300cd7213 */ /* 0x000fe20000000000 */
[----:B------:R-:W-:Y:S01]  /*2b80*/  @!P4 IMAD.IADD R199, R199, 0x1, -R3 ;  /* 0x00000001c7c7c824 */ /* 0x000fe200078e0a03 */
[C---:B------:R-:W-:Y:S01]  /*2b90*/  ISETP.GT.U32.AND P4, PT, R3.reuse, R201, PT ;  /* 0x000000c90300720c */ /* 0x040fe20003f84070 */
[----:B------:R-:W-:Y:S01]  /*2ba0*/  @!P5 IMAD.MOV R198, RZ, RZ, -R198 ;  /* 0x000000ffffc6d224 */ /* 0x000fe200078e0ac6 */
[----:B------:R-:W-:Y:S01]  /*2bb0*/  ISETP.GE.AND P5, PT, R114, RZ, PT ;  /* 0x000000ff7200720c */ /* 0x000fe20003fa6270 */
[----:B------:R-:W-:Y:S01]  /*2bc0*/  IMAD.MOV R109, RZ, RZ, -R109 ;  /* 0x000000ffff6d7224 */ /* 0x000fe200078e0a6d */
[----:B------:R-:W-:Y:S01]  /*2bd0*/  LOP3.LUT R114, R0, 0x1a, RZ, 0xfc, !PT ;  /* 0x0000001a00727812 */ /* 0x000fe200078efcff */
[----:B------:R-:W-:Y:S01]  /*2be0*/  @!P3 IMAD.MOV R199, RZ, RZ, -R199 ;  /* 0x000000ffffc7b224 */ /* 0x000fe200078e0ac7 */
[----:B------:R3:W-:Y:S01]  /*2bf0*/  LDGSTS.E [R30+0x1800], [R168.64], !P6 ;  /* 0x01800000a81e7fae */ /* 0x0007e2000f121848 */
[----:B------:R-:W-:Y:S01]  /*2c00*/  IMAD R202, R3, R109, R202 ;  /* 0x0000006d03ca7224 */ /* 0x000fe200078e02ca */
[----:B------:R-:W-:Y:S01]  /*2c10*/  IABS R204, R114 ;  /* 0x0000007200cc7213 */ /* 0x000fe20000000000 */
[----:B------:R-:W-:-:S03]  /*2c20*/  IMAD.HI.U32 R109, R2, R203, RZ ;  /* 0x000000cb026d7227 */ /* 0x000fc600078e00ff */
[----:B------:R-:W-:Y:S01]  /*2c30*/  ISETP.GT.U32.AND P3, PT, R3, R202, PT ;  /* 0x000000ca0300720c */ /* 0x000fe20003f64070 */
[----:B------:R-:W-:Y:S02]  /*2c40*/  @!P4 IMAD.IADD R201, R201, 0x1, -R3 ;  /* 0x00000001c9c9c824 */ /* 0x000fe400078e0a03 */
[----:B------:R-:W-:-:S03]  /*2c50*/  IMAD.HI.U32 R112, R2, R204, RZ ;  /* 0x000000cc02707227 */ /* 0x000fc600078e00ff */
[C---:B------:R-:W-:Y:S01]  /*2c60*/  ISETP.GT.U32.AND P4, PT, R3.reuse, R201, PT ;  /* 0x000000c90300720c */ /* 0x040fe20003f84070 */
[----:B------:R-:W-:Y:S01]  /*2c70*/  IMAD.MOV R118, RZ, RZ, -R109 ;  /* 0x000000ffff767224 */ /* 0x000fe200078e0a6d */
[----:B------:R-:W-:Y:S01]  /*2c80*/  LOP3.LUT R109, R0, 0x1e, RZ, 0xfc, !PT ;  /* 0x0000001e006d7812 */ /* 0x000fe200078efcff */
[----:B------:R-:W-:Y:S02]  /*2c90*/  IMAD.MOV R112, RZ, RZ, -R112 ;  /* 0x000000ffff707224 */ /* 0x000fe400078e0a70 */
[----:B------:R-:W-:Y:S01]  /*2ca0*/  IMAD R203, R3, R118, R203 ;  /* 0x0000007603cb7224 */ /* 0x000fe200078e02cb */
[----:B------:R-:W-:Y:S01]  /*2cb0*/  IABS R206, R109 ;  /* 0x0000006d00ce7213 */ /* 0x000fe20000000000 */
[----:B------:R-:W-:Y:S01]  /*2cc0*/  IMAD.WIDE R174, R31, 0x4, R42 ;  /* 0x000000041fae7825 */ /* 0x000fe200078e022a */
[----:B------:R-:W-:-:S03]  /*2cd0*/  IADD3 R118, R108, -0xf, RZ ;  /* 0xfffffff16c767810 */ /* 0x000fc60007ffe0ff */
[C---:B------:R-:W-:Y:S01]  /*2ce0*/  IMAD.WIDE R172, R31.reuse, 0x4, R48 ;  /* 0x000000041fac7825 */ /* 0x040fe200078e0230 */
[----:B------:R3:W-:Y:S03]  /*2cf0*/  LDGSTS.E [R30+0x1900], [R174.64], !P6 ;  /* 0x01900000ae1e7fae */ /* 0x0007e6000f121848 */
[----:B------:R-:W-:Y:S01]  /*2d00*/  IMAD.WIDE R170, R31, 0x4, R50 ;  /* 0x000000041faa7825 */ /* 0x000fe200078e0232 */
[----:B------:R3:W-:Y:S03]  /*2d10*/  LDGSTS.E [R30+0x1a00], [R172.64], !P6 ;  /* 0x01a00000ac1e7fae */ /* 0x0007e6000f121848 */
[----:B------:R-:W-:Y:S01]  /*2d20*/  IMAD R204, R3, R112, R204 ;  /* 0x0000007003cc7224 */ /* 0x000fe200078e02cc */
[----:B------:R3:W-:Y:S01]  /*2d30*/  LDGSTS.E [R30+0x1b00], [R170.64], !P6 ;  /* 0x01b00000aa1e7fae */ /* 0x0007e2000f121848 */
[--C-:B------:R-:W-:Y:S01]  /*2d40*/  @!P4 IMAD.IADD R201, R201, 0x1, -R3.reuse ;  /* 0x00000001c9c9c824 */ /* 0x100fe200078e0a03 */
[C---:B------:R-:W-:Y:S01]  /*2d50*/  ISETP.GT.U32.AND P4, PT, R3.reuse, R203, PT ;  /* 0x000000cb0300720c */ /* 0x040fe20003f84070 */
[----:B------:R-:W-:Y:S01]  /*2d60*/  @!P3 IMAD.IADD R202, R202, 0x1, -R3 ;  /* 0x00000001cacab824 */ /* 0x000fe200078e0a03 */
[C---:B------:R-:W-:Y:S01]  /*2d70*/  ISETP.GT.U32.AND P6, PT, R3.reuse, R200, PT ;  /* 0x000000c80300720c */ /* 0x040fe20003fc4070 */
[C---:B------:R-:W-:Y:S01]  /*2d80*/  IMAD R31, R252.reuse, 0xa, RZ ;  /* 0x0000000afc1f7824 */ /* 0x040fe200078e02ff */
[----:B------:R-:W-:Y:S01]  /*2d90*/  ISETP.GT.U32.AND P3, PT, R3, R204, PT ;  /* 0x000000cc0300720c */ /* 0x000fe20003f64070 */
[----:B----4-:R-:W-:Y:S01]  /*2da0*/  IMAD R32, R252, 0x1e, RZ ;  /* 0x0000001efc207824 */ /* 0x010fe200078e02ff */
[----:B------:R-:W-:Y:S01]  /*2db0*/  LOP3.LUT R112, R0, 0x20, RZ, 0xfc, !PT ;  /* 0x0000002000707812 */ /* 0x000fe200078efcff */
[----:B------:R-:W-:-:S03]  /*2dc0*/  IMAD.WIDE R160, R31, 0x4, R40 ;  /* 0x000000041fa07825 */ /* 0x000fc600078e0228 */
[----:B------:R-:W-:Y:S01]  /*2dd0*/  IABS R207, R112 ;  /* 0x0000007000cf7213 */ /* 0x000fe20000000000 */
[----:B------:R-:W-:Y:S01]  /*2de0*/  IMAD.WIDE R166, R31, 0x4, R42 ;  /* 0x000000041fa67825 */ /* 0x000fe200078e022a */
[----:B------:R3:W-:Y:S03]  /*2df0*/  LDGSTS.E [R30+0x2800], [R160.64], !P0 ;  /* 0x02800000a01e7fae */ /* 0x0007e6000c121848 */
[--C-:B------:R-:W-:Y:S01]  /*2e00*/  @!P4 IMAD.IADD R203, R203, 0x1, -R3.reuse ;  /* 0x00000001cbcbc824 */ /* 0x100fe200078e0a03 */
[C---:B------:R-:W-:Y:S01]  /*2e10*/  ISETP.GT.U32.AND P4, PT, R3.reuse, R202, PT ;  /* 0x000000ca0300720c */ /* 0x040fe20003f84070 */
[--C-:B------:R-:W-:Y:S01]  /*2e20*/  @!P6 IMAD.IADD R200, R200, 0x1, -R3.reuse ;  /* 0x00000001c8c8e824 */ /* 0x100fe200078e0a03 */
[----:B------:R-:W-:Y:S01]  /*2e30*/  ISETP.GE.AND P6, PT, R116, RZ, PT ;  /* 0x000000ff7400720c */ /* 0x000fe20003fc6270 */
[----:B------:R-:W-:Y:S01]  /*2e40*/  @!P3 IMAD.IADD R204, R204, 0x1, -R3 ;  /* 0x00000001ccccb824 */ /* 0x000fe200078e0a03 */
[----:B------:R-:W-:Y:S01]  /*2e50*/  ISETP.GT.U32.AND P3, PT, R3, R203, PT ;  /* 0x000000cb0300720c */ /* 0x000fe20003f64070 */
[----:B------:R-:W-:Y:S01]  /*2e60*/  IMAD.HI.U32 R116, R2, R205, RZ ;  /* 0x000000cd02747227 */ /* 0x000fe200078e00ff */
[----:B------:R3:W-:Y:S03]  /*2e70*/  LDGSTS.E [R30+0x2900], [R166.64], !P0 ;  /* 0x02900000a61e7fae */ /* 0x0007e6000c121848 */
[----:B------:R-:W-:-:S02]  /*2e80*/  IMAD.MOV R116, RZ, RZ, -R116 ;  /* 0x000000ffff747224 */ /* 0x000fc400078e0a74 */
[----:B------:R-:W-:-:S04]  /*2e90*/  IMAD.WIDE R164, R31, 0x4, R48 ;  /* 0x000000041fa47825 */ /* 0x000fc800078e0230 */
[----:B------:R-:W-:Y:S01]  /*2ea0*/  IMAD.WIDE R162, R31, 0x4, R50 ;  /* 0x000000041fa27825 */ /* 0x000fe200078e0232 */
[----:B------:R3:W-:Y:S03]  /*2eb0*/  LDGSTS.E [R30+0x2a00], [R164.64], !P0 ;  /* 0x02a00000a41e7fae */ /* 0x0007e6000c121848 */
[C---:B------:R-:W-:Y:S01]  /*2ec0*/  IMAD R205, R3.reuse, R116, R205 ;  /* 0x0000007403cd7224 */ /* 0x040fe200078e02cd */
[----:B------:R3:W-:Y:S01]  /*2ed0*/  LDGSTS.E [R30+0x2b00], [R162.64], !P0 ;  /* 0x02b00000a21e7fae */ /* 0x0007e2000c121848 */
[----:B------:R-:W-:Y:S01]  /*2ee0*/  IMAD.HI.U32 R116, R2, R206, RZ ;  /* 0x000000ce02747227 */ /* 0x000fe200078e00ff */
[----:B------:R-:W-:-:S03]  /*2ef0*/  ISETP.GT.U32.AND P0, PT, R3, R204, PT ;  /* 0x000000cc0300720c */ /* 0x000fc60003f04070 */
[----:B------:R-:W-:Y:S01]  /*2f00*/  @!P3 IMAD.IADD R203, R203, 0x1, -R3 ;  /* 0x00000001cbcbb824 */ /* 0x000fe200078e0a03 */
[----:B------:R-:W-:Y:S01]  /*2f10*/  ISETP.GE.AND P3, PT, R113, RZ, PT ;  /* 0x000000ff7100720c */ /* 0x000fe20003f66270 */
[----:B------:R-:W-:Y:S01]  /*2f20*/  IMAD.MOV R119, RZ, RZ, -R116 ;  /* 0x000000ffff777224 */ /* 0x000fe200078e0a74 */
[----:B------:R-:W-:Y:S01]  /*2f30*/  LOP3.LUT R113, R0, 0x22, RZ, 0xfc, !PT ;  /* 0x0000002200717812 */ /* 0x000fe200078efcff */
[----:B------:R-:W-:-:S03]  /*2f40*/  IMAD.HI.U32 R116, R2, R207, RZ ;  /* 0x000000cf02747227 */ /* 0x000fc600078e00ff */
[----:B------:R-:W-:Y:S01]  /*2f50*/  IABS R208, R113 ;  /* 0x0000007100d07213 */ /* 0x000fe20000000000 */
[----:B------:R-:W-:Y:S01]  /*2f60*/  @!P4 IMAD.IADD R202, R202, 0x1, -R3 ;  /* 0x00000001cacac824 */ /* 0x000fe200078e0a03 */
[C---:B------:R-:W-:Y:S01]  /*2f70*/  ISETP.GT.U32.AND P4, PT, R3.reuse, R205, PT ;  /* 0x000000cd0300720c */ /* 0x040fe20003f84070 */
[----:B------:R-:W-:Y:S01]  /*2f80*/  @!P6 IMAD.MOV R201, RZ, RZ, -R201 ;  /* 0x000000ffffc9e224 */ /* 0x000fe200078e0ac9 */
[----:B------:R-:W-:Y:S01]  /*2f90*/  ISETP.GE.U32.AND P6, PT, R118, 0x7fffffd2, PT ;  /* 0x7fffffd27600780c */ /* 0x000fe20003fc6070 */
[----:B------:R-:W-:Y:S02]  /*2fa0*/  IMAD.MOV R116, RZ, RZ, -R116 ;  /* 0x000000ffff747224 */ /* 0x000fe400078e0a74 */
[C---:B------:R-:W-:Y:S02]  /*2fb0*/  IMAD R206, R3.reuse, R119, R206 ;  /* 0x0000007703ce7224 */ /* 0x040fe400078e02ce */
[----:B------:R-:W-:Y:S02]  /*2fc0*/  IMAD R31, R252, 0xe, RZ ;  /* 0x0000000efc1f7824 */ /* 0x000fe400078e02ff */
[----:B------:R-:W-:Y:S01]  /*2fd0*/  IMAD R207, R3, R116, R207 ;  /* 0x0000007403cf7224 */ /* 0x000fe200078e02cf */
[----:B------:R-:W-:Y:S01]  /*2fe0*/  SHF.R.U32.HI R116, RZ, 0xd, R190 ;  /* 0x0000000dff747819 */ /* 0x000fe200000116be */
[----:B------:R-:W-:Y:S01]  /*2ff0*/  @!P5 IMAD.MOV R200, RZ, RZ, -R200 ;  /* 0x000000ffffc8d224 */ /* 0x000fe200078e0ac8 */
[----:B------:R-:W-:Y:S01]  /*3000*/  ISETP.GE.AND P5, PT, R117, RZ, PT ;  /* 0x000000ff7500720c */ /* 0x000fe20003fa6270 */
[----:B------:R-:W-:Y:S01]  /*3010*/  @!P0 IMAD.IADD R204, R204, 0x1, -R3 ;  /* 0x00000001cccc8824 */ /* 0x000fe200078e0a03 */
[----:B------:R-:W-:Y:S01]  /*3020*/  ISETP.GT.U32.AND P0, PT, R3, R206, PT ;  /* 0x000000ce0300720c */ /* 0x000fe20003f04070 */
[----:B------:R-:W-:Y:S01]  /*3030*/  IMAD.WIDE R152, R31, 0x4, R40 ;  /* 0x000000041f987825 */ /* 0x000fe200078e0228 */
[----:B------:R-:W-:-:S03]  /*3040*/  SHF.R.U32.HI R117, RZ, 0x5, R190 ;  /* 0x00000005ff757819 */ /* 0x000fc600000116be */
[----:B------:R-:W-:Y:S01]  /*3050*/  @!P3 IMAD.MOV R203, RZ, RZ, -R203 ;  /* 0x000000ffffcbb224 */ /* 0x000fe200078e0acb */
[----:B------:R-:W-:Y:S01]  /*3060*/  ISETP.GT.U32.AND P3, PT, R3, R207, PT ;  /* 0x000000cf0300720c */ /* 0x000fe20003f64070 */
[C---:B------:R-:W-:Y:S01]  /*3070*/  IMAD.WIDE R158, R31.reuse, 0x4, R42 ;  /* 0x000000041f9e7825 */ /* 0x040fe200078e022a */
[----:B------:R3:W-:Y:S03]  /*3080*/  LDGSTS.E [R30+0x3800], [R152.64], !P6 ;  /* 0x03800000981e7fae */ /* 0x0007e6000f121848 */
[C---:B------:R-:W-:Y:S01]  /*3090*/  IMAD.WIDE R156, R31.reuse, 0x4, R48 ;  /* 0x000000041f9c7825 */ /* 0x040fe200078e0230 */
[----:B------:R3:W-:Y:S03]  /*30a0*/  LDGSTS.E [R30+0x3900], [R158.64], !P6 ;  /* 0x039000009e1e7fae */ /* 0x0007e6000f121848 */
[----:B------:R-:W-:Y:S01]  /*30b0*/  IMAD.HI.U32 R118, R2, R208, RZ ;  /* 0x000000d002767227 */ /* 0x000fe200078e00ff */
[----:B------:R3:W-:Y:S03]  /*30c0*/  LDGSTS.E [R30+0x3a00], [R156.64], !P6 ;  /* 0x03a000009c1e7fae */ /* 0x0007e6000f121848 */
[----:B------:R-:W-:-:S04]  /*30d0*/  IMAD.WIDE R154, R31, 0x4, R50 ;  /* 0x000000041f9a7825 */ /* 0x000fc800078e0232 */
[--C-:B------:R-:W-:Y:S01]  /*30e0*/  @!P4 IMAD.IADD R205, R205, 0x1, -R3.reuse ;  /* 0x00000001cdcdc824 */ /* 0x100fe200078e0a03 */
[----:B------:R-:W-:Y:S01]  /*30f0*/  ISETP.GE.AND P4, PT, R114, RZ, PT ;  /* 0x000000ff7200720c */ /* 0x000fe20003f86270 */
[----:B------:R-:W-:Y:S01]  /*3100*/  IMAD.MOV R118, RZ, RZ, -R118 ;  /* 0x000000ffff767224 */ /* 0x000fe200078e0a76 */
[----:B------:R3:W-:Y:S01]  /*3110*/  LDGSTS.E [R30+0x3b00], [R154.64], !P6 ;  /* 0x03b000009a1e7fae */ /* 0x0007e2000f121848 */
[----:B------:R-:W-:Y:S01]  /*3120*/  @!P5 IMAD.MOV R202, RZ, RZ, -R202 ;  /* 0x000000ffffcad224 */ /* 0x000fe200078e0aca */
[C---:B------:R-:W-:Y:S01]  /*3130*/  ISETP.GT.U32.AND P6, PT, R3.reuse, R205, PT ;  /* 0x000000cd0300720c */ /* 0x040fe20003fc4070 */
[----:B------:R-:W-:Y:S01]  /*3140*/  IMAD R208, R3, R118, R208 ;  /* 0x0000007603d07224 */ /* 0x000fe200078e02d0 */
[----:B------:R-:W-:Y:S01]  /*3150*/  LOP3.LUT P5, RZ, R117, 0x1, RZ, 0xc0, !PT ;  /* 0x0000000175ff7812 */ /* 0x000fe200078ac0ff */
[--C-:B------:R-:W-:Y:S01]  /*3160*/  @!P0 IMAD.IADD R206, R206, 0x1, -R3.reuse ;  /* 0x00000001cece8824 */ /* 0x100fe200078e0a03 */
[----:B------:R-:W-:Y:S01]  /*3170*/  LOP3.LUT R117, R0, 0x24, RZ, 0xfc, !PT ;  /* 0x0000002400757812 */ /* 0x000fe200078efcff */
[----:B------:R-:W-:Y:S01]  /*3180*/  @!P3 IMAD.IADD R207, R207, 0x1, -R3 ;  /* 0x00000001cfcfb824 */ /* 0x000fe200078e0a03 */
[C---:B------:R-:W-:Y:S01]  /*3190*/  ISETP.GT.U32.AND P3, PT, R3.reuse, R208, PT ;  /* 0x000000d00300720c */ /* 0x040fe20003f64070 */
[----:B------:R-:W-:Y:S01]  /*31a0*/  IMAD R31, R252, 0x12, RZ ;  /* 0x00000012fc1f7824 */ /* 0x000fe200078e02ff */
[----:B------:R-:W-:Y:S01]  /*31b0*/  IABS R209, R117 ;  /* 0x0000007500d17213 */ /* 0x000fe20000000000 */
[----:B------:R-:W-:Y:S01]  /*31c0*/  @!P4 IMAD.MOV R204, RZ, RZ, -R204 ;  /* 0x000000ffffccc224 */ /* 0x000fe200078e0acc */
[----:B------:R-:W-:Y:S01]  /*31d0*/  ISETP.GT.U32.AND P0, PT, R3, R206, PT ;  /* 0x000000ce0300720c */ /* 0x000fe20003f04070 */
[----:B------:R-:W-:Y:S01]  /*31e0*/  IMAD.WIDE R144, R31, 0x4, R40 ;  /* 0x000000041f907825 */ /* 0x000fe200078e0228 */
[----:B------:R-:W-:-:S02]  /*31f0*/  LOP3.LUT P4, RZ, R116, 0x1, RZ, 0xc0, !PT ;  /* 0x0000000174ff7812 */ /* 0x000fc4000788c0ff */
[----:B------:R-:W-:Y:S01]  /*3200*/  LOP3.LUT R116, R0, 0x26, RZ, 0xfc, !PT ;  /* 0x0000002600747812 */ /* 0x000fe200078efcff */
[--C-:B------:R-:W-:Y:S01]  /*3210*/  @!P6 IMAD.IADD R205, R205, 0x1, -R3.reuse ;  /* 0x00000001cdcde824 */ /* 0x100fe200078e0a03 */
[----:B------:R-:W-:Y:S01]  /*3220*/  ISETP.GE.AND P6, PT, R115, RZ, PT ;  /* 0x000000ff7300720c */ /* 0x000fe20003fc6270 */
[----:B------:R-:W-:Y:S01]  /*3230*/  IMAD.HI.U32 R114, R2, R209, RZ ;  /* 0x000000d102727227 */ /* 0x000fe200078e00ff */
[----:B------:R-:W-:Y:S02]  /*3240*/  IABS R210, R116 ;  /* 0x0000007400d27213 */ /* 0x000fe40000000000 */
[----:B------:R-:W-:Y:S01]  /*3250*/  LOP3.LUT R115, R0, 0x2a, RZ, 0xfc, !PT ;  /* 0x0000002a00737812 */ /* 0x000fe200078efcff */
[----:B------:R-:W-:Y:S01]  /*3260*/  IMAD.MOV R114, RZ, RZ, -R114 ;  /* 0x000000ffff727224 */ /* 0x000fe200078e0a72 */
[----:B------:R-:W-:Y:S01]  /*3270*/  SHF.R.U32.HI R118, RZ, 0x9, R190 ;  /* 0x00000009ff767819 */ /* 0x000fe200000116be */
[----:B------:R-:W-:Y:S01]  /*3280*/  @!P3 IMAD.IADD R208, R208, 0x1, -R3 ;  /* 0x00000001d0d0b824 */ /* 0x000fe200078e0a03 */
[----:B------:R-:W-:Y:S01]  /*3290*/  IABS R212, R115 ;  /* 0x0000007300d47213 */ /* 0x000fe20000000000 */
[----:B------:R-:W-:Y:S01]  /*32a0*/  IMAD.WIDE R150, R31, 0x4, R42 ;  /* 0x000000041f967825 */ /* 0x000fe200078e022a */
[----:B------:R3:W-:Y:S02]  /*32b0*/  LDGSTS.E [R30+0x4800], [R144.64], P4 ;  /* 0x04800000901e7fae */ /* 0x0007e4000a121848 */
[----:B------:R-:W-:Y:S01]  /*32c0*/  ISETP.GT.U32.AND P3, PT, R3, R208, PT ;  /* 0x000000d00300720c */ /* 0x000fe20003f64070 */
[----:B------:R-:W-:Y:S01]  /*32d0*/  IMAD.WIDE R148, R31, 0x4, R48 ;  /* 0x000000041f947825 */ /* 0x000fe200078e0230 */
[----:B------:R3:W-:Y:S03]  /*32e0*/  LDGSTS.E [R30+0x4900], [R150.64], P4 ;  /* 0x04900000961e7fae */ /* 0x0007e6000a121848 */
[----:B------:R-:W-:Y:S01]  /*32f0*/  @!P0 IMAD.IADD R206, R206, 0x1, -R3 ;  /* 0x00000001cece8824 */ /* 0x000fe200078e0a03 */
[----:B------:R-:W-:Y:S01]  /*3300*/  ISETP.GE.AND P0, PT, R109, RZ, PT ;  /* 0x000000ff6d00720c */ /* 0x000fe20003f06270 */
[----:B------:R-:W-:Y:S01]  /*3310*/  IMAD R209, R3, R114, R209 ;  /* 0x0000007203d17224 */ /* 0x000fe200078e02d1 */
[----:B------:R3:W-:Y:S01]  /*3320*/  LDGSTS.E [R30+0x4a00], [R148.64], P4 ;  /* 0x04a00000941e7fae */ /* 0x0007e2000a121848 */
[----:B------:R-:W-:Y:S01]  /*3330*/  IMAD.WIDE R146, R31, 0x4, R50 ;  /* 0x000000041f927825 */ /* 0x000fe200078e0232 */
[----:B------:R-:W-:-:S03]  /*3340*/  LOP3.LUT R114, R0, 0x28, RZ, 0xfc, !PT ;  /* 0x0000002800727812 */ /* 0x000fc600078efcff */
[----:B------:R-:W-:Y:S01]  /*3350*/  IMAD.HI.U32 R109, R2, R210, RZ ;  /* 0x000000d2026d7227 */ /* 0x000fe200078e00ff */
[----:B------:R3:W-:Y:S01]  /*3360*/  LDGSTS.E [R30+0x4b00], [R146.64], P4 ;  /* 0x04b00000921e7fae */ /* 0x0007e2000a121848 */
[C---:B------:R-:W-:Y:S02]  /*3370*/  ISETP.GT.U32.AND P4, PT, R3.reuse, R207, PT ;  /* 0x000000cf0300720c */ /* 0x040fe40003f84070 */
[----:B------:R-:W-:Y:S01]  /*3380*/  @!P6 IMAD.MOV R205, RZ, RZ, -R205 ;  /* 0x000000ffffcde224 */ /* 0x000fe200078e0acd */
[C---:B------:R-:W-:Y:S01]  /*3390*/  ISETP.GT.U32.AND P6, PT, R3.reuse, R209, PT ;  /* 0x000000d10300720c */ /* 0x040fe20003fc4070 */
[----:B------:R-:W-:Y:S01]  /*33a0*/  IMAD.MOV R109, RZ, RZ, -R109 ;  /* 0x000000ffff6d7224 */ /* 0x000fe200078e0a6d */
[----:B------:R-:W-:Y:S01]  /*33b0*/  IABS R211, R114 ;  /* 0x0000007200d37213 */ /* 0x000fe20000000000 */
[----:B------:R-:W-:Y:S02]  /*33c0*/  @!P3 IMAD.IADD R208, R208, 0x1, -R3 ;  /* 0x00000001d0d0b824 */ /* 0x000fe400078e0a03 */
[----:B------:R-:W-:-:S02]  /*33d0*/  IMAD R210, R3, R109, R210 ;  /* 0x0000006d03d27224 */ /* 0x000fc400078e02d2 */
[----:B------:R-:W-:Y:S01]  /*33e0*/  @!P0 IMAD.MOV R206, RZ, RZ, -R206 ;  /* 0x000000ffffce8224 */ /* 0x000fe200078e0ace */
[----:B------:R-:W-:Y:S01]  /*33f0*/  LOP3.LUT P0, RZ, R118, 0x1, RZ, 0xc0, !PT ;  /* 0x0000000176ff7812 */ /* 0x000fe2000780c0ff */
[----:B------:R-:W-:Y:S01]  /*3400*/  IMAD.HI.U32 R109, R2, R212, RZ ;  /* 0x000000d4026d7227 */ /* 0x000fe200078e00ff */
[----:B------:R-:W-:-:S03]  /*3410*/  ISETP.GT.U32.AND P3, PT, R3, R210, PT ;  /* 0x000000d20300720c */ /* 0x000fc60003f64070 */
[--C-:B------:R-:W-:Y:S01]  /*3420*/  @!P6 IMAD.IADD R209, R209, 0x1, -R3.reuse ;  /* 0x00000001d1d1e824 */ /* 0x100fe200078e0a03 */
[----:B------:R-:W-:Y:S01]  /*3430*/  ISETP.GE.AND P6, PT, R113, RZ, PT ;  /* 0x000000ff7100720c */ /* 0x000fe20003fc6270 */
[----:B------:R-:W-:Y:S01]  /*3440*/  @!P4 IMAD.IADD R207, R207, 0x1, -R3 ;  /* 0x00000001cfcfc824 */ /* 0x000fe200078e0a03 */
[----:B------:R-:W-:Y:S01]  /*3450*/  ISETP.GE.AND P4, PT, R112, RZ, PT ;  /* 0x000000ff7000720c */ /* 0x000fe20003f86270 */
[----:B------:R-:W-:Y:S01]  /*3460*/  IMAD R31, R252, 0x16, RZ ;  /* 0x00000016fc1f7824 */ /* 0x000fe200078e02ff */
[----:B------:R-:W-:Y:S01]  /*3470*/  LOP3.LUT R113, R0, 0x2c, RZ, 0xfc, !PT ;  /* 0x0000002c00717812 */ /* 0x000fe200078efcff */
[----:B------:R-:W-:-:S03]  /*3480*/  IMAD.HI.U32 R118, R2, R211, RZ ;  /* 0x000000d302767227 */ /* 0x000fc600078e00ff */
[----:B------:R-:W-:Y:S01]  /*3490*/  IABS R213, R113 ;  /* 0x0000007100d57213 */ /* 0x000fe20000000000 */
[----:B------:R-:W-:Y:S02]  /*34a0*/  IMAD.MOV R109, RZ, RZ, -R109 ;  /* 0x000000ffff6d7224 */ /* 0x000fe400078e0a6d */
[----:B------:R-:W-:-:S04]  /*34b0*/  IMAD.WIDE R136, R31, 0x4, R40 ;  /* 0x000000041f887825 */ /* 0x000fc800078e0228 */
[----:B------:R-:W-:Y:S01]  /*34c0*/  IMAD.MOV R112, RZ, RZ, -R118 ;  /* 0x000000ffff707224 */ /* 0x000fe200078e0a76 */
[----:B------:R3:W-:Y:S01]  /*34d0*/  LDGSTS.E [R30+0x5800], [R136.64], P0 ;  /* 0x05800000881e7fae */ /* 0x0007e20008121848 */
[----:B------:R-:W-:-:S04]  /*34e0*/  IMAD.WIDE R142, R31, 0x4, R42 ;  /* 0x000000041f8e7825 */ /* 0x000fc800078e022a */
[C---:B------:R-:W-:Y:S01]  /*34f0*/  IMAD.WIDE R140, R31.reuse, 0x4, R48 ;  /* 0x000000041f8c7825 */ /* 0x040fe200078e0230 */
[----:B------:R3:W-:Y:S03]  /*3500*/  LDGSTS.E [R30+0x5900], [R142.64], P0 ;  /* 0x059000008e1e7fae */ /* 0x0007e60008121848 */
[----:B------:R-:W-:Y:S01]  /*3510*/  IMAD.WIDE R138, R31, 0x4, R50 ;  /* 0x000000041f8a7825 */ /* 0x000fe200078e0232 */
[----:B------:R3:W-:Y:S03]  /*3520*/  LDGSTS.E [R30+0x5a00], [R140.64], P0 ;  /* 0x05a000008c1e7fae */ /* 0x0007e60008121848 */
[C---:B------:R-:W-:Y:S01]  /*3530*/  IMAD R212, R3.reuse, R109, R212 ;  /* 0x0000006d03d47224 */ /* 0x040fe200078e02d4 */
[----:B------:R3:W-:Y:S01]  /*3540*/  LDGSTS.E [R30+0x5b00], [R138.64], P0 ;  /* 0x05b000008a1e7fae */ /* 0x0007e20008121848 */
[----:B------:R-:W-:Y:S01]  /*3550*/  @!P3 IMAD.IADD R210, R210, 0x1, -R3 ;  /* 0x00000001d2d2b824 */ /* 0x000fe200078e0a03 */
[C---:B------:R-:W-:Y:S01]  /*3560*/  ISETP.GT.U32.AND P3, PT, R3.reuse, R209, PT ;  /* 0x000000d10300720c */ /* 0x040fe20003f64070 */
[C---:B------:R-:W-:Y:S01]  /*3570*/  IMAD R211, R3.reuse, R112, R211 ;  /* 0x0000007003d37224 */ /* 0x040fe200078e02d3 */
[----:B------:R-:W-:Y:S01]  /*3580*/  LOP3.LUT R109, R0, 0x2e, RZ, 0xfc, !PT ;  /* 0x0000002e006d7812 */ /* 0x000fe200078efcff */
[----:B------:R-:W-:Y:S01]  /*3590*/  @!P6 IMAD.MOV R208, RZ, RZ, -R208 ;  /* 0x000000ffffd0e224 */ /* 0x000fe200078e0ad0 */
[C---:B------:R-:W-:Y:S01]  /*35a0*/  ISETP.GT.U32.AND P0, PT, R3.reuse, R210, PT ;  /* 0x000000d20300720c */ /* 0x040fe20003f04070 */
[----:B------:R-:W-:Y:S01]  /*35b0*/  @!P4 IMAD.MOV R207, RZ, RZ, -R207 ;  /* 0x000000ffffcfc224 */ /* 0x000fe200078e0acf */
[C---:B------:R-:W-:Y:S01]  /*35c0*/  ISETP.GT.U32.AND P6, PT, R3.reuse, R212, PT ;  /* 0x000000d40300720c */ /* 0x040fe20003fc4070 */
[----:B------:R-:W-:Y:S01]  /*35d0*/  IMAD R31, R252, 0x1a, RZ ;  /* 0x0000001afc1f7824 */ /* 0x000fe200078e02ff */
[----:B------:R-:W-:Y:S01]  /*35e0*/  ISETP.GT.U32.AND P4, PT, R3, R211, PT ;  /* 0x000000d30300720c */ /* 0x000fe20003f84070 */
[----:B------:R-:W-:Y:S01]  /*35f0*/  IMAD.WIDE R120, R32, 0x4, R40 ;  /* 0x0000000420787825 */ /* 0x000fe200078e0228 */
[----:B------:R-:W-:-:S02]  /*3600*/  IABS R214, R109 ;  /* 0x0000006d00d67213 */ /* 0x000fc40000000000 */
[----:B------:R-:W-:Y:S01]  /*3610*/  LOP3.LUT R112, R0, 0x30, RZ, 0xfc, !PT ;  /* 0x0000003000707812 */ /* 0x000fe200078efcff */
[----:B------:R-:W-:-:S03]  /*3620*/  IMAD.WIDE R128, R31, 0x4, R40 ;  /* 0x000000041f807825 */ /* 0x000fc600078e0228 */
[----:B------:R-:W-:Y:S01]  /*3630*/  IABS R215, R112 ;  /* 0x0000007000d77213 */ /* 0x000fe20000000000 */
[----:B------:R-:W-:Y:S01]  /*3640*/  IMAD.WIDE R134, R31, 0x4, R42 ;  /* 0x000000041f867825 */ /* 0x000fe200078e022a */
[----:B------:R3:W-:Y:S03]  /*3650*/  LDGSTS.E [R30+0x6800], [R128.64], P5 ;  /* 0x06800000801e7fae */ /* 0x0007e6000a921848 */
[----:B------:R-:W-:Y:S01]  /*3660*/  @!P3 IMAD.IADD R209, R209, 0x1, -R3 ;  /* 0x00000001d1d1b824 */ /* 0x000fe200078e0a03 */
[----:B------:R-:W-:Y:S01]  /*3670*/  ISETP.GE.AND P3, PT, R117, RZ, PT ;  /* 0x000000ff7500720c */ /* 0x000fe20003f66270 */
[C---:B------:R-:W-:Y:S01]  /*3680*/  IMAD.WIDE R132, R31.reuse, 0x4, R48 ;  /* 0x000000041f847825 */ /* 0x040fe200078e0230 */
[----:B------:R3:W-:Y:S03]  /*3690*/  LDGSTS.E [R30+0x6900], [R134.64], P5 ;  /* 0x06900000861e7fae */ /* 0x0007e6000a921848 */
[--C-:B------:R-:W-:Y:S01]  /*36a0*/  @!P0 IMAD.IADD R210, R210, 0x1, -R3.reuse ;  /* 0x00000001d2d28824 */ /* 0x100fe200078e0a03 */
[----:B------:R-:W-:Y:S01]  /*36b0*/  ISETP.GE.AND P0, PT, R116, RZ, PT ;  /* 0x000000ff7400720c */ /* 0x000fe20003f06270 */
[----:B------:R-:W-:Y:S01]  /*36c0*/  @!P6 IMAD.IADD R212, R212, 0x1, -R3 ;  /* 0x00000001d4d4e824 */ /* 0x000fe200078e0a03 */
[----:B------:R3:W-:Y:S01]  /*36d0*/  LDGSTS.E [R30+0x6a00], [R132.64], P5 ;  /* 0x06a00000841e7fae */ /* 0x0007e2000a921848 */
[----:B------:R-:W-:Y:S01]  /*36e0*/  IMAD.WIDE R130, R31, 0x4, R50 ;  /* 0x000000041f827825 */ /* 0x000fe200078e0232 */
[----:B------:R-:W-:-:S02]  /*36f0*/  LOP3.LUT R31, R0, 0x32, RZ, 0xfc, !PT ;  /* 0x00000032001f7812 */ /* 0x000fc400078efcff */
[----:B------:R-:W-:Y:S01]  /*3700*/  ISETP.GT.U32.AND P6, PT, R3, R212, PT ;  /* 0x000000d40300720c */ /* 0x000fe20003fc4070 */
[----:B------:R-:W-:Y:S01]  /*3710*/  @!P4 IMAD.IADD R211, R211, 0x1, -R3 ;  /* 0x00000001d3d3c824 */ /* 0x000fe200078e0a03 */
[----:B------:R3:W-:Y:S01]  /*3720*/  LDGSTS.E [R30+0x6b00], [R130.64], P5 ;  /* 0x06b00000821e7fae */ /* 0x0007e2000a921848 */
[----:B------:R-:W-:Y:S01]  /*3730*/  IMAD.HI.U32 R116, R2, R214, RZ ;  /* 0x000000d602747227 */ /* 0x000fe200078e00ff */
[----:B------:R-:W-:Y:S02]  /*3740*/  IABS R216, R31 ;  /* 0x0000001f00d87213 */ /* 0x000fe40000000000 */
[----:B------:R-:W-:Y:S01]  /*3750*/  ISETP.GT.U32.AND P5, PT, R3, R211, PT ;  /* 0x000000d30300720c */ /* 0x000fe20003fa4070 */
[----:B------:R-:W-:Y:S02]  /*3760*/  IMAD.MOV R116, RZ, RZ, -R116 ;  /* 0x000000ffff747224 */ /* 0x000fe400078e0a74 */
[----:B------:R-:W-:Y:S01]  /*3770*/  @!P3 IMAD.MOV R209, RZ, RZ, -R209 ;  /* 0x000000ffffd1b224 */ /* 0x000fe200078e0ad1 */
[----:B------:R-:W-:Y:S01]  /*3780*/  ISETP.GE.AND P3, PT, R114, RZ, PT ;  /* 0x000000ff7200720c */ /* 0x000fe20003f66270 */
[----:B------:R-:W-:Y:S01]  /*3790*/  @!P0 IMAD.MOV R210, RZ, RZ, -R210 ;  /* 0x000000ffffd28224 */ /* 0x000fe200078e0ad2 */
[----:B------:R-:W-:Y:S01]  /*37a0*/  ISETP.GE.AND P0, PT, R115, RZ, PT ;  /* 0x000000ff7300720c */ /* 0x000fe20003f06270 */
[----:B------:R-:W-:Y:S01]  /*37b0*/  IMAD R214, R3, R116, R214 ;  /* 0x0000007403d67224 */ /* 0x000fe200078e02d6 */
[----:B------:R-:W-:Y:S01]  /*37c0*/  SHF.R.U32.HI R115, RZ, 0x1, R190 ;  /* 0x00000001ff737819 */ /* 0x000fe200000116be */
[----:B------:R-:W-:Y:S01]  /*37d0*/  IMAD.HI.U32 R114, R2, R215, RZ ;  /* 0x000000d702727227 */ /* 0x000fe200078e00ff */
[----:B------:R-:W-:-:S03]  /*37e0*/  IADD3 R116, R108, -0x4, RZ ;  /* 0xfffffffc6c747810 */ /* 0x000fc60007ffe0ff */
[--C-:B------:R-:W-:Y:S01]  /*37f0*/  @!P6 IMAD.IADD R212, R212, 0x1, -R3.reuse ;  /* 0x00000001d4d4e824 */ /* 0x100fe200078e0a03 */
[----:B------:R-:W-:Y:S01]  /*3800*/  ISETP.GT.U32.AND P6, PT, R3, R214, PT ;  /* 0x000000d60300720c */ /* 0x000fe20003fc4070 */
[----:B------:R-:W-:Y:S02]  /*3810*/  IMAD.MOV R114, RZ, RZ, -R114 ;  /* 0x000000ffff727224 */ /* 0x000fe400078e0a72 */
[----:B------:R-:W-:Y:S01]  /*3820*/  @!P5 IMAD.IADD R211, R211, 0x1, -R3 ;  /* 0x00000001d3d3d824 */ /* 0x000fe200078e0a03 */
[----:B------:R-:W-:Y:S01]  /*3830*/  LOP3.LUT P5, RZ, R115, 0x1, RZ, 0xc0, !PT ;  /* 0x0000000173ff7812 */ /* 0x000fe200078ac0ff */
[C---:B------:R-:W-:Y:S01]  /*3840*/  IMAD R215, R3.reuse, R114, R215 ;  /* 0x0000007203d77224 */ /* 0x040fe200078e02d7 */
[C---:B------:R-:W-:Y:S01]  /*3850*/  IADD3 R115, R108.reuse, -0xc, RZ ;  /* 0xfffffff46c737810 */ /* 0x040fe20007ffe0ff */
[----:B------:R-:W-:Y:S01]  /*3860*/  @!P3 IMAD.MOV R211, RZ, RZ, -R211 ;  /* 0x000000ffffd3b224 */ /* 0x000fe200078e0ad3 */
[----:B------:R-:W-:Y:S01]  /*3870*/  IADD3 R114, R108, -0x8, RZ ;  /* 0xfffffff86c727810 */ /* 0x000fe20007ffe0ff */
[----:B------:R-:W-:Y:S01]  /*3880*/  IMAD.WIDE R126, R32, 0x4, R42 ;  /* 0x00000004207e7825 */ /* 0x000fe200078e022a */
[----:B------:R-:W-:-:S03]  /*3890*/  ISETP.GT.U32.AND P3, PT, R3, R215, PT ;  /* 0x000000d70300720c */ /* 0x000fc60003f64070 */
[----:B------:R-:W-:-:S04]  /*38a0*/  IMAD.WIDE R124, R32, 0x4, R48 ;  /* 0x00000004207c7825 */ /* 0x000fc800078e0230 */
[----:B------:R-:W-:Y:S01]  /*38b0*/  IMAD.HI.U32 R118, R2, R213, RZ ;  /* 0x000000d502767227 */ /* 0x000fe200078e00ff */
[----:B------:R3:W-:Y:S03]  /*38c0*/  LDGSTS.E [R30+0x7800], [R120.64], P5 ;  /* 0x07800000781e7fae */ /* 0x0007e6000a921848 */
[----:B------:R-:W-:Y:S01]  /*38d0*/  IMAD.WIDE R122, R32, 0x4, R50 ;  /* 0x00000004207a7825 */ /* 0x000fe200078e0232 */
[----:B------:R3:W-:Y:S01]  /*38e0*/  LDGSTS.E [R30+0x7900], [R126.64], P5 ;  /* 0x079000007e1e7fae */ /* 0x0007e2000a921848 */
[----:B------:R-:W-:Y:S02]  /*38f0*/  IADD3 R32, R108, -0x40, RZ ;  /* 0xffffffc06c207810 */ /* 0x000fe40007ffe0ff */
[--C-:B------:R-:W-:Y:S01]  /*3900*/  @!P6 IMAD.IADD R214, R214, 0x1, -R3.reuse ;  /* 0x00000001d6d6e824 */ /* 0x100fe200078e0a03 */
[----:B------:R3:W-:Y:S01]  /*3910*/  LDGSTS.E [R30+0x7a00], [R124.64], P5 ;  /* 0x07a000007c1e7fae */ /* 0x0007e2000a921848 */
[----:B------:R-:W-:Y:S01]  /*3920*/  IMAD.MOV R117, RZ, RZ, -R118 ;  /* 0x000000ffff757224 */ /* 0x000fe200078e0a76 */
[----:B------:R-:W-:Y:S01]  /*3930*/  ISETP.GE.AND P6, PT, R113, RZ, PT ;  /* 0x000000ff7100720c */ /* 0x000fe20003fc6270 */
[----:B------:R-:W-:Y:S01]  /*3940*/  @!P3 IMAD.IADD R215, R215, 0x1, -R3 ;  /* 0x00000001d7d7b824 */ /* 0x000fe200078e0a03 */
[----:B------:R3:W-:Y:S01]  /*3950*/  LDGSTS.E [R30+0x7b00], [R122.64], P5 ;  /* 0x07b000007a1e7fae */ /* 0x0007e2000a921848 */
[C---:B------:R-:W-:Y:S01]  /*3960*/  ISETP.GT.U32.AND P5, PT, R3.reuse, R214, PT ;  /* 0x000000d60300720c */ /* 0x040fe20003fa4070 */
[----:B------:R-:W-:-:S02]  /*3970*/  IMAD R213, R3, R117, R213 ;  /* 0x0000007503d57224 */ /* 0x000fc400078e02d5 */
[C---:B------:R-:W-:Y:S01]  /*3980*/  ISETP.GT.U32.AND P3, PT, R3.reuse, R215, PT ;  /* 0x000000d70300720c */ /* 0x040fe20003f64070 */
[----:B------:R-:W-:Y:S02]  /*3990*/  IMAD.HI.U32 R113, R2, R216, RZ ;  /* 0x000000d802717227 */ /* 0x000fe400078e00ff */
[----:B------:R-:W-:Y:S02]  /*39a0*/  ISETP.GT.U32.AND P4, PT, R3, R213, PT ;  /* 0x000000d50300720c */ /* 0x000fe40003f84070 */
[----:B------:R-:W-:Y:S02]  /*39b0*/  IMAD.MOV.U32 R108, RZ, RZ, 0x1f ;  /* 0x0000001fff6c7424 */ /* 0x000fe400078e00ff */
[----:B------:R-:W-:Y:S01]  /*39c0*/  @!P0 IMAD.MOV R212, RZ, RZ, -R212 ;  /* 0x000000ffffd48224 */ /* 0x000fe200078e0ad4 */
[----:B------:R-:W-:Y:S01]  /*39d0*/  ISETP.GE.U32.AND P0, PT, R115, 0x7fffffd5, PT ;  /* 0x7fffffd57300780c */ /* 0x000fe20003f06070 */
[----:B-1----:R-:W-:Y:S01]  /*39e0*/  IMAD R34, R252, 0x3, RZ ;  /* 0x00000003fc227824 */ /* 0x002fe200078e02ff */
[----:B------:R-:W-:Y:S01]  /*39f0*/  SHF.R.S32.HI R115, RZ, 0x5, R217 ;  /* 0x00000005ff737819 */ /* 0x000fe200000114d9 */
[----:B------:R-:W-:Y:S01]  /*3a00*/  @!P5 IMAD.IADD R214, R214, 0x1, -R3 ;  /* 0x00000001d6d6d824 */ /* 0x000fe200078e0a03 */
[----:B------:R-:W-:Y:S01]  /*3a10*/  ISETP.GE.AND P5, PT, R109, RZ, PT ;  /* 0x000000ff6d00720c */ /* 0x000fe20003fa6270 */
[----:B------:R-:W-:Y:S01]  /*3a20*/  IMAD.MOV R109, RZ, RZ, -R113 ;  /* 0x000000ffff6d7224 */ /* 0x000fe200078e0a71 */
[----:B---3--:R-:W-:Y:S01]  /*3a30*/  LOP3.LUT R30, R217, 0x1f, RZ, 0xc0, !PT ;  /* 0x0000001fd91e7812 */ /* 0x008fe200078ec0ff */
[--C-:B------:R-:W-:Y:S01]  /*3a40*/  @!P3 IMAD.IADD R215, R215, 0x1, -R3.reuse ;  /* 0x00000001d7d7b824 */ /* 0x100fe200078e0a03 */
[----:B------:R-:W-:Y:S01]  /*3a50*/  ISETP.GE.AND P3, PT, R112, RZ, PT ;  /* 0x000000ff7000720c */ /* 0x000fe20003f66270 */
[----:B------:R-:W-:Y:S01]  /*3a60*/  @!P4 IMAD.IADD R213, R213, 0x1, -R3 ;  /* 0x00000001d5d5c824 */ /* 0x000fe200078e0a03 */
[----:B------:R-:W-:Y:S01]  /*3a70*/  IABS R217, R110 ;  /* 0x0000006e00d97213 */ /* 0x000fe20000000000 */
[----:B------:R-:W-:Y:S01]  /*3a80*/  IMAD R216, R3, R109, R216 ;  /* 0x0000006d03d87224 */ /* 0x000fe200078e02d8 */
[----:B------:R-:W-:Y:S01]  /*3a90*/  SGXT R115, R115, 0x1 ;  /* 0x000000017373781a */ /* 0x000fe20000000200 */
[----:B------:R-:W-:Y:S01]  /*3aa0*/  IMAD.WIDE R250, R34, 0x4, R40 ;  /* 0x0000000422fa7825 */ /* 0x000fe200078e0228 */
[----:B------:R-:W-:-:S03]  /*3ab0*/  ISETP.GT.U32.AND P4, PT, R3, R213, PT ;  /* 0x000000d50300720c */ /* 0x000fc60003f84070 */
[----:B------:R-:W-:Y:S01]  /*3ac0*/  @!P5 IMAD.MOV R214, RZ, RZ, -R214 ;  /* 0x000000ffffd6d224 */ /* 0x000fe200078e0ad6 */
[----:B------:R-:W-:Y:S01]  /*3ad0*/  ISETP.GT.U32.AND P5, PT, R3, R216, PT ;  /* 0x000000d80300720c */ /* 0x000fe20003fa4070 */
[----:B------:R-:W-:-:S04]  /*3ae0*/  IMAD.HI.U32 R107, R2, R217, RZ ;  /* 0x000000d9026b7227 */ /* 0x000fc800078e00ff */
[----:B------:R-:W-:Y:S01]  /*3af0*/  @!P3 IMAD.MOV R215, RZ, RZ, -R215 ;  /* 0x000000ffffd7b224 */ /* 0x000fe200078e0ad7 */
[----:B------:R-:W-:Y:S01]  /*3b00*/  ISETP.GE.U32.AND P3, PT, R32, 0x7fffffa1, PT ;  /* 0x7fffffa12000780c */ /* 0x000fe20003f66070 */
[----:B------:R-:W-:Y:S01]  /*3b10*/  IMAD.MOV R107, RZ, RZ, -R107 ;  /* 0x000000ffff6b7224 */ /* 0x000fe200078e0a6b */
[----:B------:R-:W-:Y:S01]  /*3b20*/  IADD3 R32, R108, c[0x0][0x180], RZ ;  /* 0x000060006c207a10 */ /* 0x000fe20007ffe0ff */
[----:B------:R-:W-:Y:S01]  /*3b30*/  @!P4 IMAD.IADD R213, R213, 0x1, -R3 ;  /* 0x00000001d5d5c824 */ /* 0x000fe200078e0a03 */
[----:B------:R-:W-:Y:S01]  /*3b40*/  ISETP.GE.U32.AND P4, PT, R114, 0x7fffffd9, PT ;  /* 0x7fffffd97200780c */ /* 0x000fe20003f86070 */
[----:B------:R-:W-:Y:S01]  /*3b50*/  IMAD.WIDE R248, R34, 0x4, R42 ;  /* 0x0000000422f87825 */ /* 0x000fe200078e022a */
[----:B------:R-:W-:-:S03]  /*3b60*/  SEL R106, RZ, 0x1, P3 ;  /* 0x00000001ff6a7807 */ /* 0x000fc60001800000 */
[----:B------:R-:W-:Y:S01]  /*3b70*/  @!P5 IMAD.IADD R216, R216, 0x1, -R3 ;  /* 0x00000001d8d8d824 */ /* 0x000fe200078e0a03 */
[----:B------:R-:W-:Y:S01]  /*3b80*/  ISETP.GT.AND P5, PT, R32, 0x1f, PT ;  /* 0x0000001f2000780c */ /* 0x000fe20003fa4270 */
[----:B------:R-:W-:Y:S01]  /*3b90*/  @!P6 IMAD.MOV R213, RZ, RZ, -R213 ;  /* 0x000000ffffd5e224 */ /* 0x000fe200078e0ad5 */
[----:B------:R-:W-:Y:S01]  /*3ba0*/  ISETP.GE.U32.AND P6, PT, R116, 0x7fffffdd, PT ;  /* 0x7fffffdd7400780c */ /* 0x000fe20003fc6070 */
[----:B------:R-:W-:Y:S01]  /*3bb0*/  IMAD.WIDE R246, R34, 0x4, R48 ;  /* 0x0000000422f67825 */ /* 0x000fe200078e0230 */
[----:B------:R-:W-:Y:S02]  /*3bc0*/  SEL R100, RZ, 0x4, !P5 ;  /* 0x00000004ff647807 */ /* 0x000fe40006800000 */
[----:B------:R-:W-:Y:S01]  /*3bd0*/  ISETP.GE.AND P5, PT, R30, c[0x0][0x180], PT ;  /* 0x000060001e007a0c */ /* 0x000fe20003fa6270 */
[----:B------:R-:W-:Y:S01]  /*3be0*/  IMAD R217, R3, R107, R217 ;  /* 0x0000006b03d97224 */ /* 0x000fe200078e02d9 */
[----:B------:R-:W-:Y:S01]  /*3bf0*/  LOP3.LUT R32, R245, 0x60, RZ, 0x3c, !PT ;  /* 0x00000060f5207812 */ /* 0x000fe200078e3cff */
[----:B--2---:R-:W-:Y:S01]  /*3c00*/  IMAD.WIDE R244, R34, 0x4, R50 ;  /* 0x0000000422f47825 */ /* 0x004fe200078e0232 */
[----:B------:R-:W-:-:S02]  /*3c10*/  SEL R100, R100, RZ, !P5 ;  /* 0x000000ff64647207 */ /* 0x000fc40006800000 */
[----:B------:R-:W-:Y:S01]  /*3c20*/  ISETP.GT.U32.AND P5, PT, R3, R216, PT ;  /* 0x000000d80300720c */ /* 0x000fe20003fa4070 */
[----:B------:R-:W-:Y:S02]  /*3c30*/  IMAD R33, R252, 0x7, RZ ;  /* 0x00000007fc217824 */ /* 0x000fe400078e02ff */
[----:B------:R-:W-:Y:S01]  /*3c40*/  IMAD.SHL.U32 R114, R30, 0x4, RZ ;  /* 0x000000041e727824 */ /* 0x000fe200078e00ff */
[----:B------:R1:W-:Y:S01]  /*3c50*/  LDGSTS.E [R32+0xc00], [R250.64], !P6 ;  /* 0x00c00000fa207fae */ /* 0x0003e2000f121848 */
[----:B------:R-:W-:Y:S01]  /*3c60*/  IMAD.IADD R103, R106, 0x1, R103 ;  /* 0x000000016a677824 */ /* 0x000fe200078e0267 */
[----:B------:R-:W-:Y:S01]  /*3c70*/  LOP3.LUT R106, R0, 0x36, RZ, 0xfc, !PT ;  /* 0x00000036006a7812 */ /* 0x000fe200078efcff */
[C---:B------:R-:W-:Y:S01]  /*3c80*/  IMAD.WIDE R112, R33.reuse, 0x4, R40 ;  /* 0x0000000421707825 */ /* 0x040fe200078e0228 */
[----:B------:R1:W-:Y:S01]  /*3c90*/  LDGSTS.E [R32+0xd00], [R248.64], !P6 ;  /* 0x00d00000f8207fae */ /* 0x0003e2000f121848 */
[----:B------:R-:W-:Y:S02]  /*3ca0*/  LOP3.LUT R243, R114, 0x90, R115, 0x78, !PT ;  /* 0x0000009072f37812 */ /* 0x000fe400078e7873 */
[----:B------:R-:W-:Y:S01]  /*3cb0*/  IMAD.WIDE R118, R33, 0x4, R42 ;  /* 0x0000000421767825 */ /* 0x000fe200078e022a */
[----:B------:R1:W-:Y:S01]  /*3cc0*/  LDGSTS.E [R32+0xe00], [R246.64], !P6 ;  /* 0x00e00000f6207fae */ /* 0x0003e2000f121848 */
[----:B------:R-:W-:-:S02]  /*3cd0*/  IABS R218, R106 ;  /* 0x0000006a00da7213 */ /* 0x000fc40000000000 */
[----:B------:R-:W-:Y:S01]  /*3ce0*/  IMAD.WIDE R116, R33, 0x4, R48 ;  /* 0x0000000421747825 */ /* 0x000fe200078e0230 */
[----:B------:R1:W-:Y:S01]  /*3cf0*/  LDGSTS.E [R32+0xf00], [R244.64], !P6 ;  /* 0x00f00000f4207fae */ /* 0x0003e2000f121848 */
[----:B------:R-:W-:Y:S02]  /*3d00*/  ISETP.GT.U32.AND P6, PT, R3, R217, PT ;  /* 0x000000d90300720c */ /* 0x000fe40003fc4070 */
[----:B------:R-:W-:Y:S01]  /*3d10*/  IMAD.WIDE R114, R33, 0x4, R50 ;  /* 0x0000000421727825 */ /* 0x000fe200078e0232 */
[----:B------:R1:W-:Y:S03]  /*3d20*/  LDGSTS.E [R32+0x1c00], [R112.64], !P4 ;  /* 0x01c0000070207fae */ /* 0x0003e6000e121848 */
[--C-:B------:R-:W-:Y:S01]  /*3d30*/  @!P5 IMAD.IADD R216, R216, 0x1, -R3.reuse ;  /* 0x00000001d8d8d824 */ /* 0x100fe200078e0a03 */
[----:B------:R1:W-:Y:S01]  /*3d40*/  LDGSTS.E [R32+0x1d00], [R118.64], !P4 ;  /* 0x01d0000076207fae */ /* 0x0003e2000e121848 */
[----:B------:R-:W-:Y:S01]  /*3d50*/  ISETP.GE.AND P5, PT, R31, RZ, PT ;  /* 0x000000ff1f00720c */ /* 0x000fe20003fa6270 */
[----:B------:R-:W-:Y:S01]  /*3d60*/  IMAD.HI.U32 R105, R2, R218, RZ ;  /* 0x000000da02697227 */ /* 0x000fe200078e00ff */
[----:B------:R-:W-:Y:S01]  /*3d70*/  LOP3.LUT R31, R0, 0x38, RZ, 0xfc, !PT ;  /* 0x00000038001f7812 */ /* 0x000fe200078efcff */
[----:B------:R1:W-:Y:S02]  /*3d80*/  LDGSTS.E [R32+0x1e00], [R116.64], !P4 ;  /* 0x01e0000074207fae */ /* 0x0003e4000e121848 */
[----:B------:R-:W-:Y:S01]  /*3d90*/  @!P6 IMAD.IADD R217, R217, 0x1, -R3 ;  /* 0x00000001d9d9e824 */ /* 0x000fe200078e0a03 */
[----:B------:R-:W-:Y:S01]  /*3da0*/  IABS R219, R31 ;  /* 0x0000001f00db7213 */ /* 0x000fe20000000000 */
[----:B------:R1:W-:Y:S01]  /*3db0*/  LDGSTS.E [R32+0x1f00], [R114.64], !P4 ;  /* 0x01f0000072207fae */ /* 0x0003e2000e121848 */
[----:B------:R-:W-:Y:S01]  /*3dc0*/  ISETP.NE.U32.AND P4, PT, R100, RZ, PT ;  /* 0x000000ff6400720c */ /* 0x000fe20003f85070 */
[C---:B------:R-:W-:Y:S01]  /*3dd0*/  IMAD R33, R252.reuse, 0xb, RZ ;  /* 0x0000000bfc217824 */ /* 0x040fe200078e02ff */
[----:B------:R-:W-:Y:S01]  /*3de0*/  IADD3 R100, R95, R220, R221 ;  /* 0x000000dc5f647210 */ /* 0x000fe20007ffe0dd */
[----:B------:R-:W-:Y:S01]  /*3df0*/  IMAD R64, R252, 0x13, RZ ;  /* 0x00000013fc407824 */ /* 0x000fe200078e02ff */
[----:B------:R-:W-:Y:S01]  /*3e00*/  LOP3.LUT R95, R101, 0x3, RZ, 0xc0, !PT ;  /* 0x00000003655f7812 */ /* 0x000fe200078ec0ff */
[----:B------:R-:W-:Y:S01]  /*3e10*/  IMAD.MOV R101, RZ, RZ, -R105 ;  /* 0x000000ffff657224 */ /* 0x000fe200078e0a69 */
[C---:B------:R-:W-:Y:S01]  /*3e20*/  ISETP.GT.U32.AND P6, PT, R3.reuse, R217, PT ;  /* 0x000000d90300720c */ /* 0x040fe20003fc4070 */
[----:B------:R-:W-:Y:S01]  /*3e30*/  @!P5 IMAD.MOV R216, RZ, RZ, -R216 ;  /* 0x000000ffffd8d224 */ /* 0x000fe200078e0ad8 */
[----:B------:R-:W-:Y:S01]  /*3e40*/  IADD3 R221, R94, R222, R223 ;  /* 0x000000de5edd7210 */ /* 0x000fe20007ffe0df */
[----:B------:R-:W-:Y:S01]  /*3e50*/  IMAD R218, R3, R101, R218 ;  /* 0x0000006503da7224 */ /* 0x000fe200078e02da */
[----:B------:R-:W-:Y:S01]  /*3e60*/  LOP3.LUT R94, R98, 0x3, RZ, 0xc0, !PT ;  /* 0x00000003625e7812 */ /* 0x000fe200078ec0ff */
[----:B------:R-:W-:Y:S01]  /*3e70*/  IMAD.WIDE R108, R33, 0x4, R48 ;  /* 0x00000004216c7825 */ /* 0x000fe200078e0230 */
[----:B------:R-:W-:Y:S01]  /*3e80*/  IADD3 R222, R95, R226, R227 ;  /* 0x000000e25fde7210 */ /* 0x000fe20007ffe0e3 */
[----:B------:R-:W-:Y:S01]  /*3e90*/  STL [R1+0x294], R243 ;  /* 0x000294f301007387 */ /* 0x000fe20000100800 */
[----:B------:R-:W-:Y:S01]  /*3ea0*/  ISETP.GT.U32.AND P5, PT, R3, R218, PT ;  /* 0x000000da0300720c */ /* 0x000fe20003fa4070 */
[----:B------:R-:W-:Y:S01]  /*3eb0*/  IMAD R65, R30, c[0x0][0x18c], RZ ;  /* 0x000063001e417a24 */ /* 0x000fe200078e02ff */
[----:B------:R-:W-:Y:S01]  /*3ec0*/  LOP3.LUT R95, R102, 0x3, RZ, 0xc0, !PT ;  /* 0x00000003665f7812 */ /* 0x000fe200078ec0ff */
[----:B------:R-:W-:Y:S01]  /*3ed0*/  IMAD R67, R252, 0x1b, RZ ;  /* 0x0000001bfc437824 */ /* 0x000fe200078e02ff */
[----:B------:R-:W-:Y:S01]  /*3ee0*/  IADD3 R98, R94, R224, R225 ;  /* 0x000000e05e627210 */ /* 0x000fe20007ffe0e1 */
[----:B------:R-:W-:Y:S01]  /*3ef0*/  @!P6 IMAD.IADD R217, R217, 0x1, -R3 ;  /* 0x00000001d9d9e824 */ /* 0x000fe200078e0a03 */
[----:B------:R-:W-:Y:S01]  /*3f00*/  LOP3.LUT R224, R0, 0x3a, RZ, 0xfc, !PT ;  /* 0x0000003a00e07812 */ /* 0x000fe200078efcff */
[----:B------:R-:W-:Y:S01]  /*3f10*/  IMAD R66, R252, 0x1f, RZ ;  /* 0x0000001ffc427824 */ /* 0x000fe200078e02ff */
[----:B------:R-:W-:Y:S01]  /*3f20*/  IADD3 R228, R95, R228, R229 ;  /* 0x000000e45fe47210 */ /* 0x000fe20007ffe0e5 */
[----:B------:R-:W-:Y:S01]  /*3f30*/  IMAD.HI.U32 R95, R2, R219, RZ ;  /* 0x000000db025f7227 */ /* 0x000fe200078e00ff */
[----:B------:R-:W-:-:S02]  /*3f40*/  ISETP.GE.AND P6, PT, R110, RZ, PT ;  /* 0x000000ff6e00720c */ /* 0x000fc40003fc6270 */
[----:B------:R-:W-:Y:S01]  /*3f50*/  IABS R220, R224 ;  /* 0x000000e000dc7213 */ /* 0x000fe20000000000 */
[----:B------:R-:W-:Y:S01]  /*3f60*/  @!P5 IMAD.IADD R218, R218, 0x1, -R3 ;  /* 0x00000001dadad824 */ /* 0x000fe200078e0a03 */
[----:B------:R-:W-:Y:S01]  /*3f70*/  LOP3.LUT R94, R103, 0x3, RZ, 0xc0, !PT ;  /* 0x00000003675e7812 */ /* 0x000fe200078ec0ff */
[----:B------:R-:W-:Y:S01]  /*3f80*/  IMAD.MOV R95, RZ, RZ, -R95 ;  /* 0x000000ffff5f7224 */ /* 0x000fe200078e0a5f */
[----:B------:R-:W-:Y:S01]  /*3f90*/  LOP3.LUT R226, R0, 0x3c, RZ, 0xfc, !PT ;  /* 0x0000003c00e27812 */ /* 0x000fe200078efcff */
[----:B------:R-:W-:Y:S01]  /*3fa0*/  IMAD.HI.U32 R103, R2, R220, RZ ;  /* 0x000000dc02677227 */ /* 0x000fe200078e00ff */
[C---:B------:R-:W-:Y:S02]  /*3fb0*/  ISETP.GT.U32.AND P5, PT, R3.reuse, R218, PT ;  /* 0x000000da0300720c */ /* 0x040fe40003fa4070 */
[----:B------:R-:W-:Y:S01]  /*3fc0*/  IADD3 R102, R94, R239, R236 ;  /* 0x000000ef5e667210 */ /* 0x000fe20007ffe0ec */
[----:B------:R-:W-:Y:S01]  /*3fd0*/  IMAD R219, R3, R95, R219 ;  /* 0x0000005f03db7224 */ /* 0x000fe200078e02db */
[----:B------:R-:W-:Y:S01]  /*3fe0*/  LOP3.LUT R95, R99, 0x3, RZ, 0xc0, !PT ;  /* 0x00000003635f7812 */ /* 0x000fe200078ec0ff */
[----:B------:R-:W-:Y:S01]  /*3ff0*/  IMAD.MOV R99, RZ, RZ, -R103 ;  /* 0x000000ffff637224 */ /* 0x000fe200078e0a67 */
[----:B------:R-:W-:Y:S01]  /*4000*/  LOP3.LUT R94, R104, 0x3, RZ, 0xc0, !PT ;  /* 0x00000003685e7812 */ /* 0x000fe200078ec0ff */
[----:B------:R-:W-:Y:S01]  /*4010*/  @!P6 IMAD.MOV R217, RZ, RZ, -R217 ;  /* 0x000000ffffd9e224 */ /* 0x000fe200078e0ad9 */
[C---:B------:R-:W-:Y:S01]  /*4020*/  ISETP.GT.U32.AND P6, PT, R3.reuse, R219, PT ;  /* 0x000000db0300720c */ /* 0x040fe20003fc4070 */
[----:B------:R-:W-:Y:S01]  /*4030*/  IMAD R220, R3, R99, R220 ;  /* 0x0000006303dc7224 */ /* 0x000fe200078e02dc */
[----:B------:R-:W-:Y:S01]  /*4040*/  IADD3 R101, R94, R241, R238 ;  /* 0x000000f15e657210 */ /* 0x000fe20007ffe0ee */
[----:B------:R-:W-:Y:S01]  /*4050*/  IMAD.WIDE R104, R33, 0x4, R40 ;  /* 0x0000000421687825 */ /* 0x000fe200078e0228 */
[----:B------:R-:W-:-:S02]  /*4060*/  IABS R94, R226 ;  /* 0x000000e2005e7213 */ /* 0x000fc40000000000 */
[----:B------:R-:W-:Y:S01]  /*4070*/  LOP3.LUT R225, R0, 0x3e, RZ, 0xfc, !PT ;  /* 0x0000003e00e17812 */ /* 0x000fe200078efcff */
[----:B------:R-:W-:Y:S01]  /*4080*/  @!P5 IMAD.IADD R218, R218, 0x1, -R3 ;  /* 0x00000001dadad824 */ /* 0x000fe200078e0a03 */
[----:B------:R-:W-:Y:S01]  /*4090*/  ISETP.GT.U32.AND P5, PT, R3, R220, PT ;  /* 0x000000dc0300720c */ /* 0x000fe20003fa4070 */
[----:B------:R-:W-:Y:S01]  /*40a0*/  IMAD.WIDE R110, R33, 0x4, R42 ;  /* 0x00000004216e7825 */ /* 0x000fe200078e022a */
[----:B------:R-:W-:Y:S01]  /*40b0*/  LOP3.LUT R0, R100, 0xf, RZ, 0xc0, !PT ;  /* 0x0000000f64007812 */ /* 0x000fe200078ec0ff */
[----:B------:R1:W-:Y:S01]  /*40c0*/  LDGSTS.E [R32+0x2c00], [R104.64], !P0 ;  /* 0x02c0000068207fae */ /* 0x0003e2000c121848 */
[----:B------:R-:W-:Y:S01]  /*40d0*/  IADD3 R223, R95, R242, R240 ;  /* 0x000000f25fdf7210 */ /* 0x000fe20007ffe0f0 */
[----:B------:R-:W-:Y:S01]  /*40e0*/  IMAD.HI.U32 R95, R2, R94, RZ ;  /* 0x0000005e025f7227 */ /* 0x000fe200078e00ff */
[----:B------:R-:W-:Y:S01]  /*40f0*/  IABS R99, R225 ;  /* 0x000000e100637213 */ /* 0x000fe20000000000 */
[----:B------:R1:W-:Y:S02]  /*4100*/  LDGSTS.E [R32+0x2d00], [R110.64], !P0 ;  /* 0x02d000006e207fae */ /* 0x0003e4000c121848 */
[----:B------:R-:W-:Y:S01]  /*4110*/  @!P6 IMAD.IADD R219, R219, 0x1, -R3 ;  /* 0x00000001dbdbe824 */ /* 0x000fe200078e0a03 */
[----:B------:R-:W-:Y:S01]  /*4120*/  ISETP.GE.AND P6, PT, R106, RZ, PT ;  /* 0x000000ff6a00720c */ /* 0x000fe20003fc6270 */
[----:B------:R-:W-:Y:S01]  /*4130*/  IMAD R221, R221, 0x10, R0 ;  /* 0x00000010dddd7824 */ /* 0x000fe200078e0200 */
[----:B------:R1:W-:Y:S01]  /*4140*/  LDGSTS.E [R32+0x2e00], [R108.64], !P0 ;  /* 0x02e000006c207fae */ /* 0x0003e2000c121848 */
[----:B------:R-:W-:-:S02]  /*4150*/  IMAD.MOV R0, RZ, RZ, -R95 ;  /* 0x000000ffff007224 */ /* 0x000fc400078e0a5f */
[----:B------:R-:W-:Y:S01]  /*4160*/  IMAD.MOV.U32 R95, RZ, RZ, R99 ;  /* 0x000000ffff5f7224 */ /* 0x000fe200078e0063 */
[----:B------:R-:W-:Y:S01]  /*4170*/  LOP3.LUT R221, R221, 0xff, RZ, 0xc0, !PT ;  /* 0x000000ffdddd7812 */ /* 0x000fe200078ec0ff */
[----:B------:R-:W-:-:S04]  /*4180*/  IMAD.WIDE R106, R33, 0x4, R50 ;  /* 0x00000004216a7825 */ /* 0x000fc800078e0232 */
[----:B------:R-:W-:Y:S01]  /*4190*/  @!P5 IMAD.IADD R220, R220, 0x1, -R3 ;  /* 0x00000001dcdcd824 */ /* 0x000fe200078e0a03 */
[C---:B------:R-:W-:Y:S01]  /*41a0*/  ISETP.GT.U32.AND P5, PT, R3.reuse, R219, PT ;  /* 0x000000db0300720c */ /* 0x040fe20003fa4070 */
[----:B------:R-:W-:Y:S01]  /*41b0*/  IMAD.HI.U32 R2, R2, R95, RZ ;  /* 0x0000005f02027227 */ /* 0x000fe200078e00ff */
[----:B------:R1:W-:Y:S02]  /*41c0*/  LDGSTS.E [R32+0x2f00], [R106.64], !P0 ;  /* 0x02f000006a207fae */ /* 0x0003e4000c121848 */
[C---:B------:R-:W-:Y:S01]  /*41d0*/  ISETP.GT.U32.AND P0, PT, R3.reuse, R220, PT ;  /* 0x000000dc0300720c */ /* 0x040fe20003f04070 */
[C---:B------:R-:W-:Y:S01]  /*41e0*/  IMAD R0, R3.reuse, R0, R94 ;  /* 0x0000000003007224 */ /* 0x040fe200078e025e */
[----:B------:R-:W-:Y:S01]  /*41f0*/  LOP3.LUT R94, R102, 0xf, RZ, 0xc0, !PT ;  /* 0x0000000f665e7812 */ /* 0x000fe200078ec0ff */
[----:B------:R-:W-:Y:S02]  /*4200*/  IMAD.MOV R2, RZ, RZ, -R2 ;  /* 0x000000ffff027224 */ /* 0x000fe400078e0a02 */
[----:B------:R-:W-:Y:S01]  /*4210*/  @!P6 IMAD.MOV R218, RZ, RZ, -R218 ;  /* 0x000000ffffdae224 */ /* 0x000fe200078e0ada */
[C---:B------:R-:W-:Y:S01]  /*4220*/  ISETP.GT.U32.AND P6, PT, R3.reuse, R0, PT ;  /* 0x000000000300720c */ /* 0x040fe20003fc4070 */
[----:B------:R-:W-:-:S02]  /*4230*/  IMAD R2, R3, R2, R95 ;  /* 0x0000000203027224 */ /* 0x000fc400078e025f */
[----:B------:R-:W-:Y:S02]  /*4240*/  IMAD.SHL.U32 R98, R98, 0x100, RZ ;  /* 0x0000010062627824 */ /* 0x000fe400078e00ff */
[----:B------:R-:W-:Y:S02]  /*4250*/  IMAD.SHL.U32 R99, R101, 0x100, RZ ;  /* 0x0000010065637824 */ /* 0x000fe400078e00ff */
[--C-:B------:R-:W-:Y:S01]  /*4260*/  @!P5 IMAD.IADD R219, R219, 0x1, -R3.reuse ;  /* 0x00000001dbdbd824 */ /* 0x100fe200078e0a03 */
[----:B------:R-:W-:Y:S01]  /*4270*/  ISETP.GT.U32.AND P5, PT, R3, R2, PT ;  /* 0x000000020300720c */ /* 0x000fe20003fa4070 */
[----:B------:R-:W-:Y:S01]  /*4280*/  IMAD R228, R228, 0x10, R94 ;  /* 0x00000010e4e47824 */ /* 0x000fe200078e025e */
[----:B------:R-:W-:Y:S01]  /*4290*/  LOP3.LUT R94, R98, 0xf00, RZ, 0xe2, !PT ;  /* 0x00000f00625e7812 */ /* 0x000fe200078ee2ff */
[--C-:B------:R-:W-:Y:S01]  /*42a0*/  @!P0 IMAD.IADD R220, R220, 0x1, -R3.reuse ;  /* 0x00000001dcdc8824 */ /* 0x100fe200078e0a03 */
[----:B------:R-:W-:Y:S01]  /*42b0*/  LOP3.LUT R95, R99, 0xf00, RZ, 0xe2, !PT ;  /* 0x00000f00635f7812 */ /* 0x000fe200078ee2ff */
[----:B------:R-:W-:Y:S01]  /*42c0*/  @!P6 IMAD.IADD R0, R0, 0x1, -R3 ;  /* 0x000000010000e824 */ /* 0x000fe200078e0a03 */
[----:B------:R-:W-:Y:S01]  /*42d0*/  ISETP.GE.AND P0, PT, R31, RZ, PT ;  /* 0x000000ff1f00720c */ /* 0x000fe20003f06270 */
[----:B------:R-:W-:Y:S01]  /*42e0*/  IMAD R31, R252, 0xf, RZ ;  /* 0x0000000ffc1f7824 */ /* 0x000fe200078e02ff */
[----:B------:R-:W-:Y:S01]  /*42f0*/  ISETP.GE.AND P6, PT, R224, RZ, PT ;  /* 0x000000ffe000720c */ /* 0x000fe20003fc6270 */
[----:B------:R-:W-:Y:S01]  /*4300*/  IMAD R222, R222, 0x1000, R94 ;  /* 0x00001000dede7824 */ /* 0x000fe200078e025e */
[----:B------:R-:W-:Y:S01]  /*4310*/  LOP3.LUT R228, R228, 0xff, RZ, 0xc0, !PT ;  /* 0x000000ffe4e47812 */ /* 0x000fe200078ec0ff */
[----:B------:R-:W-:-:S02]  /*4320*/  IMAD R223, R223, 0x1000, R95 ;  /* 0x00001000dfdf7824 */ /* 0x000fc400078e025f */
[----:B------:R-:W-:-:S04]  /*4330*/  IMAD.WIDE R102, R31, 0x4, R40 ;  /* 0x000000041f667825 */ /* 0x000fc800078e0228 */
[C---:B------:R-:W-:Y:S01]  /*4340*/  IMAD.WIDE R94, R31.reuse, 0x4, R42 ;  /* 0x000000041f5e7825 */ /* 0x040fe200078e022a */
[----:B------:R1:W-:Y:S03]  /*4350*/  LDGSTS.E [R32+0x3c00], [R102.64], !P2 ;  /* 0x03c0000066207fae */ /* 0x0003e6000d121848 */
[C---:B------:R-:W-:Y:S01]  /*4360*/  IMAD.WIDE R100, R31.reuse, 0x4, R48 ;  /* 0x000000041f647825 */ /* 0x040fe200078e0230 */
[----:B------:R1:W-:Y:S03]  /*4370*/  LDGSTS.E [R32+0x3d00], [R94.64], !P2 ;  /* 0x03d000005e207fae */ /* 0x0003e6000d121848 */
[----:B------:R-:W-:Y:S01]  /*4380*/  IMAD.WIDE R98, R31, 0x4, R50 ;  /* 0x000000041f627825 */ /* 0x000fe200078e0232 */
[----:B------:R1:W-:Y:S03]  /*4390*/  LDGSTS.E [R32+0x3e00], [R100.64], !P2 ;  /* 0x03e0000064207fae */ /* 0x0003e6000d121848 */
[----:B------:R-:W-:Y:S01]  /*43a0*/  @!P5 IMAD.IADD R2, R2, 0x1, -R3 ;  /* 0x000000010202d824 */ /* 0x000fe200078e0a03 */
[----:B------:R1:W-:Y:S01]  /*43b0*/  LDGSTS.E [R32+0x3f00], [R98.64], !P2 ;  /* 0x03f0000062207fae */ /* 0x0003e2000d121848 */
[----:B------:R-:W-:Y:S01]  /*43c0*/  ISETP.GT.U32.AND P5, PT, R3, R0, PT ;  /* 0x000000000300720c */ /* 0x000fe20003fa4070 */
[----:B------:R-:W-:Y:S01]  /*43d0*/  @!P6 IMAD.MOV R220, RZ, RZ, -R220 ;  /* 0x000000ffffdce224 */ /* 0x000fe200078e0adc */
[----:B------:R-:W-:Y:S01]  /*43e0*/  ISETP.GE.AND P6, PT, R225, RZ, PT ;  /* 0x000000ffe100720c */ /* 0x000fe20003fc6270 */
[----:B------:R-:W-:Y:S01]  /*43f0*/  @!P0 IMAD.MOV R219, RZ, RZ, -R219 ;  /* 0x000000ffffdb8224 */ /* 0x000fe200078e0adb */
[----:B------:R-:W-:Y:S01]  /*4400*/  ISETP.GT.U32.AND P2, PT, R3, R2, PT ;  /* 0x000000020300720c */ /* 0x000fe20003f44070 */
[----:B------:R-:W-:Y:S01]  /*4410*/  IMAD.IADD R221, R222, 0x1, R221 ;  /* 0x00000001dedd7824 */ /* 0x000fe200078e02dd */
[----:B------:R-:W-:Y:S01]  /*4420*/  ISETP.GE.AND P0, PT, R226, RZ, PT ;  /* 0x000000ffe200720c */ /* 0x000fe20003f06270 */
[----:B------:R-:W-:Y:S01]  /*4430*/  IMAD.IADD R228, R223, 0x1, R228 ;  /* 0x00000001dfe47824 */ /* 0x000fe200078e02e4 */
[----:B------:R-:W-:-:S04]  /*4440*/  SHF.R.U32.HI R222, RZ, 0x4, R190 ;  /* 0x00000004ffde7819 */ /* 0x000fc800000116be */
[----:B------:R-:W-:Y:S01]  /*4450*/  PRMT R228, R228, 0x5410, R221 ;  /* 0x00005410e4e47816 */ /* 0x000fe200000000dd */
[--C-:B------:R-:W-:Y:S01]  /*4460*/  @!P5 IMAD.IADD R0, R0, 0x1, -R3.reuse ;  /* 0x000000010000d824 */ /* 0x100fe200078e0a03 */
[--C-:B------:R-:W-:Y:S02]  /*4470*/  SHF.R.U32.HI R221, RZ, 0x8, R190.reuse ;  /* 0x00000008ffdd7819 */ /* 0x100fe400000116be */
[----:B------:R-:W-:Y:S01]  /*4480*/  SHF.R.U32.HI R190, RZ, 0xc, R190 ;  /* 0x0000000cffbe7819 */ /* 0x000fe200000116be */
[----:B------:R-:W-:Y:S01]  /*4490*/  @!P2 IMAD.IADD R2, R2, 0x1, -R3 ;  /* 0x000000010202a824 */ /* 0x000fe200078e0a03 */
[----:B------:R-:W-:Y:S01]  /*44a0*/  LOP3.LUT R3, RZ, c[0x0][0x17c], RZ, 0x33, !PT ;  /* 0x00005f00ff037a12 */ /* 0x000fe200078e33ff */
[----:B------:R-:W-:Y:S01]  /*44b0*/  @!P0 IMAD.MOV R0, RZ, RZ, -R0 ;  /* 0x000000ffff008224 */ /* 0x000fe200078e0a00 */
[----:B------:R-:W-:Y:S01]  /*44c0*/  ISETP.NE.AND P0, PT, RZ, c[0x0][0x17c], PT ;  /* 0x00005f00ff007a0c */ /* 0x000fe20003f05270 */
[----:B------:R-:W-:Y:S01]  /*44d0*/  @!P6 IMAD.MOV R2, RZ, RZ, -R2 ;  /* 0x000000ffff02e224 */ /* 0x000fe200078e0a02 */
[----:B------:R-:W-:-:S02]  /*44e0*/  LOP3.LUT P6, RZ, R190, 0x1, RZ, 0xc0, !PT ;  /* 0x00000001beff7812 */ /* 0x000fc400078cc0ff */
[----:B------:R-:W-:Y:S02]  /*44f0*/  LOP3.LUT P5, RZ, R222, 0x1, RZ, 0xc0, !PT ;  /* 0x00000001deff7812 */ /* 0x000fe400078ac0ff */
[----:B------:R-:W-:Y:S01]  /*4500*/  SEL R222, R3, R191, !P0 ;  /* 0x000000bf03de7207 */ /* 0x000fe20004000000 */
[C---:B------:R-:W-:Y:S01]  /*4510*/  IMAD.WIDE R190, R64.reuse, 0x4, R40 ;  /* 0x0000000440be7825 */ /* 0x040fe200078e0228 */
[----:B------:R-:W-:Y:S02]  /*4520*/  LOP3.LUT P2, RZ, R221, 0x1, RZ, 0xc0, !PT ;  /* 0x00000001ddff7812 */ /* 0x000fe4000784c0ff */
[C---:B------:R-:W-:Y:S02]  /*4530*/  SEL R62, R3.reuse, R192, !P0 ;  /* 0x000000c0033e7207 */ /* 0x040fe40004000000 */
[C---:B------:R-:W-:Y:S01]  /*4540*/  SEL R35, R3.reuse, R193, !P0 ;  /* 0x000000c103237207 */ /* 0x040fe20004000000 */
[C---:B------:R-:W-:Y:S01]  /*4550*/  IMAD.WIDE R192, R64.reuse, 0x4, R42 ;  /* 0x0000000440c07825 */ /* 0x040fe200078e022a */
[C---:B------:R-:W-:Y:S01]  /*4560*/  SEL R52, R3.reuse, R194, !P0 ;  /* 0x000000c203347207 */ /* 0x040fe20004000000 */
[----:B------:R1:W-:Y:S01]  /*4570*/  LDGSTS.E [R32+0x4c00], [R190.64], P6 ;  /* 0x04c00000be207fae */ /* 0x0003e2000b121848 */
[C---:B------:R-:W-:Y:S01]  /*4580*/  SEL R221, R3.reuse, R195, !P0 ;  /* 0x000000c303dd7207 */ /* 0x040fe20004000000 */
[C---:B------:R-:W-:Y:S01]  /*4590*/  IMAD.WIDE R194, R64.reuse, 0x4, R48 ;  /* 0x0000000440c27825 */ /* 0x040fe200078e0230 */
[C---:B------:R-:W-:Y:S01]  /*45a0*/  SEL R30, R3.reuse, R196, !P0 ;  /* 0x000000c4031e7207 */ /* 0x040fe20004000000 */
[----:B------:R1:W-:Y:S01]  /*45b0*/  LDGSTS.E [R32+0x4d00], [R192.64], P6 ;  /* 0x04d00000c0207fae */ /* 0x0003e2000b121848 */
[C---:B------:R-:W-:Y:S01]  /*45c0*/  SEL R60, R3.reuse, R197, !P0 ;  /* 0x000000c5033c7207 */ /* 0x040fe20004000000 */
[----:B------:R-:W-:Y:S01]  /*45d0*/  IMAD.WIDE R196, R64, 0x4, R50 ;  /* 0x0000000440c47825 */ /* 0x000fe200078e0232 */
[C---:B------:R-:W-:Y:S01]  /*45e0*/  SEL R55, R3.reuse, R0, !P0 ;  /* 0x0000000003377207 */ /* 0x040fe20004000000 */
[----:B------:R1:W-:Y:S01]  /*45f0*/  LDGSTS.E [R32+0x4e00], [R194.64], P6 ;  /* 0x04e00000c2207fae */ /* 0x0003e2000b121848 */
[----:B------:R-:W-:Y:S01]  /*4600*/  SEL R236, R3, R198, !P0 ;  /* 0x000000c603ec7207 */ /* 0x000fe20004000000 */
[----:B------:R-:W-:Y:S01]  /*4610*/  IMAD.SHL.U32 R0, R65, 0x4, RZ ;  /* 0x0000000441007824 */ /* 0x000fe200078e00ff */
[C---:B------:R-:W-:Y:S01]  /*4620*/  SEL R199, R3.reuse, R199, !P0 ;  /* 0x000000c703c77207 */ /* 0x040fe20004000000 */
[----:B------:R1:W-:Y:S01]  /*4630*/  LDGSTS.E [R32+0x4f00], [R196.64], P6 ;  /* 0x04f00000c4207fae */ /* 0x0003e2000b121848 */
[C---:B------:R-:W-:Y:S01]  /*4640*/  SEL R31, R3.reuse, R200, !P0 ;  /* 0x000000c8031f7207 */ /* 0x040fe20004000000 */
[----:B------:R-:W-:Y:S01]  /*4650*/  IMAD R64, R222, c[0x0][0x190], RZ ;  /* 0x00006400de407a24 */ /* 0x000fe200078e02ff */
[----:B------:R-:W-:Y:S01]  /*4660*/  SEL R58, R3, R201, !P0 ;  /* 0x000000c9033a7207 */ /* 0x000fe20004000000 */
[----:B------:R-:W-:Y:S01]  /*4670*/  IMAD R200, R221, c[0x0][0x190], RZ ;  /* 0x00006400ddc87a24 */ /* 0x000fe200078e02ff */
[C---:B------:R-:W-:Y:S01]  /*4680*/  SEL R237, R3.reuse, R202, !P0 ;  /* 0x000000ca03ed7207 */ /* 0x040fe20004000000 */
[----:B------:R-:W-:Y:S01]  /*4690*/  IMAD.U32 R198, RZ, RZ, UR4 ;  /* 0x00000004ffc67e24 */ /* 0x000fe2000f8e00ff */
[C---:B------:R-:W-:Y:S01]  /*46a0*/  SEL R229, R3.reuse, R203, !P0 ;  /* 0x000000cb03e57207 */ /* 0x040fe20004000000 */
[----:B------:R2:W-:Y:S01]  /*46b0*/  STL [R1+0x23c], R64 ;  /* 0x00023c4001007387 */ /* 0x0005e20000100800 */
[C---:B------:R-:W-:Y:S01]  /*46c0*/  SEL R36, R3.reuse, R204, !P0 ;  /* 0x000000cc03247207 */ /* 0x040fe20004000000 */
[----:B------:R-:W-:Y:S01]  /*46d0*/  IMAD.WIDE R202, R66, 0x4, R40 ;  /* 0x0000000442ca7825 */ /* 0x000fe200078e0228 */
[C---:B------:R-:W-:Y:S01]  /*46e0*/  SEL R59, R3.reuse, R205, !P0 ;  /* 0x000000cd033b7207 */ /* 0x040fe20004000000 */
[----:B------:R3:W-:Y:S01]  /*46f0*/  STL [R1+0x238], R200 ;  /* 0x000238c801007387 */ /* 0x0007e20000100800 */
[----:B------:R-:W-:-:S02]  /*4700*/  SEL R238, R3, R206, !P0 ;  /* 0x000000ce03ee7207 */ /* 0x000fc40004000000 */
[C---:B------:R-:W-:Y:S02]  /*4710*/  SEL R63, R3.reuse, R207, !P0 ;  /* 0x000000cf033f7207 */ /* 0x040fe40004000000 */
[C---:B------:R-:W-:Y:S01]  /*4720*/  SEL R37, R3.reuse, R208, !P0 ;  /* 0x000000d003257207 */ /* 0x040fe20004000000 */
[----:B------:R-:W-:Y:S01]  /*4730*/  IMAD R208, R252, 0x17, RZ ;  /* 0x00000017fcd07824 */ /* 0x000fe200078e02ff */
[----:B------:R-:W-:Y:S01]  /*4740*/  SEL R56, R3, R209, !P0 ;  /* 0x000000d103387207 */ /* 0x000fe20004000000 */
[----:B------:R-:W-:Y:S01]  /*4750*/  IMAD R63, R63, c[0x0][0x190], RZ ;  /* 0x000064003f3f7a24 */ /* 0x000fe200078e02ff */
[C---:B------:R-:W-:Y:S01]  /*4760*/  SEL R239, R3.reuse, R210, !P0 ;  /* 0x000000d203ef7207 */ /* 0x040fe20004000000 */
[C---:B------:R-:W-:Y:S01]  /*4770*/  IMAD.WIDE R204, R208.reuse, 0x4, R42 ;  /* 0x00000004d0cc7825 */ /* 0x040fe200078e022a */
[C---:B------:R-:W-:Y:S02]  /*4780*/  SEL R227, R3.reuse, R211, !P0 ;  /* 0x000000d303e37207 */ /* 0x040fe40004000000 */
[C---:B------:R-:W-:Y:S01]  /*4790*/  SEL R61, R3.reuse, R212, !P0 ;  /* 0x000000d4033d7207 */ /* 0x040fe20004000000 */
[----:B------:R-:W-:Y:S01]  /*47a0*/  IMAD.WIDE R206, R208, 0x4, R48 ;  /* 0x00000004d0ce7825 */ /* 0x000fe200078e0230 */
[----:B------:R-:W-:-:S02]  /*47b0*/  SEL R57, R3, R213, !P0 ;  /* 0x000000d503397207 */ /* 0x000fc40004000000 */
[----:B------:R-:W-:Y:S01]  /*47c0*/  SEL R240, R3, R214, !P0 ;  /* 0x000000d603f07207 */ /* 0x000fe20004000000 */
[----:B------:R-:W-:Y:S01]  /*47d0*/  IMAD.WIDE R210, R67, 0x4, R42 ;  /* 0x0000000443d27825 */ /* 0x000fe200078e022a */
[C---:B------:R-:W-:Y:S02]  /*47e0*/  SEL R33, R3.reuse, R215, !P0 ;  /* 0x000000d703217207 */ /* 0x040fe40004000000 */
[----:B------:R-:W-:Y:S01]  /*47f0*/  SEL R53, R3, R216, !P0 ;  /* 0x000000d803357207 */ /* 0x000fe20004000000 */
[----:B------:R-:W-:Y:S01]  /*4800*/  IMAD.WIDE R212, R67, 0x4, R48 ;  /* 0x0000000443d47825 */ /* 0x000fe200078e0230 */
[C---:B------:R-:W-:Y:S02]  /*4810*/  SEL R54, R3.reuse, R217, !P0 ;  /* 0x000000d903367207 */ /* 0x040fe40004000000 */
[----:B------:R-:W-:Y:S01]  /*4820*/  SEL R241, R3, R218, !P0 ;  /* 0x000000da03f17207 */ /* 0x000fe20004000000 */
[----:B------:R-:W-:Y:S01]  /*4830*/  IMAD.WIDE R214, R67, 0x4, R50 ;  /* 0x0000000443d67825 */ /* 0x000fe200078e0232 */
[----:B------:R-:W-:-:S02]  /*4840*/  SEL R226, R3, R219, !P0 ;  /* 0x000000db03e27207 */ /* 0x000fc40004000000 */
[C---:B------:R-:W-:Y:S01]  /*4850*/  SEL R34, R3.reuse, R220, !P0 ;  /* 0x000000dc03227207 */ /* 0x040fe20004000000 */
[----:B------:R-:W-:Y:S01]  /*4860*/  IMAD.WIDE R216, R66, 0x4, R42 ;  /* 0x0000000442d87825 */ /* 0x000fe200078e022a */
[----:B------:R-:W-:Y:S02]  /*4870*/  SEL R242, R3, R2, !P0 ;  /* 0x0000000203f27207 */ /* 0x000fe40004000000 */
[----:B------:R-:W-:Y:S01]  /*4880*/  SHF.R.U64 R3, R228, 0x1f, RZ ;  /* 0x0000001fe4037819 */ /* 0x000fe200000012ff */
[----:B------:R-:W-:Y:S01]  /*4890*/  IMAD.WIDE R218, R66, 0x4, R48 ;  /* 0x0000000442da7825 */ /* 0x000fe200078e0230 */
[----:B------:R-:W-:Y:S02]  /*48a0*/  IADD3 R2, P6, R0, c[0x0][0x168], RZ ;  /* 0x00005a0000027a10 */ /* 0x000fe40007fde0ff */
[----:B------:R-:W-:Y:S01]  /*48b0*/  LOP3.LUT P0, RZ, R3, 0x1, RZ, 0xc0, !PT ;  /* 0x0000000103ff7812 */ /* 0x000fe2000780c0ff */
[----:B------:R-:W-:Y:S01]  /*48c0*/  IMAD.WIDE R220, R66, 0x4, R50 ;  /* 0x0000000442dc7825 */ /* 0x000fe200078e0232 */
[----:B------:R-:W-:-:S02]  /*48d0*/  LEA.HI.X.SX32 R3, R65, c[0x0][0x16c], 0x2, P6 ;  /* 0x00005b0041037a11 */ /* 0x000fc400030f16ff */
[----:B------:R-:W-:Y:S01]  /*48e0*/  LEA R222, P6, R64, R2, 0x2 ;  /* 0x0000000240de7211 */ /* 0x000fe200078c10ff */
[----:B------:R-:W-:-:S03]  /*48f0*/  IMAD.U32 R65, RZ, RZ, UR4 ;  /* 0x00000004ff417e24 */ /* 0x000fc6000f8e00ff */
[----:B------:R-:W-:Y:S01]  /*4900*/  LEA.HI.X.SX32 R223, R64, R3, 0x2, P6 ;  /* 0x0000000340df7211 */ /* 0x000fe200030f16ff */
[----:B--2---:R-:W-:Y:S01]  /*4910*/  IMAD R64, R199, c[0x0][0x190], RZ ;  /* 0x00006400c7407a24 */ /* 0x004fe200078e02ff */
[----:B------:R-:W-:-:S04]  /*4920*/  LEA R224, P6, R200, R2, 0x2 ;  /* 0x00000002c8e07211 */ /* 0x000fc800078c10ff */
[----:B------:R-:W-:Y:S01]  /*4930*/  LEA.HI.X.SX32 R225, R200, R3, 0x2, P6 ;  /* 0x00000003c8e17211 */ /* 0x000fe200030f16ff */
[----:B---3--:R-:W-:Y:S01]  /*4940*/  IMAD.WIDE R200, R198, 0x4, R222 ;  /* 0x00000004c6c87825 */ /* 0x008fe200078e02de */
[----:B------:R-:W-:Y:S03]  /*4950*/  STL [R1+0x234], R64 ;  /* 0x0002344001007387 */ /* 0x000fe60000100800 */
[C---:B------:R-:W-:Y:S01]  /*4960*/  IMAD.WIDE R198, R208.reuse, 0x4, R40 ;  /* 0x00000004d0c67825 */ /* 0x040fe200078e0228 */
[----:B------:R2:W-:Y:S03]  /*4970*/  STL.64 [R1+0x118], R200 ;  /* 0x000118c801007387 */ /* 0x0005e60000100a00 */
[----:B------:R-:W-:Y:S01]  /*4980*/  IMAD.WIDE R208, R208, 0x4, R50 ;  /* 0x00000004d0d07825 */ /* 0x000fe200078e0232 */
[----:B------:R1:W-:Y:S04]  /*4990*/  LDGSTS.E [R32+0x5c00], [R198.64], P2 ;  /* 0x05c00000c6207fae */ /* 0x0003e80009121848 */
[----:B------:R1:W-:Y:S01]  /*49a0*/  LDGSTS.E [R32+0x5d00], [R204.64], P2 ;  /* 0x05d00000cc207fae */ /* 0x0003e20009121848 */
[----:B--2---:R-:W-:-:S03]  /*49b0*/  IMAD.WIDE R200, R67, 0x4, R40 ;  /* 0x0000000443c87825 */ /* 0x004fc600078e0228 */
[----:B------:R1:W-:Y:S01]  /*49c0*/  LDGSTS.E [R32+0x5e00], [R206.64], P2 ;  /* 0x05e00000ce207fae */ /* 0x0003e20009121848 */
[----:B------:R-:W-:-:S03]  /*49d0*/  IMAD.WIDE R66, R65, 0x4, R224 ;  /* 0x0000000441427825 */ /* 0x000fc600078e02e0 */
[----:B------:R1:W-:Y:S04]  /*49e0*/  LDGSTS.E [R32+0x5f00], [R208.64], P2 ;  /* 0x05f00000d0207fae */ /* 0x0003e80009121848 */
[----:B------:R1:W-:Y:S04]  /*49f0*/  LDGSTS.E [R32+0x6c00], [R200.64], P5 ;  /* 0x06c00000c8207fae */ /* 0x0003e8000a921848 */
[----:B------:R1:W-:Y:S04]  /*4a00*/  LDGSTS.E [R32+0x6d00], [R210.64], P5 ;  /* 0x06d00000d2207fae */ /* 0x0003e8000a921848 */
[----:B------:R1:W-:Y:S04]  /*4a10*/  LDGSTS.E [R32+0x6e00], [R212.64], P5 ;  /* 0x06e00000d4207fae */ /* 0x0003e8000a921848 */
[----:B------:R1:W-:Y:S04]  /*4a20*/  LDGSTS.E [R32+0x6f00], [R214.64], P5 ;  /* 0x06f00000d6207fae */ /* 0x0003e8000a921848 */
[----:B------:R1:W-:Y:S04]  /*4a30*/  LDGSTS.E [R32+0x7c00], [R202.64], !P1 ;  /* 0x07c00000ca207fae */ /* 0x0003e8000c921848 */
[----:B------:R1:W-:Y:S04]  /*4a40*/  LDGSTS.E [R32+0x7d00], [R216.64], !P1 ;  /* 0x07d00000d8207fae */ /* 0x0003e8000c921848 */
[----:B------:R1:W-:Y:S04]  /*4a50*/  LDGSTS.E [R32+0x7e00], [R218.64], !P1 ;  /* 0x07e00000da207fae */ /* 0x0003e8000c921848 */
[----:B------:R1:W-:Y:S04]  /*4a60*/  LDGSTS.E [R32+0x7f00], [R220.64], !P1 ;  /* 0x07f00000dc207fae */ /* 0x0003e8000c921848 */
[----:B------:R-:W0:Y:S04]  /*4a70*/  LDGDEPBAR ;  /* 0x00000000000079af */ /* 0x000e280000000000 */
[----:B------:R2:W-:Y:S01]  /*4a80*/  LDGSTS.E [R243+0x10000], [R222.64], P4 ;  /* 0x10000000def37fae */ /* 0x0005e2000a121848 */
[----:B-1----:R-:W-:-:S03]  /*4a90*/  IMAD R32, R229, c[0x0][0x190], RZ ;  /* 0x00006400e5207a24 */ /* 0x002fc600078e02ff */
[----:B------:R1:W-:Y:S01]  /*4aa0*/  LDGSTS.E [R243+0x10400], [R224.64], P4 ;  /* 0x10400000e0f37fae */ /* 0x0003e2000a121848 */
[----:B------:R-:W-:-:S03]  /*4ab0*/  IMAD.U32 R229, RZ, RZ, UR4 ;  /* 0x00000004ffe57e24 */ /* 0x000fc6000f8e00ff */
[----:B------:R3:W-:Y:S01]  /*4ac0*/  STL [R1+0x22c], R32 ;  /* 0x00022c2001007387 */ /* 0x0007e20000100800 */
[----:B--2---:R-:W-:-:S03]  /*4ad0*/  LEA R222, P1, R64, R2, 0x2 ;  /* 0x0000000240de7211 */ /* 0x004fc600078210ff */
[----:B------:R2:W-:Y:S01]  /*4ae0*/  STL.64 [R1+0x110], R66 ;  /* 0x0001104201007387 */ /* 0x0005e20000100a00 */
[----:B------:R-:W-:Y:S01]  /*4af0*/  LEA.HI.X.SX32 R223, R64, R3, 0x2, P1 ;  /* 0x0000000340df7211 */ /* 0x000fe200008f16ff */
[----:B------:R-:W-:Y:S01]  /*4b00*/  IMAD.U32 R64, RZ, RZ, UR4 ;  /* 0x00000004ff407e24 */ /* 0x000fe2000f8e00ff */
[----:B-1----:R-:W-:-:S03]  /*4b10*/  LEA R224, P2, R32, R2, 0x2 ;  /* 0x0000000220e07211 */ /* 0x002fc600078410ff */
[----:B------:R1:W-:Y:S01]  /*4b20*/  LDGSTS.E [R243+0x10800], [R222.64], P4 ;  /* 0x10800000def37fae */ /* 0x0003e2000a121848 */
[----:B------:R-:W-:Y:S01]  /*4b30*/  LEA.HI.X.SX32 R225, R32, R3, 0x2, P2 ;  /* 0x0000000320e17211 */ /* 0x000fe200010f16ff */
[----:B---3--:R-:W-:Y:S02]  /*4b40*/  IMAD R32, R227, c[0x0][0x190], RZ ;  /* 0x00006400e3207a24 */ /* 0x008fe400078e02ff */
[----:B--2---:R-:W-:Y:S02]  /*4b50*/  IMAD.WIDE R66, R229, 0x4, R222 ;  /* 0x00000004e5427825 */ /* 0x004fe400078e02de */
[----:B------:R2:W-:Y:S02]  /*4b60*/  LDGSTS.E [R243+0x10c00], [R224.64], P4 ;  /* 0x10c00000e0f37fae */ /* 0x0005e4000a121848 */
[----:B------:R-:W-:Y:S02]  /*4b70*/  IMAD.WIDE R64, R64, 0x4, R224 ;  /* 0x0000000440407825 */ /* 0x000fe400078e02e0 */
[----:B------:R3:W-:Y:S01]  /*4b80*/  STL.64 [R1+0x108], R66 ;  /* 0x0001084201007387 */ /* 0x0007e20000100a00 */
[----:B-1----:R-:W-:Y:S01]  /*4b90*/  LEA R222, P1, R63, R2, 0x2 ;  /* 0x000000023fde7211 */ /* 0x002fe200078210ff */
[----:B------:R-:W-:-:S03]  /*4ba0*/  IMAD.U32 R227, RZ, RZ, UR4 ;  /* 0x00000004ffe37e24 */ /* 0x000fc6000f8e00ff */
[----:B------:R-:W-:Y:S02]  /*4bb0*/  LEA.HI.X.SX32 R223, R63, R3, 0x2, P1 ;  /* 0x000000033fdf7211 */ /* 0x000fe400008f16ff */
[----:B--2---:R-:W-:-:S03]  /*4bc0*/  LEA R224, P2, R32, R2, 0x2 ;  /* 0x0000000220e07211 */ /* 0x004fc600078410ff */
[----:B------:R1:W-:Y:S04]  /*4bd0*/  LDGSTS.E [R243+0x11000], [R222.64], P4 ;  /* 0x11000000def37fae */ /* 0x0003e8000a121848 */
[----:B---3--:R-:W2:Y:S01]  /*4be0*/  LDL.LU.64 R66, [R1+0x840] ;  /* 0x0008400001427983 */ /* 0x008ea20000300a00 */
[----:B------:R-:W-:-:S03]  /*4bf0*/  LEA.HI.X.SX32 R225, R32, R3, 0x2, P2 ;  /* 0x0000000320e17211 */ /* 0x000fc600010f16ff */
[----:B------:R3:W-:Y:S04]  /*4c00*/  STL [R1+0x224], R63 ;  /* 0x0002243f01007387 */ /* 0x0007e80000100800 */
[----:B------:R-:W-:Y:S04]  /*4c10*/  STL [R1+0x21c], R32 ;  /* 0x00021c2001007387 */ /* 0x000fe80000100800 */
[----:B------:R4:W-:Y:S01]  /*4c20*/  STL.64 [R1+0x100], R64 ;  /* 0x0001004001007387 */ /* 0x0009e20000100a00 */
[----:B---3--:R-:W-:-:S03]  /*4c30*/  IMAD R63, R226, c[0x0][0x190], RZ ;  /* 0x00006400e23f7a24 */ /* 0x008fc600078e02ff */
[----:B------:R3:W-:Y:S01]  /*4c40*/  LDGSTS.E [R243+0x11400], [R224.64], P4 ;  /* 0x11400000e0f37fae */ /* 0x0007e2000a121848 */
[----:B----4-:R-:W-:Y:S02]  /*4c50*/  IMAD R64, R33, c[0x0][0x190], RZ ;  /* 0x0000640021407a24 */ /* 0x010fe400078e02ff */
[----:B------:R-:W-:-:S03]  /*4c60*/  IMAD.WIDE R32, R227, 0x4, R222 ;  /* 0x00000004e3207825 */ /* 0x000fc600078e02de */
[CC--:B-1----:R-:W-:Y:S01]  /*4c70*/  LEA R222, P1, R64.reuse, R2.reuse, 0x2 ;  /* 0x0000000240de7211 */ /* 0x0c2fe200078210ff */
[----:B------:R-:W-:Y:S01]  /*4c80*/  IMAD.WIDE R226, R229, 0x4, R224 ;  /* 0x00000004e5e27825 */ /* 0x000fe200078e02e0 */
[----:B------:R1:W-:Y:S01]  /*4c90*/  STL.64 [R1+0xf8], R32 ;  /* 0x0000f82001007387 */ /* 0x0003e20000100a00 */
[C---:B---3--:R-:W-:Y:S02]  /*4ca0*/  LEA R224, P2, R63.reuse, R2, 0x2 ;  /* 0x000000023fe07211 */ /* 0x048fe400078410ff */
[-C--:B------:R-:W-:Y:S01]  /*4cb0*/  LEA.HI.X.SX32 R223, R64, R3.reuse, 0x2, P1 ;  /* 0x0000000340df7211 */ /* 0x080fe200008f16ff */
[----:B------:R-:W-:Y:S01]  /*4cc0*/  IMAD R62, R62, c[0x0][0x190], RZ ;  /* 0x000064003e3e7a24 */ /* 0x000fe200078e02ff */
[----:B------:R-:W-:Y:S01]  /*4cd0*/  LEA.HI.X.SX32 R225, R63, R3, 0x2, P2 ;  /* 0x000000033fe17211 */ /* 0x000fe200010f16ff */
[----:B------:R-:W-:Y:S02]  /*4ce0*/  IMAD R30, R30, c[0x0][0x190], RZ ;  /* 0x000064001e1e7a24 */ /* 0x000fe400078e02ff */
[----:B------:R3:W-:Y:S04]  /*4cf0*/  LDGSTS.E [R243+0x11800], [R222.64], P4 ;  /* 0x11800000def37fae */ /* 0x0007e8000a121848 */
[----:B-1----:R-:W4:Y:S04]  /*4d00*/  LDL.LU.64 R32, [R1+0x838] ;  /* 0x0008380001207983 */ /* 0x002f280000300a00 */
[----:B------:R-:W-:Y:S04]  /*4d10*/  STL [R1+0x210], R64 ;  /* 0x0002104001007387 */ /* 0x000fe80000100800 */
[----:B------:R-:W-:Y:S04]  /*4d20*/  STL [R1+0x1c4], R63 ;  /* 0x0001c43f01007387 */ /* 0x000fe80000100800 */
[----:B------:R1:W-:Y:S04]  /*4d30*/  STL.64 [R1+0xf0], R226 ;  /* 0x0000f0e201007387 */ /* 0x0003e80000100a00 */
[----:B------:R3:W-:Y:S01]  /*4d40*/  LDGSTS.E [R243+0x11c00], [R224.64], P4 ;  /* 0x11c00000e0f37fae */ /* 0x0007e2000a121848 */
[----:B-1----:R-:W-:-:S02]  /*4d50*/  IMAD.U32 R226, RZ, RZ, UR4 ;  /* 0x00000004ffe27e24 */ /* 0x002fc4000f8e00ff */
[----:B------:R-:W-:Y:S02]  /*4d60*/  IMAD.U32 R227, RZ, RZ, UR4 ;  /* 0x00000004ffe37e24 */ /* 0x000fe4000f8e00ff */
[----:B------:R-:W-:Y:S01]  /*4d70*/  IMAD.WIDE R64, R226, 0x4, R222 ;  /* 0x00000004e2407825 */ /* 0x000fe200078e02de */
[----:B---3--:R-:W-:-:S03]  /*4d80*/  LEA R222, P1, R62, R2, 0x2 ;  /* 0x000000023ede7211 */ /* 0x008fc600078210ff */
[----:B------:R-:W-:Y:S01]  /*4d90*/  IMAD.WIDE R226, R227, 0x4, R224 ;  /* 0x00000004e3e27825 */ /* 0x000fe200078e02e0 */
[----:B------:R1:W-:Y:S01]  /*4da0*/  STL.64 [R1+0xe8], R64 ;  /* 0x0000e84001007387 */ /* 0x0003e20000100a00 */
[----:B------:R-:W-:Y:S02]  /*4db0*/  LEA R224, P2, R30, R2, 0x2 ;  /* 0x000000021ee07211 */ /* 0x000fe400078410ff */
[-C--:B------:R-:W-:Y:S02]  /*4dc0*/  LEA.HI.X.SX32 R223, R62, R3.reuse, 0x2, P1 ;  /* 0x000000033edf7211 */ /* 0x080fe400008f16ff */
[----:B------:R-:W-:Y:S01]  /*4dd0*/  LEA.HI.X.SX32 R225, R30, R3, 0x2, P2 ;  /* 0x000000031ee17211 */ /* 0x000fe200010f16ff */
[----:B-1----:R-:W3:Y:S01]  /*4de0*/  LDL.LU.64 R64, [R1+0x830] ;  /* 0x0008300001407983 */ /* 0x002ee20000300a00 */
[----:B------:R-:W-:-:S03]  /*4df0*/  LOP3.LUT R229, R243, 0x20, RZ, 0x3c, !PT ;  /* 0x00000020f3e57812 */ /* 0x000fc600078e3cff */
[----:B------:R1:W-:Y:S04]  /*4e00*/  STL [R1+0x230], R62 ;  /* 0x0002303e01007387 */ /* 0x0003e80000100800 */
[----:B------:R-:W-:Y:S04]  /*4e10*/  STL [R1+0x228], R30 ;  /* 0x0002281e01007387 */ /* 0x000fe80000100800 */
[----:B------:R1:W-:Y:S02]  /*4e20*/  STL.64 [R1+0xe0], R226 ;  /* 0x0000e0e201007387 */ /* 0x0003e40000100a00 */
[----:B-1----:R-:W-:-:S02]  /*4e30*/  IMAD R62, R31, c[0x0][0x190], RZ ;  /* 0x000064001f3e7a24 */ /* 0x002fc400078e02ff */
[----:B------:R-:W-:Y:S01]  /*4e40*/  IMAD R36, R36, c[0x0][0x190], RZ ;  /* 0x0000640024247a24 */ /* 0x000fe200078e02ff */
[----:B------:R1:W-:Y:S04]  /*4e50*/  LDGSTS.E [R229+0x10100], [R222.64], P4 ;  /* 0x10100000dee57fae */ /* 0x0003e8000a121848 */
[----:B------:R1:W-:Y:S01]  /*4e60*/  LDGSTS.E [R229+0x10500], [R224.64], P4 ;  /* 0x10500000e0e57fae */ /* 0x0003e2000a121848 */
[----:B------:R-:W-:Y:S02]  /*4e70*/  IMAD.U32 R226, RZ, RZ, UR4 ;  /* 0x00000004ffe27e24 */ /* 0x000fe4000f8e00ff */
[----:B------:R-:W-:Y:S02]  /*4e80*/  IMAD.U32 R227, RZ, RZ, UR4 ;  /* 0x00000004ffe37e24 */ /* 0x000fe4000f8e00ff */
[----:B------:R-:W-:Y:S01]  /*4e90*/  IMAD.WIDE R30, R226, 0x4, R222 ;  /* 0x00000004e21e7825 */ /* 0x000fe200078e02de */
[----:B-1----:R-:W-:-:S03]  /*4ea0*/  LEA R222, P1, R62, R2, 0x2 ;  /* 0x000000023ede7211 */ /* 0x002fc600078210ff */
[----:B------:R-:W-:Y:S01]  /*4eb0*/  IMAD.WIDE R226, R227, 0x4, R224 ;  /* 0x00000004e3e27825 */ /* 0x000fe200078e02e0 */
[----:B------:R1:W-:Y:S01]  /*4ec0*/  STL.64 [R1+0xd8], R30 ;  /* 0x0000d81e01007387 */ /* 0x0003e20000100a00 */
[----:B------:R-:W-:Y:S02]  /*4ed0*/  LEA R224, P2, R36, R2, 0x2 ;  /* 0x0000000224e07211 */ /* 0x000fe400078410ff */
[-C--:B------:R-:W-:Y:S01]  /*4ee0*/  LEA.HI.X.SX32 R223, R62, R3.reuse, 0x2, P1 ;  /* 0x000000033edf7211 */ /* 0x080fe200008f16ff */
[----:B-1----:R-:W2:Y:S01]  /*4ef0*/  LDL.LU.64 R30, [R1+0x828] ;  /* 0x00082800011e7983 */ /* 0x002ea20000300a00 */
[----:B------:R-:W-:-:S03]  /*4f00*/  LEA.HI.X.SX32 R225, R36, R3, 0x2, P2 ;  /* 0x0000000324e17211 */ /* 0x000fc600010f16ff */
[----:B------:R-:W-:Y:S04]  /*4f10*/  STL [R1+0x7b4], R229 ;  /* 0x0007b4e501007387 */ /* 0x000fe80000100800 */
        /* <DEDUP_REMOVED lines=15> */
[----:B------:R-:W-:Y:S01]  /*5010*/  IMAD R53, R53, c[0x0][0x190], RZ ;  /* 0x0000640035357a24 */ /* 0x000fe200078e02ff */
[----:B------:R-:W-:Y:S01]  /*5020*/  LEA.HI.X.SX32 R225, R61, R3, 0x2, P2 ;  /* 0x000000033de17211 */ /* 0x000fe200010f16ff */
[----:B------:R-:W-:Y:S02]  /*5030*/  IMAD R34, R34, c[0x0][0x190], RZ ;  /* 0x0000640022227a24 */ /* 0x000fe400078e02ff */
[----:B------:R1:W-:Y:S04]  /*5040*/  LDGSTS.E [R229+0x11100], [R222.64], P4 ;  /* 0x11100000dee57fae */ /* 0x0003e8000a121848 */
[----:B-1----:R-:W2:Y:S04]  /*5050*/  LDL.LU.64 R36, [R1+0x820] ;  /* 0x0008200001247983 */ /* 0x002ea80000300a00 */
[----:B------:R-:W-:Y:S04]  /*5060*/  STL [R1+0x1c8], R62 ;  /* 0x0001c83e01007387 */ /* 0x000fe80000100800 */
[----:B------:R-:W-:Y:S04]  /*5070*/  STL [R1+0x1ac], R61 ;  /* 0x0001ac3d01007387 */ /* 0x000fe80000100800 */
[----:B------:R1:W-:Y:S04]  /*5080*/  STL.64 [R1+0xc0], R226 ;  /* 0x0000c0e201007387 */ /* 0x0003e80000100a00 */
[----:B------:R1:W-:Y:S02]  /*5090*/  LDGSTS.E [R229+0x11500], [R224.64], P4 ;  /* 0x11500000e0e57fae */ /* 0x0003e4000a121848 */
[----:B-1----:R-:W-:-:S02]  /*50a0*/  IMAD.U32 R226, RZ, RZ, UR4 ;  /* 0x00000004ffe27e24 */ /* 0x002fc4000f8e00ff */
[----:B------:R-:W-:Y:S02]  /*50b0*/  IMAD.U32 R227, RZ, RZ, UR4 ;  /* 0x00000004ffe37e24 */ /* 0x000fe4000f8e00ff */
[----:B------:R-:W-:Y:S01]  /*50c0*/  IMAD.WIDE R62, R226, 0x4, R222 ;  /* 0x00000004e23e7825 */ /* 0x000fe200078e02de */
[----:B------:R-:W-:-:S03]  /*50d0*/  LEA R222, P1, R53, R2, 0x2 ;  /* 0x0000000235de7211 */ /* 0x000fc600078210ff */
[----:B------:R-:W-:Y:S01]  /*50e0*/  IMAD.WIDE R226, R227, 0x4, R224 ;  /* 0x00000004e3e27825 */ /* 0x000fe200078e02e0 */
[----:B------:R1:W-:Y:S01]  /*50f0*/  STL.64 [R1+0xb8], R62 ;  /* 0x0000b83e01007387 */ /* 0x0003e20000100a00 */
[C---:B------:R-:W-:Y:S02]  /*5100*/  LEA R224, P2, R34.reuse, R2, 0x2 ;  /* 0x0000000222e07211 */ /* 0x040fe400078410ff */
[-C--:B------:R-:W-:Y:S02]  /*5110*/  LEA.HI.X.SX32 R223, R53, R3.reuse, 0x2, P1 ;  /* 0x0000000335df7211 */ /* 0x080fe400008f16ff */
[----:B------:R-:W-:-:S03]  /*5120*/  LEA.HI.X.SX32 R225, R34, R3, 0x2, P2 ;  /* 0x0000000322e17211 */ /* 0x000fc600010f16ff */
[----:B------:R1:W-:Y:S04]  /*5130*/  LDGSTS.E [R229+0x11900], [R222.64], P4 ;  /* 0x11900000dee57fae */ /* 0x0003e8000a121848 */
[----:B-1----:R-:W2:Y:S04]  /*5140*/  LDL.LU.64 R62, [R1+0x818] ;  /* 0x00081800013e7983 */ /* 0x002ea80000300a00 */
[----:B------:R1:W-:Y:S04]  /*5150*/  STL [R1+0x1a0], R53 ;  /* 0x0001a03501007387 */ /* 0x0003e80000100800 */
[----:B------:R-:W-:Y:S04]  /*5160*/  STL [R1+0x194], R34 ;  /* 0x0001942201007387 */ /* 0x000fe80000100800 */
[----:B------:R1:W-:Y:S02]  /*5170*/  STL.64 [R1+0xb0], R226 ;  /* 0x0000b0e201007387 */ /* 0x0003e40000100a00 */
[----:B-1----:R-:W-:-:S02]  /*5180*/  IMAD R53, R35, c[0x0][0x190], RZ ;  /* 0x0000640023357a24 */ /* 0x002fc400078e02ff */
[----:B------:R1:W-:Y:S01]  /*5190*/  LDGSTS.E [R229+0x11d00], [R224.64], P4 ;  /* 0x11d00000e0e57fae */ /* 0x0003e2000a121848 */
[----:B------:R-:W-:Y:S02]  /*51a0*/  IMAD.U32 R226, RZ, RZ, UR4 ;  /* 0x00000004ffe27e24 */ /* 0x000fe4000f8e00ff */
[----:B------:R-:W-:Y:S02]  /*51b0*/  IMAD.U32 R227, RZ, RZ, UR4 ;  /* 0x00000004ffe37e24 */ /* 0x000fe4000f8e00ff */
[----:B------:R-:W-:Y:S01]  /*51c0*/  IMAD.WIDE R34, R226, 0x4, R222 ;  /* 0x00000004e2227825 */ /* 0x000fe200078e02de */
[----:B------:R-:W-:-:S03]  /*51d0*/  LEA R222, P1, R53, R2, 0x2 ;  /* 0x0000000235de7211 */ /* 0x000fc600078210ff */
[----:B------:R-:W-:Y:S01]  /*51e0*/  IMAD R226, R60, c[0x0][0x190], RZ ;  /* 0x000064003ce27a24 */ /* 0x000fe200078e02ff */
[----:B------:R1:W-:Y:S01]  /*51f0*/  STL.64 [R1+0xa8], R34 ;  /* 0x0000a82201007387 */ /* 0x0003e20000100a00 */
[----:B------:R-:W-:Y:S01]  /*5200*/  IMAD.WIDE R60, R227, 0x4, R224 ;  /* 0x00000004e33c7825 */ /* 0x000fe200078e02e0 */
[----:B------:R-:W-:Y:S02]  /*5210*/  LEA.HI.X.SX32 R223, R53, R3, 0x2, P1 ;  /* 0x0000000335df7211 */ /* 0x000fe400008f16ff */
[----:B-1----:R-:W-:Y:S01]  /*5220*/  LEA R224, P2, R226, R2, 0x2 ;  /* 0x00000002e2e07211 */ /* 0x002fe200078410ff */
[----:B------:R-:W-:-:S03]  /*5230*/  IMAD R58, R58, c[0x0][0x190], RZ ;  /* 0x000064003a3a7a24 */ /* 0x000fc600078e02ff */
[----:B------:R-:W-:Y:S01]  /*5240*/  LEA.HI.X.SX32 R225, R226, R3, 0x2, P2 ;  /* 0x00000003e2e17211 */ /* 0x000fe200010f16ff */
[----:B------:R-:W2:Y:S04]  /*5250*/  LDL.LU.64 R34, [R1+0x810] ;  /* 0x0008100001227983 */ /* 0x000ea80000300a00 */
[----:B------:R1:W-:Y:S01]  /*5260*/  STL [R1+0x218], R53 ;  /* 0x0002183501007387 */ /* 0x0003e20000100800 */
[----:B------:R-:W-:-:S03]  /*5270*/  IMAD.U32 R229, RZ, RZ, UR4 ;  /* 0x00000004ffe57e24 */ /* 0x000fc6000f8e00ff */
[----:B------:R1:W-:Y:S02]  /*5280*/  STL.64 [R1+0xa0], R60 ;  /* 0x0000a03c01007387 */ /* 0x0003e40000100a00 */
[----:B-1----:R-:W-:-:S05]  /*5290*/  LOP3.LUT R53, R243, 0x40, RZ, 0x3c, !PT ;  /* 0x00000040f3357812 */ /* 0x002fca00078e3cff */
[----:B------:R1:W-:Y:S04]  /*52a0*/  LDGSTS.E [R53+0x10200], [R222.64], P4 ;  /* 0x10200000de357fae */ /* 0x0003e8000a121848 */
[----:B------:R-:W2:Y:S04]  /*52b0*/  LDL.LU.64 R60, [R1+0x808] ;  /* 0x00080800013c7983 */ /* 0x000ea80000300a00 */
[----:B------:R1:W-:Y:S02]  /*52c0*/  STL [R1+0x1cc], R226 ;  /* 0x0001cce201007387 */ /* 0x0003e40000100800 */
[----:B-1----:R-:W-:-:S02]  /*52d0*/  IMAD.WIDE R222, R227, 0x4, R222 ;  /* 0x00000004e3de7825 */ /* 0x002fc400078e02de */
[----:B------:R1:W-:Y:S04]  /*52e0*/  LDGSTS.E [R53+0x10600], [R224.64], P4 ;  /* 0x10600000e0357fae */ /* 0x0003e8000a121848 */
[----:B------:R-:W-:Y:S01]  /*52f0*/  STL [R1+0x7b0], R53 ;  /* 0x0007b03501007387 */ /* 0x000fe20000100800 */
[----:B------:R-:W-:-:S03]  /*5300*/  LEA R226, P1, R58, R2, 0x2 ;  /* 0x000000023ae27211 */ /* 0x000fc600078210ff */
[----:B------:R1:W-:Y:S01]  /*5310*/  STL [R1+0x1c0], R58 ;  /* 0x0001c03a01007387 */ /* 0x0003e20000100800 */
[----:B------:R-:W-:Y:S01]  /*5320*/  LEA.HI.X.SX32 R227, R58, R3, 0x2, P1 ;  /* 0x000000033ae37211 */ /* 0x000fe200008f16ff */
[----:B-1----:R-:W-:Y:S02]  /*5330*/  IMAD.WIDE R224, R229, 0x4, R224 ;  /* 0x00000004e5e07825 */ /* 0x002fe400078e02e0 */
[----:B------:R1:W-:Y:S04]  /*5340*/  STL.64 [R1+0x98], R222 ;  /* 0x000098de01007387 */ /* 0x0003e80000100a00 */
[----:B------:R1:W-:Y:S04]  /*5350*/  LDGSTS.E [R53+0x10a00], [R226.64], P4 ;  /* 0x10a00000e2357fae */ /* 0x0003e8000a121848 */
[----:B------:R-:W2:Y:S04]  /*5360*/  LDL.LU R58, [R1+0x804] ;  /* 0x00080400013a7983 */ /* 0x000ea80000300800 */
[----:B------:R4:W-:Y:S01]  /*5370*/  STL.64 [R1+0x90], R224 ;  /* 0x000090e001007387 */ /* 0x0009e20000100a00 */
[----:B-1----:R-:W-:-:S04]  /*5380*/  IMAD.U32 R222, RZ, RZ, UR4 ;  /* 0x00000004ffde7e24 */ /* 0x002fc8000f8e00ff */
[----:B------:R-:W-:-:S04]  /*5390*/  IMAD.WIDE R226, R222, 0x4, R226 ;  /* 0x00000004dee27825 */ /* 0x000fc800078e02e2 */
[----:B----4-:R-:W-:Y:S02]  /*53a0*/  IMAD R225, R59, c[0x0][0x190], RZ ;  /* 0x000064003be17a24 */ /* 0x010fe400078e02ff */
[----:B------:R-:W-:Y:S01]  /*53b0*/  IMAD R229, R56, c[0x0][0x190], RZ ;  /* 0x0000640038e57a24 */ /* 0x000fe200078e02ff */
[----:B------:R-:W2:Y:S02]  /*53c0*/  LDL.LU R59, [R1+0x800] ;  /* 0x00080000013b7983 */ /* 0x000ea40000300800 */
[C---:B------:R-:W-:Y:S01]  /*53d0*/  LEA R222, P1, R225.reuse, R2, 0x2 ;  /* 0x00000002e1de7211 */ /* 0x040fe200078210ff */
[----:B------:R-:W-:Y:S01]  /*53e0*/  IMAD.U32 R224, RZ, RZ, UR4 ;  /* 0x00000004ffe07e24 */ /* 0x000fe2000f8e00ff */
[----:B------:R1:W-:Y:S02]  /*53f0*/  STL [R1+0x1a4], R225 ;  /* 0x0001a4e101007387 */ /* 0x0003e40000100800 */
[----:B------:R-:W-:Y:S02]  /*5400*/  LEA.HI.X.SX32 R223, R225, R3, 0x2, P1 ;  /* 0x00000003e1df7211 */ /* 0x000fe400008f16ff */
[----:B------:R4:W-:Y:S04]  /*5410*/  STL.64 [R1+0x88], R226 ;  /* 0x000088e201007387 */ /* 0x0009e80000100a00 */
[----:B------:R4:W-:Y:S01]  /*5420*/  LDGSTS.E [R53+0x10e00], [R222.64], P4 ;  /* 0x10e00000de357fae */ /* 0x0009e2000a121848 */
[----:B-1----:R-:W-:-:S03]  /*5430*/  IMAD R225, R57, c[0x0][0x190], RZ ;  /* 0x0000640039e17a24 */ /* 0x002fc600078e02ff */
[----:B------:R-:W2:Y:S01]  /*5440*/  LDL.LU R56, [R1+0x7fc] ;  /* 0x0007fc0001387983 */ /* 0x000ea20000300800 */
[----:B----4-:R-:W-:-:S03]  /*5450*/  IMAD.WIDE R226, R224, 0x4, R222 ;  /* 0x00000004e0e27825 */ /* 0x010fc600078e02de */
[----:B------:R-:W-:Y:S01]  /*5460*/  STL [R1+0x198], R229 ;  /* 0x000198e501007387 */ /* 0x000fe20000100800 */
[----:B------:R-:W-:-:S03]  /*5470*/  LEA R222, P1, R229, R2, 0x2 ;  /* 0x00000002e5de7211 */ /* 0x000fc600078210ff */
[----:B------:R1:W-:Y:S01]  /*5480*/  STL.64 [R1+0x80], R226 ;  /* 0x000080e201007387 */ /* 0x0003e20000100a00 */
[----:B------:R-:W-:-:S03]  /*5490*/  LEA.HI.X.SX32 R223, R229, R3, 0x2, P1 ;  /* 0x00000003e5df7211 */ /* 0x000fc600008f16ff */
[----:B------:R-:W2:Y:S04]  /*54a0*/  LDL.LU R57, [R1+0x7f8] ;  /* 0x0007f80001397983 */ /* 0x000ea80000300800 */
[----:B------:R4:W-:Y:S01]  /*54b0*/  LDGSTS.E [R53+0x11200], [R222.64], P4 ;  /* 0x11200000de357fae */ /* 0x0009e2000a121848 */
[----:B-1----:R-:W-:-:S03]  /*54c0*/  IMAD.WIDE R226, R224, 0x4, R222 ;  /* 0x00000004e0e27825 */ /* 0x002fc600078e02de */
[----:B------:R-:W-:Y:S04]  /*54d0*/  STL [R1+0x18c], R225 ;  /* 0x00018ce101007387 */ /* 0x000fe80000100800 */
[----:B------:R1:W-:Y:S01]  /*54e0*/  STL.64 [R1+0x78], R226 ;  /* 0x000078e201007387 */ /* 0x0003e20000100a00 */
[----:B----4-:R-:W-:-:S04]  /*54f0*/  LEA R222, P1, R225, R2, 0x2 ;  /* 0x00000002e1de7211 */ /* 0x010fc800078210ff */
[----:B------:R-:W-:Y:S01]  /*5500*/  LEA.HI.X.SX32 R223, R225, R3, 0x2, P1 ;  /* 0x00000003e1df7211 */ /* 0x000fe200008f16ff */
[----:B-1----:R-:W-:-:S04]  /*5510*/  IMAD R226, R54, c[0x0][0x190], RZ ;  /* 0x0000640036e27a24 */ /* 0x002fc800078e02ff */
[----:B------:R1:W-:Y:S01]  /*5520*/  LDGSTS.E [R53+0x11600], [R222.64], P4 ;  /* 0x11600000de357fae */ /* 0x0003e2000a121848 */
[----:B------:R-:W-:-:S03]  /*5530*/  IMAD.WIDE R224, R224, 0x4, R222 ;  /* 0x00000004e0e07825 */ /* 0x000fc600078e02de */
[----:B------:R-:W4:Y:S04]  /*5540*/  LDL.LU R54, [R1+0x7f4] ;  /* 0x0007f40001367983 */ /* 0x000f280000300800 */
[----:B------:R-:W-:Y:S01]  /*5550*/  STL [R1+0x184], R226 ;  /* 0x000184e201007387 */ /* 0x000fe20000100800 */
[----:B-1----:R-:W-:-:S03]  /*5560*/  LEA R222, P1, R226, R2, 0x2 ;  /* 0x00000002e2de7211 */ /* 0x002fc600078210ff */
[----:B------:R1:W-:Y:S01]  /*5570*/  STL.64 [R1+0x70], R224 ;  /* 0x000070e001007387 */ /* 0x0003e20000100a00 */
[----:B------:R-:W-:-:S05]  /*5580*/  LEA.HI.X.SX32 R223, R226, R3, 0x2, P1 ;  /* 0x00000003e2df7211 */ /* 0x000fca00008f16ff */
[----:B------:R3:W-:Y:S01]  /*5590*/  LDGSTS.E [R53+0x11a00], [R222.64], P4 ;  /* 0x11a00000de357fae */ /* 0x0007e2000a121848 */
[----:B-1----:R-:W-:Y:S02]  /*55a0*/  IMAD R225, R55, c[0x0][0x190], RZ ;  /* 0x0000640037e17a24 */ /* 0x002fe400078e02ff */
[----:B------:R-:W-:Y:S01]  /*55b0*/  IMAD.U32 R224, RZ, RZ, UR4 ;  /* 0x00000004ffe07e24 */ /* 0x000fe2000f8e00ff */
[----:B------:R-:W4:Y:S03]  /*55c0*/  LDL.LU R55, [R1+0x7f0] ;  /* 0x0007f00001377983 */ /* 0x000f260000300800 */
[----:B------:R-:W-:Y:S01]  /*55d0*/  IMAD.WIDE R226, R224, 0x4, R222 ;  /* 0x00000004e0e27825 */ /* 0x000fe200078e02de */
[----:B------:R1:W-:Y:S01]  /*55e0*/  STL [R1+0x16c], R225 ;  /* 0x00016ce101007387 */ /* 0x0003e20000100800 */
[----:B---3--:R-:W-:-:S03]  /*55f0*/  LEA R222, P1, R225, R2, 0x2 ;  /* 0x00000002e1de7211 */ /* 0x008fc600078210ff */
[----:B------:R3:W-:Y:S01]  /*5600*/  STL.64 [R1+0x68], R226 ;  /* 0x000068e201007387 */ /* 0x0007e20000100a00 */
[----:B------:R-:W-:-:S05]  /*5610*/  LEA.HI.X.SX32 R223, R225, R3, 0x2, P1 ;  /* 0x00000003e1df7211 */ /* 0x000fca00008f16ff */
[----:B------:R3:W-:Y:S01]  /*5620*/  LDGSTS.E [R53+0x11e00], [R222.64], P4 ;  /* 0x11e00000de357fae */ /* 0x0007e2000a121848 */
[----:B-1----:R-:W-:-:S04]  /*5630*/  IMAD.WIDE R224, R224, 0x4, R222 ;  /* 0x00000004e0e07825 */ /* 0x002fc800078e02de */
[----:B---3--:R-:W-:Y:S02]  /*5640*/  IMAD R226, R52, c[0x0][0x190], RZ ;  /* 0x0000640034e27a24 */ /* 0x008fe400078e02ff */
[----:B------:R-:W3:Y:S03]  /*5650*/  LDL.LU R52, [R1+0x7ec] ;  /* 0x0007ec0001347983 */ /* 0x000ee60000300800 */
[C---:B------:R-:W-:Y:S01]  /*5660*/  LEA R222, P1, R226.reuse, R2, 0x2 ;  /* 0x00000002e2de7211 */ /* 0x040fe200078210ff */
[----:B------:R-:W3:Y:S01]  /*5670*/  LDL.LU R53, [R1+0x7e8] ;  /* 0x0007e80001357983 */ /* 0x000ee20000300800 */
[----:B------:R-:W-:Y:S02]  /*5680*/  LOP3.LUT R243, R243, 0x60, RZ, 0x3c, !PT ;  /* 0x00000060f3f37812 */ /* 0x000fe400078e3cff */
[----:B------:R-:W-:Y:S01]  /*5690*/  LEA.HI.X.SX32 R223, R226, R3, 0x2, P1 ;  /* 0x00000003e2df7211 */ /* 0x000fe200008f16ff */
[----:B------:R-:W-:Y:S04]  /*56a0*/  STL [R1+0x1a8], R226 ;  /* 0x0001a8e201007387 */ /* 0x000fe80000100800 */
[----:B------:R1:W-:Y:S04]  /*56b0*/  STL.64 [R1+0x60], R224 ;  /* 0x000060e001007387 */ /* 0x0003e80000100a00 */
[----:B------:R1:W-:Y:S02]  /*56c0*/  LDGSTS.E [R243+0x10300], [R222.64], P4 ;  /* 0x10300000def37fae */ /* 0x0003e4000a121848 */
[----:B-1----:R-:W-:-:S02]  /*56d0*/  IMAD R225, R236, c[0x0][0x190], RZ ;  /* 0x00006400ece17a24 */ /* 0x002fc400078e02ff */
[----:B------:R-:W-:Y:S01]  /*56e0*/  IMAD.U32 R224, RZ, RZ, UR4 ;  /* 0x00000004ffe07e24 */ /* 0x000fe2000f8e00ff */
[----:B------:R-:W2:Y:S03]  /*56f0*/  LDL.LU R236, [R1+0x7e4] ;  /* 0x0007e40001ec7983 */ /* 0x000ea60000300800 */
[C---:B------:R-:W-:Y:S01]  /*5700*/  IMAD.WIDE R226, R224.reuse, 0x4, R222 ;  /* 0x00000004e0e27825 */ /* 0x040fe200078e02de */
[C---:B------:R-:W-:Y:S01]  /*5710*/  LEA R222, P1, R225.reuse, R2, 0x2 ;  /* 0x00000002e1de7211 */ /* 0x040fe200078210ff */
[----:B------:R1:W-:Y:S03]  /*5720*/  STL [R1+0x19c], R225 ;  /* 0x00019ce101007387 */ /* 0x0003e60000100800 */
[----:B------:R-:W-:Y:S01]  /*5730*/  LEA.HI.X.SX32 R223, R225, R3, 0x2, P1 ;  /* 0x00000003e1df7211 */ /* 0x000fe200008f16ff */
[----:B------:R-:W-:Y:S04]  /*5740*/  STL [R1+0x7ac], R243 ;  /* 0x0007acf301007387 */ /* 0x000fe80000100800 */
[----:B------:R1:W-:Y:S02]  /*5750*/  STL.64 [R1+0x58], R226 ;  /* 0x000058e201007387 */ /* 0x0003e40000100a00 */
[----:B-1----:R-:W-:-:S02]  /*5760*/  IMAD.WIDE R224, R224, 0x4, R222 ;  /* 0x00000004e0e07825 */ /* 0x002fc400078e02de */
[----:B------:R1:W-:Y:S02]  /*5770*/  LDGSTS.E [R243+0x10700], [R222.64], P4 ;  /* 0x10700000def37fae */ /* 0x0003e4000a121848 */
[----:B------:R-:W-:Y:S02]  /*5780*/  IMAD R226, R237, c[0x0][0x190], RZ ;  /* 0x00006400ede27a24 */ /* 0x000fe400078e02ff */
[----:B------:R-:W2:Y:S03]  /*5790*/  LDL.LU R237, [R1+0x7e0] ;  /* 0x0007e00001ed7983 */ /* 0x000ea60000300800 */
[C---:B-1----:R-:W-:Y:S01]  /*57a0*/  LEA R222, P1, R226.reuse, R2, 0x2 ;  /* 0x00000002e2de7211 */ /* 0x042fe200078210ff */
[----:B------:R-:W-:Y:S03]  /*57b0*/  STL [R1+0x190], R226 ;  /* 0x000190e201007387 */ /* 0x000fe60000100800 */
[----:B------:R-:W-:Y:S01]  /*57c0*/  LEA.HI.X.SX32 R223, R226, R3, 0x2, P1 ;  /* 0x00000003e2df7211 */ /* 0x000fe200008f16ff */
[----:B------:R1:W-:Y:S04]  /*57d0*/  STL.64 [R1+0x50], R224 ;  /* 0x000050e001007387 */ /* 0x0003e80000100a00 */
[----:B------:R1:W-:Y:S02]  /*57e0*/  LDGSTS.E [R243+0x10b00], [R222.64], P4 ;  /* 0x10b00000def37fae */ /* 0x0003e4000a121848 */
[----:B-1----:R-:W-:-:S02]  /*57f0*/  IMAD R225, R238, c[0x0][0x190], RZ ;  /* 0x00006400eee17a24 */ /* 0x002fc400078e02ff */
[----:B------:R-:W-:Y:S01]  /*5800*/  IMAD.U32 R224, RZ, RZ, UR4 ;  /* 0x00000004ffe07e24 */ /* 0x000fe2000f8e00ff */
[----:B------:R-:W4:Y:S03]  /*5810*/  LDL.LU R238, [R1+0x7dc] ;  /* 0x0007dc0001ee7983 */ /* 0x000f260000300800 */
[C---:B------:R-:W-:Y:S01]  /*5820*/  IMAD.WIDE R226, R224.reuse, 0x4, R222 ;  /* 0x00000004e0e27825 */ /* 0x040fe200078e02de */
[C---:B------:R-:W-:Y:S01]  /*5830*/  LEA R222, P1, R225.reuse, R2, 0x2 ;  /* 0x00000002e1de7211 */ /* 0x040fe200078210ff */
[----:B------:R1:W-:Y:S03]  /*5840*/  STL [R1+0x188], R225 ;  /* 0x000188e101007387 */ /* 0x0003e60000100800 */
[----:B------:R-:W-:Y:S01]  /*5850*/  LEA.HI.X.SX32 R223, R225, R3, 0x2, P1 ;  /* 0x00000003e1df7211 */ /* 0x000fe200008f16ff */
[----:B------:R1:W-:Y:S04]  /*5860*/  STL.64 [R1+0x48], R226 ;  /* 0x000048e201007387 */ /* 0x0003e80000100a00 */
[----:B------:R1:W-:Y:S02]  /*5870*/  LDGSTS.E [R243+0x10f00], [R222.64], P4 ;  /* 0x10f00000def37fae */ /* 0x0003e4000a121848 */
[----:B-1----:R-:W-:-:S04]  /*5880*/  IMAD.WIDE R224, R224, 0x4, R222 ;  /* 0x00000004e0e07825 */ /* 0x002fc800078e02de */
[----:B------:R-:W-:Y:S02]  /*5890*/  IMAD R226, R239, c[0x0][0x190], RZ ;  /* 0x00006400efe27a24 */ /* 0x000fe400078e02ff */
[----:B------:R-:W4:Y:S03]  /*58a0*/  LDL.LU R239, [R1+0x7d8] ;  /* 0x0007d80001ef7983 */ /* 0x000f260000300800 */
[C---:B------:R-:W-:Y:S01]  /*58b0*/  LEA R222, P1, R226.reuse, R2, 0x2 ;  /* 0x00000002e2de7211 */ /* 0x040fe200078210ff */
[----:B------:R1:W-:Y:S03]  /*58c0*/  STL [R1+0x180], R226 ;  /* 0x000180e201007387 */ /* 0x0003e60000100800 */
[----:B------:R-:W-:Y:S01]  /*58d0*/  LEA.HI.X.SX32 R223, R226, R3, 0x2, P1 ;  /* 0x00000003e2df7211 */ /* 0x000fe200008f16ff */
[----:B------:R1:W-:Y:S04]  /*58e0*/  STL.64 [R1+0x40], R224 ;  /* 0x000040e001007387 */ /* 0x0003e80000100a00 */
[----:B------:R1:W-:Y:S02]  /*58f0*/  LDGSTS.E [R243+0x11300], [R222.64], P4 ;  /* 0x11300000def37fae */ /* 0x0003e4000a121848 */
[----:B-1----:R-:W-:-:S02]  /*5900*/  IMAD.U32 R226, RZ, RZ, UR4 ;  /* 0x00000004ffe27e24 */ /* 0x002fc4000f8e00ff */
[----:B------:R-:W-:Y:S02]  /*5910*/  IMAD R225, R240, c[0x0][0x190], RZ ;  /* 0x00006400f0e17a24 */ /* 0x000fe400078e02ff */
[----:B------:R-:W-:Y:S01]  /*5920*/  IMAD.WIDE R226, R226, 0x4, R222 ;  /* 0x00000004e2e27825 */ /* 0x000fe200078e02de */
[----:B------:R-:W4:Y:S02]  /*5930*/  LDL.LU R240, [R1+0x7d4] ;  /* 0x0007d40001f07983 */ /* 0x000f240000300800 */
[----:B------:R-:W-:Y:S01]  /*5940*/  LEA R222, P1, R225, R2, 0x2 ;  /* 0x00000002e1de7211 */ /* 0x000fe200078210ff */
[----:B------:R-:W-:Y:S01]  /*5950*/  IMAD R229, R241, c[0x0][0x190], RZ ;  /* 0x00006400f1e57a24 */ /* 0x000fe200078e02ff */
[----:B------:R1:W-:Y:S01]  /*5960*/  STL [R1+0x168], R225 ;  /* 0x000168e101007387 */ /* 0x0003e20000100800 */
[----:B------:R-:W-:Y:S01]  /*5970*/  IMAD.U32 R224, RZ, RZ, UR4 ;  /* 0x00000004ffe07e24 */ /* 0x000fe2000f8e00ff */
[----:B------:R-:W-:Y:S01]  /*5980*/  LEA.HI.X.SX32 R223, R225, R3, 0x2, P1 ;  /* 0x00000003e1df7211 */ /* 0x000fe200008f16ff */
[----:B------:R-:W-:Y:S01]  /*5990*/  IMAD R242, R242, c[0x0][0x190], RZ ;  /* 0x00006400f2f27a24 */ /* 0x000fe200078e02ff */
[----:B------:R-:W4:Y:S04]  /*59a0*/  LDL.LU R241, [R1+0x7d0] ;  /* 0x0007d00001f17983 */ /* 0x000f280000300800 */
[----:B------:R1:W-:Y:S02]  /*59b0*/  LDGSTS.E [R243+0x11700], [R222.64], P4 ;  /* 0x11700000def37fae */ /* 0x0003e4000a121848 */
[----:B-1----:R-:W-:-:S02]  /*59c0*/  IMAD.WIDE R224, R224, 0x4, R222 ;  /* 0x00000004e0e07825 */ /* 0x002fc400078e02de */
[----:B------:R1:W-:Y:S04]  /*59d0*/  STL [R1+0x164], R229 ;  /* 0x000164e501007387 */ /* 0x0003e80000100800 */
[----:B------:R1:W-:Y:S01]  /*59e0*/  STL [R1+0x160], R242 ;  /* 0x000160f201007387 */ /* 0x0003e20000100800 */
[----:B------:R-:W-:-:S04]  /*59f0*/  LEA R222, P1, R229, R2, 0x2 ;  /* 0x00000002e5de7211 */ /* 0x000fc800078210ff */
[----:B------:R-:W-:Y:S01]  /*5a00*/  LEA.HI.X.SX32 R223, R229, R3, 0x2, P1 ;  /* 0x00000003e5df7211 */ /* 0x000fe200008f16ff */
[----:B-1----:R-:W-:Y:S01]  /*5a10*/  IMAD.U32 R229, RZ, RZ, UR4 ;  /* 0x00000004ffe57e24 */ /* 0x002fe2000f8e00ff */
[----:B------:R-:W-:-:S03]  /*5a20*/  LEA R2, P1, R242, R2, 0x2 ;  /* 0x00000002f2027211 */ /* 0x000fc600078210ff */
[----:B------:R1:W-:Y:S01]  /*5a30*/  LDGSTS.E [R243+0x11b00], [R222.64], P4 ;  /* 0x11b00000def37fae */ /* 0x0003e2000a121848 */
[----:B------:R-:W-:-:S03]  /*5a40*/  LEA.HI.X.SX32 R3, R242, R3, 0x2, P1 ;  /* 0x00000003f2037211 */ /* 0x000fc600008f16ff */
[----:B------:R-:W4:Y:S04]  /*5a50*/  LDL.LU R242, [R1+0x7cc] ;  /* 0x0007cc0001f27983 */ /* 0x000f280000300800 */
[----:B------:R1:W-:Y:S02]  /*5a60*/  LDGSTS.E [R243+0x11f00], [R2.64], P4 ;  /* 0x11f0000002f37fae */ /* 0x0003e4000a121848 */
[C---:B-1----:R-:W-:Y:S02]  /*5a70*/  IMAD.WIDE R222, R229.reuse, 0x4, R222 ;  /* 0x00000004e5de7825 */ /* 0x042fe400078e02de */
[----:B------:R-:W0:Y:S04]  /*5a80*/  LDGDEPBAR ;  /* 0x00000000000079af */ /* 0x000e280000000000 */
[----:B------:R-:W4:Y:S01]  /*5a90*/  LDL.LU R243, [R1+0x7c8] ;  /* 0x0007c80001f37983 */ /* 0x000f220000300800 */
[----:B------:R-:W-:-:S03]  /*5aa0*/  IMAD.WIDE R2, R229, 0x4, R2 ;  /* 0x00000004e5027825 */ /* 0x000fc600078e0202 */
[----:B------:R-:W1:Y:S01]  /*5ab0*/  S2R R229, SR_TID.X ;  /* 0x0000000000e57919 */ /* 0x000e620000002100 */
[----:B------:R-:W-:-:S04]  /*5ac0*/  IMAD.SHL.U32 R252, R252, 0x20, RZ ;  /* 0x00000020fcfc7824 */ /* 0x000fc800078e00ff */
[----:B------:R-:W-:Y:S02]  /*5ad0*/  IMAD.WIDE R40, R252, 0x4, R40 ;  /* 0x00000004fc287825 */ /* 0x000fe400078e0228 */
[----:B------:R1:W5:Y:S02]  /*5ae0*/  LDL.LU R252, [R1+0x7c4] ;  /* 0x0007c40001fc7983 */ /* 0x0003640000300800 */
[----:B-1----:R-:W-:-:S05]  /*5af0*/  LOP3.LUT R229, R229, 0x3f, RZ, 0xc0, !PT ;  /* 0x0000003fe5e57812 */ /* 0x002fca00078ec0ff */
[----:B------:R-:W-:Y:S01]  /*5b00*/  IMAD.SHL.U32 R229, R229, 0x4, RZ ;  /* 0x00000004e5e57824 */ /* 0x000fe200078e00ff */
[----:B------:R-:W-:Y:S06]  /*5b10*/  BAR.SYNC.DEFER_BLOCKING 0x0 ;  /* 0x0000000000007b1d */ /* 0x000fec0000010000 */
[----:B------:R-:W-:Y:S01]  /*5b20*/  @!PT LDS RZ, [RZ] ;  /* 0x00000000fffff984 */ /* 0x000fe20000000800 */
[----:B------:R-:W-:Y:S01]  /*5b30*/  @!PT LDS RZ, [RZ] ;  /* 0x00000000fffff984 */ /* 0x000fe20000000800 */
[----:B------:R-:W-:Y:S01]  /*5b40*/  @!PT LDS RZ, [RZ] ;  /* 0x00000000fffff984 */ /* 0x000fe20000000800 */
[----:B------:R1:W-:Y:S02]  /*5b50*/  LDGSTS.E [R229+0x8000], [R40.64], P0 ;  /* 0x0800000028e57fae */ /* 0x0003e40008121848 */
[----:B-1----:R-:W-:-:S04]  /*5b60*/  IMAD.MOV.U32 R41, RZ, RZ, c[0x0][0x188] ;  /* 0x00006200ff297624 */ /* 0x002fc800078e00ff */
[----:B------:R-:W-:-:S04]  /*5b70*/  IMAD.SHL.U32 R40, R41, 0x20, RZ ;  /* 0x0000002029287824 */ /* 0x000fc800078e00ff */
[----:B------:R-:W-:Y:S01]  /*5b80*/  IMAD.WIDE R42, R40, 0x4, R42 ;  /* 0x00000004282a7825 */ /* 0x000fe200078e022a */
[----:B------:R-:W-:-:S04]  /*5b90*/  SHF.R.U64 R40, R228, 0x1b, RZ ;  /* 0x0000001be4287819 */ /* 0x000fc800000012ff */
[----:B------:R1:W-:Y:S01]  /*5ba0*/  LDGSTS.E [R229+0x8100], [R42.64], P0 ;  /* 0x081000002ae57fae */ /* 0x0003e20008121848 */
[----:B------:R-:W-:Y:S02]  /*5bb0*/  LOP3.LUT P1, RZ, R40, 0x1, RZ, 0xc0, !PT ;  /* 0x0000000128ff7812 */ /* 0x000fe4000782c0ff */
[----:B------:R-:W-:Y:S01]  /*5bc0*/  SHF.R.U64 R40, R228, 0x17, RZ ;  /* 0x00000017e4287819 */ /* 0x000fe200000012ff */
[----:B-1----:R-:W-:-:S04]  /*5bd0*/  IMAD.SHL.U32 R43, R41, 0x20, RZ ;  /* 0x00000020292b7824 */ /* 0x002fc800078e00ff */
[----:B------:R-:W-:-:S04]  /*5be0*/  IMAD.WIDE R48, R43, 0x4, R48 ;  /* 0x000000042b307825 */ /* 0x000fc800078e0230 */
[C---:B------:R-:W-:Y:S01]  /*5bf0*/  IMAD.WIDE R50, R43.reuse, 0x4, R50 ;  /* 0x000000042b327825 */ /* 0x040fe200078e0232 */
[----:B------:R1:W-:Y:S04]  /*5c00*/  LDGSTS.E [R229+0x8200], [R48.64], P0 ;  /* 0x0820000030e57fae */ /* 0x0003e80008121848 */
[----:B------:R1:W-:Y:S01]  /*5c10*/  LDGSTS.E [R229+0x8300], [R50.64], P0 ;  /* 0x0830000032e57fae */ /* 0x0003e20008121848 */
[----:B------:R-:W-:Y:S01]  /*5c20*/  LOP3.LUT P0, RZ, R40, 0x1, RZ, 0xc0, !PT ;  /* 0x0000000128ff7812 */ /* 0x000fe2000780c0ff */
[----:B---3--:R-:W-:-:S04]  /*5c30*/  IMAD.WIDE R52, R43, 0x4, R52 ;  /* 0x000000042b347825 */ /* 0x008fc800078e0234 */
[----:B--2---:R-:W-:-:S04]  /*5c40*/  IMAD.WIDE R236, R43, 0x4, R236 ;  /* 0x000000042bec7825 */ /* 0x004fc800078e02ec */
[----:B----4-:R-:W-:-:S04]  /*5c50*/  IMAD.WIDE R238, R43, 0x4, R238 ;  /* 0x000000042bee7825 */ /* 0x010fc800078e02ee */
[----:B------:R-:W-:-:S04]  /*5c60*/  IMAD.WIDE R240, R43, 0x4, R240 ;  /* 0x000000042bf07825 */ /* 0x000fc800078e02f0 */
[----:B------:R-:W-:-:S05]  /*5c70*/  IMAD.WIDE R242, R43, 0x4, R242 ;  /* 0x000000042bf27825 */ /* 0x000fca00078e02f2 */
[----:B------:R2:W-:Y:S04]  /*5c80*/  LDGSTS.E [R229+0x9000], [R242.64], P1 ;  /* 0x09000000f2e57fae */ /* 0x0005e80008921848 */
[----:B------:R2:W-:Y:S04]  /*5c90*/  LDGSTS.E [R229+0x9100], [R240.64], P1 ;  /* 0x09100000f0e57fae */ /* 0x0005e80008921848 */
[----:B------:R4:W-:Y:S04]  /*5ca0*/  LDGSTS.E [R229+0x9200], [R238.64], P1 ;  /* 0x09200000eee57fae */ /* 0x0009e80008921848 */
[----:B------:R1:W-:Y:S04]  /*5cb0*/  LDGSTS.E [R229+0x9300], [R236.64], P1 ;  /* 0x09300000ece57fae */ /* 0x0003e80008921848 */
[----:B------:R1:W-:Y:S04]  /*5cc0*/  LDGSTS.E [R229+0xa000], [R52.64], P0 ;  /* 0x0a00000034e57fae */ /* 0x0003e80008121848 */
[----:B-1----:R-:W3:Y:S04]  /*5cd0*/  LDL.LU.64 R52, [R1+0x38] ;  /* 0x0000380001347983 */ /* 0x002ee80000300a00 */
[----:B----4-:R-:W4:Y:S04]  /*5ce0*/  LDL.LU.64 R238, [R1+0x30] ;  /* 0x0000300001ee7983 */ /* 0x010f280000300a00 */
[----:B--2---:R-:W2:Y:S04]  /*5cf0*/  LDL.LU.64 R242, [R1+0x28] ;  /* 0x0000280001f27983 */ /* 0x004ea80000300a00 */
[----:B------:R-:W3:Y:S04]  /*5d00*/  LDL.LU.64 R50, [R1+0x20] ;  /* 0x0000200001327983 */ /* 0x000ee80000300a00 */
[----:B------:R-:W1:Y:S04]  /*5d10*/  S2R R42, SR_TID.X ;  /* 0x00000000002a7919 */ /* 0x000e680000002100 */
[----:B------:R-:W1:Y:S01]  /*5d20*/  S2R R237, SR_TID.X ;  /* 0x0000000000ed7919 */ /* 0x000e620000002100 */
[----:B------:R-:W-:-:S02]  /*5d30*/  IMAD.MOV.U32 R41, RZ, RZ, c[0x0][0x180] ;  /* 0x00006000ff297624 */ /* 0x000fc400078e00ff */
[----:B------:R-:W-:Y:S02]  /*5d40*/  IMAD.MOV.U32 R241, RZ, RZ, 0x1f ;  /* 0x0000001ffff17424 */ /* 0x000fe400078e00ff */
[----:B------:R-:W-:Y:S01]  /*5d50*/  IMAD.WIDE R54, R43, 0x4, R54 ;  /* 0x000000042b367825 */ /* 0x000fe200078e0236 */
[----:B------:R-:W-:-:S03]  /*5d60*/  IADD3 R41, R41, -0x20, RZ ;  /* 0xffffffe029297810 */ /* 0x000fc60007ffe0ff */
[C---:B------:R-:W-:Y:S01]  /*5d70*/  IMAD.WIDE R56, R43.reuse, 0x4, R56 ;  /* 0x000000042b387825 */ /* 0x040fe200078e0238 */
[----:B------:R-:W-:Y:S01]  /*5d80*/  SHF.R.U64 R40, R228, 0x13, RZ ;  /* 0x00000013e4287819 */ /* 0x000fe200000012ff */
[----:B------:R1:W-:Y:S02]  /*5d90*/  LDGSTS.E [R229+0xa100], [R54.64], P0 ;  /* 0x0a10000036e57fae */ /* 0x0003e40008121848 */
[----:B------:R-:W-:Y:S01]  /*5da0*/  IMAD.WIDE R58, R43, 0x4, R58 ;  /* 0x000000042b3a7825 */ /* 0x000fe200078e023a */
[----:B------:R-:W-:Y:S01]  /*5db0*/  IADD3 R241, R241, c[0x0][0x180], RZ ;  /* 0x00006000f1f17a10 */ /* 0x000fe20007ffe0ff */
[----:B------:R2:W-:Y:S01]  /*5dc0*/  LDGSTS.E [R229+0xa200], [R56.64], P0 ;  /* 0x0a20000038e57fae */ /* 0x0005e20008121848 */
[----:B-1----:R-:W-:-:S03]  /*5dd0*/  LOP3.LUT R236, R42, 0x1f, RZ, 0xc0, !PT ;  /* 0x0000001f2aec7812 */ /* 0x002fc600078ec0ff */
[----:B------:R1:W-:Y:S01]  /*5de0*/  LDGSTS.E [R229+0xa300], [R58.64], P0 ;  /* 0x0a3000003ae57fae */ /* 0x0003e20008121848 */
[----:B------:R-:W-:Y:S02]  /*5df0*/  ISETP.GE.AND P1, PT, R236, R41, PT ;  /* 0x00000029ec00720c */ /* 0x000fe40003f26270 */
[----:B------:R-:W-:Y:S02]  /*5e00*/  LOP3.LUT P6, RZ, R40, 0x1, RZ, 0xc0, !PT ;  /* 0x0000000128ff7812 */ /* 0x000fe400078cc0ff */
[----:B------:R-:W-:Y:S02]  /*5e10*/  ISETP.GT.AND P0, PT, R241, 0x3f, PT ;  /* 0x0000003ff100780c */ /* 0x000fe40003f04270 */
[----:B------:R-:W-:-:S04]  /*5e20*/  SEL R40, RZ, 0x4, P1 ;  /* 0x00000004ff287807 */ /* 0x000fc80000800000 */
[----:B------:R-:W-:Y:S02]  /*5e30*/  SEL R40, R40, RZ, P0 ;  /* 0x000000ff28287207 */ /* 0x000fe40000000000 */
[----:B------:R-:W-:Y:S02]  /*5e40*/  LOP3.LUT R41, R237, 0x20, RZ, 0xc0, !PT ;  /* 0x00000020ed297812 */ /* 0x000fe400078ec0ff */
[----:B------:R-:W-:Y:S02]  /*5e50*/  ISETP.NE.U32.AND P0, PT, R40, RZ, PT ;  /* 0x000000ff2800720c */ /* 0x000fe40003f05070 */
[----:B------:R-:W-:Y:S01]  /*5e60*/  SHF.R.U64 R40, R228, 0xf, RZ ;  /* 0x0000000fe4287819 */ /* 0x000fe200000012ff */
[----:B------:R1:W2:Y:S01]  /*5e70*/  R2UR UR7, R41 ;  /* 0x00000000290773c2 */ /* 0x0002a200000e0000 */
[----:B------:R-:W1:Y:S02]  /*5e80*/  S2R R49, SR_TID.X ;  /* 0x0000000000317919 */ /* 0x000e640000002100 */
[----:B------:R-:W-:-:S02]  /*5e90*/  LOP3.LUT P1, RZ, R40, 0x1, RZ, 0xc0, !PT ;  /* 0x0000000128ff7812 */ /* 0x000fc4000782c0ff */
[----:B-1----:R-:W-:Y:S01]  /*5ea0*/  SHF.R.U64 R41, R228, 0xb, RZ ;  /* 0x0000000be4297819 */ /* 0x002fe200000012ff */
[----:B------:R-:W-:-:S03]  /*5eb0*/  IMAD.WIDE R60, R43, 0x4, R60 ;  /* 0x000000042b3c7825 */ /* 0x000fc600078e023c */
[----:B------:R-:W-:Y:S01]  /*5ec0*/  LOP3.LUT P2, RZ, R41, 0x1, RZ, 0xc0, !PT ;  /* 0x0000000129ff7812 */ /* 0x000fe2000784c0ff */
[C---:B------:R-:W-:Y:S01]  /*5ed0*/  IMAD.WIDE R34, R43.reuse, 0x4, R34 ;  /* 0x000000042b227825 */ /* 0x040fe200078e0222 */
[C---:B------:R-:W-:Y:S01]  /*5ee0*/  SHF.R.U64 R41, R228.reuse, 0x7, RZ ;  /* 0x00000007e4297819 */ /* 0x040fe200000012ff */
[----:B------:R1:W-:Y:S02]  /*5ef0*/  LDGSTS.E [R229+0xb000], [R60.64], P6 ;  /* 0x0b0000003ce57fae */ /* 0x0003e4000b121848 */
[----:B------:R-:W-:Y:S01]  /*5f00*/  IMAD.WIDE R62, R43, 0x4, R62 ;  /* 0x000000042b3e7825 */ /* 0x000fe200078e023e */
[----:B------:R-:W-:Y:S01]  /*5f10*/  LOP3.LUT P4, RZ, R41, 0x1, RZ, 0xc0, !PT ;  /* 0x0000000129ff7812 */ /* 0x000fe2000788c0ff */
[----:B------:R1:W-:Y:S02]  /*5f20*/  LDGSTS.E [R229+0xb100], [R34.64], P6 ;  /* 0x0b10000022e57fae */ /* 0x0003e4000b121848 */
[C---:B------:R-:W-:Y:S01]  /*5f30*/  IMAD.WIDE R36, R43.reuse, 0x4, R36 ;  /* 0x000000042b247825 */ /* 0x040fe200078e0224 */
[----:B------:R-:W-:Y:S01]  /*5f40*/  SHF.R.U64 R40, R228, 0x3, RZ ;  /* 0x00000003e4287819 */ /* 0x000fe200000012ff */
[----:B------:R1:W-:Y:S02]  /*5f50*/  LDGSTS.E [R229+0xb200], [R62.64], P6 ;  /* 0x0b2000003ee57fae */ /* 0x0003e4000b121848 */
[----:B------:R-:W-:-:S02]  /*5f60*/  IMAD.WIDE R30, R43, 0x4, R30 ;  /* 0x000000042b1e7825 */ /* 0x000fc400078e021e */
[----:B------:R1:W-:Y:S02]  /*5f70*/  LDGSTS.E [R229+0xb300], [R36.64], P6 ;  /* 0x0b30000024e57fae */ /* 0x0003e4000b121848 */
[----:B------:R-:W-:-:S04]  /*5f80*/  IMAD.WIDE R64, R43, 0x4, R64 ;  /* 0x000000042b407825 */ /* 0x000fc800078e0240 */
[C---:B------:R-:W-:Y:S01]  /*5f90*/  IMAD.WIDE R32, R43.reuse, 0x4, R32 ;  /* 0x000000042b207825 */ /* 0x040fe200078e0220 */
[----:B------:R1:W-:Y:S03]  /*5fa0*/  LDGSTS.E [R229+0xc000], [R30.64], P1 ;  /* 0x0c0000001ee57fae */ /* 0x0003e60008921848 */
[C---:B------:R-:W-:Y:S01]  /*5fb0*/  IMAD.WIDE R66, R43.reuse, 0x4, R66 ;  /* 0x000000042b427825 */ /* 0x040fe200078e0242 */
[----:B------:R-:W-:Y:S01]  /*5fc0*/  LOP3.LUT P5, RZ, R40, 0x1, RZ, 0xc0, !PT ;  /* 0x0000000128ff7812 */ /* 0x000fe200078ac0ff */
[----:B------:R1:W-:Y:S02]  /*5fd0*/  LDGSTS.E [R229+0xc100], [R64.64], P1 ;  /* 0x0c10000040e57fae */ /* 0x0003e40008921848 */
[C---:B------:R-:W-:Y:S02]  /*5fe0*/  IMAD.WIDE R26, R43.reuse, 0x4, R26 ;  /* 0x000000042b1a7825 */ /* 0x040fe400078e021a */
[----:B------:R1:W-:Y:S02]  /*5ff0*/  LDGSTS.E [R229+0xc200], [R32.64], P1 ;  /* 0x0c20000020e57fae */ /* 0x0003e40008921848 */
[----:B------:R-:W-:-:S02]  /*6000*/  IMAD.WIDE R68, R43, 0x4, R68 ;  /* 0x000000042b447825 */ /* 0x000fc400078e0244 */
[----:B------:R1:W-:Y:S02]  /*6010*/  LDGSTS.E [R229+0xc300], [R66.64], P1 ;  /* 0x0c30000042e57fae */ /* 0x0003e40008921848 */
[C---:B------:R-:W-:Y:S02]  /*6020*/  IMAD.WIDE R28, R43.reuse, 0x4, R28 ;  /* 0x000000042b1c7825 */ /* 0x040fe400078e021c */
[----:B------:R1:W-:Y:S02]  /*6030*/  LDGSTS.E [R229+0xd000], [R26.64], P2 ;  /* 0x0d0000001ae57fae */ /* 0x0003e40009121848 */
[C---:B------:R-:W-:Y:S02]  /*6040*/  IMAD.WIDE R70, R43.reuse, 0x4, R70 ;  /* 0x000000042b467825 */ /* 0x040fe400078e0246 */
[----:B------:R1:W-:Y:S02]  /*6050*/  LDGSTS.E [R229+0xd100], [R68.64], P2 ;  /* 0x0d10000044e57fae */ /* 0x0003e40009121848 */
[----:B------:R-:W-:-:S02]  /*6060*/  IMAD.WIDE R74, R43, 0x4, R74 ;  /* 0x000000042b4a7825 */ /* 0x000fc400078e024a */
[----:B------:R1:W-:Y:S02]  /*6070*/  LDGSTS.E [R229+0xd200], [R28.64], P2 ;  /* 0x0d2000001ce57fae */ /* 0x0003e40009121848 */
[C---:B------:R-:W-:Y:S02]  /*6080*/  IMAD.WIDE R24, R43.reuse, 0x4, R24 ;  /* 0x000000042b187825 */ /* 0x040fe400078e0218 */
[----:B------:R1:W-:Y:S02]  /*6090*/  LDGSTS.E [R229+0xd300], [R70.64], P2 ;  /* 0x0d30000046e57fae */ /* 0x0003e40009121848 */
[----:B------:R-:W-:Y:S01]  /*60a0*/  IMAD.WIDE R72, R43, 0x4, R72 ;  /* 0x000000042b487825 */ /* 0x000fe200078e0248 */
[----:B------:R-:W-:Y:S01]  /*60b0*/  LOP3.LUT R49, R49, 0x3f, RZ, 0xc0, !PT ;  /* 0x0000003f31317812 */ /* 0x000fe200078ec0ff */
[----:B------:R1:W-:Y:S02]  /*60c0*/  LDGSTS.E [R229+0xe000], [R74.64], P4 ;  /* 0x0e0000004ae57fae */ /* 0x0003e4000a121848 */
[----:B------:R-:W-:-:S02]  /*60d0*/  IMAD.WIDE R22, R43, 0x4, R22 ;  /* 0x000000042b167825 */ /* 0x000fc400078e0216 */
[----:B------:R3:W-:Y:S02]  /*60e0*/  LDGSTS.E [R229+0xe100], [R24.64], P4 ;  /* 0x0e10000018e57fae */ /* 0x0007e4000a121848 */
[C---:B------:R-:W-:Y:S02]  /*60f0*/  IMAD.WIDE R84, R43.reuse, 0x4, R84 ;  /* 0x000000042b547825 */ /* 0x040fe400078e0254 */
[----:B------:R1:W-:Y:S02]  /*6100*/  LDGSTS.E [R229+0xe200], [R72.64], P4 ;  /* 0x0e20000048e57fae */ /* 0x0003e4000a121848 */
[----:B------:R-:W-:Y:S02]  /*6110*/  IMAD.WIDE R20, R43, 0x4, R20 ;  /* 0x000000042b147825 */ /* 0x000fe400078e0214 */
[----:B------:R1:W-:Y:S02]  /*6120*/  LDGSTS.E [R229+0xe300], [R22.64], P4 ;  /* 0x0e30000016e57fae */ /* 0x0003e4000a121848 */
[----:B------:R-:W-:-:S02]  /*6130*/  IMAD.SHL.U32 R49, R49, 0x4, RZ ;  /* 0x0000000431317824 */ /* 0x000fc400078e00ff */
[----:B------:R2:W-:Y:S04]  /*6140*/  LDGSTS.E [R229+0xf000], [R84.64], P5 ;  /* 0x0f00000054e57fae */ /* 0x0005e8000a921848 */
[----:B------:R4:W-:Y:S01]  /*6150*/  LDGSTS.E [R229+0xf100], [R20.64], P5 ;  /* 0x0f10000014e57fae */ /* 0x0009e2000a921848 */
[----:B-1----:R-:W-:-:S04]  /*6160*/  SHF.R.U64 R22, R228, 0x12, RZ ;  /* 0x00000012e4167819 */ /* 0x002fc800000012ff */
[----:B------:R-:W-:Y:S02]  /*6170*/  LOP3.LUT P4, RZ, R22, 0x1, RZ, 0xc0, !PT ;  /* 0x0000000116ff7812 */ /* 0x000fe4000788c0ff */
[----:B------:R-:W-:Y:S01]  /*6180*/  LOP3.LUT R240, R49, 0x20, RZ, 0x3c, !PT ;  /* 0x0000002031f07812 */ /* 0x000fe200078e3cff */
[C---:B----4-:R-:W-:Y:S02]  /*6190*/  IMAD.WIDE R20, R43.reuse, 0x4, R238 ;  /* 0x000000042b147825 */ /* 0x050fe400078e02ee */
[----:B------:R-:W4:Y:S02]  /*61a0*/  LDL.LU.64 R238, [R1+0x18] ;  /* 0x0000180001ee7983 */ /* 0x000f240000300a00 */
[C---:B--2---:R-:W-:Y:S02]  /*61b0*/  IMAD.WIDE R22, R43.reuse, 0x4, R242 ;  /* 0x000000042b167825 */ /* 0x044fe400078e02f2 */
[----:B------:R-:W2:Y:S02]  /*61c0*/  LDL.LU.64 R242, [R1+0x10] ;  /* 0x0000100001f27983 */ /* 0x000ea40000300a00 */
[----:B---3--:R-:W-:-:S02]  /*61d0*/  IMAD.WIDE R24, R43, 0x4, R50 ;  /* 0x000000042b187825 */ /* 0x008fc400078e0232 */
[----:B------:R-:W2:Y:S04]  /*61e0*/  LDL.LU.64 R50, [R1+0x8] ;  /* 0x0000080001327983 */ /* 0x000ea80000300a00 */
[----:B------:R-:W2:Y:S01]  /*61f0*/  LDL.LU.64 R48, [R1] ;  /* 0x0000000001307983 */ /* 0x000ea20000300a00 */
[C---:B------:R-:W-:Y:S01]  /*6200*/  SHF.R.U64 R34, R228.reuse, 0x1e, RZ ;  /* 0x0000001ee4227819 */ /* 0x040fe200000012ff */
[C---:B------:R-:W-:Y:S01]  /*6210*/  IMAD.WIDE R76, R43.reuse, 0x4, R76 ;  /* 0x000000042b4c7825 */ /* 0x040fe200078e024c */
[----:B------:R-:W-:Y:S02]  /*6220*/  SHF.R.U64 R30, R228, 0x1a, RZ ;  /* 0x0000001ae41e7819 */ /* 0x000fe400000012ff */
[----:B------:R-:W-:Y:S01]  /*6230*/  LOP3.LUT P6, RZ, R34, 0x1, RZ, 0xc0, !PT ;  /* 0x0000000122ff7812 */ /* 0x000fe200078cc0ff */
[----:B------:R-:W-:Y:S01]  /*6240*/  IMAD.WIDE R18, R43, 0x4, R18 ;  /* 0x000000042b127825 */ /* 0x000fe200078e0212 */
[----:B------:R-:W-:Y:S01]  /*6250*/  LOP3.LUT P1, RZ, R30, 0x1, RZ, 0xc0, !PT ;  /* 0x000000011eff7812 */ /* 0x000fe2000782c0ff */
[----:B------:R1:W-:Y:S01]  /*6260*/  LDGSTS.E [R229+0xf200], [R76.64], P5 ;  /* 0x0f2000004ce57fae */ /* 0x0003e2000a921848 */
[----:B------:R-:W-:-:S03]  /*6270*/  SHF.R.U64 R26, R228, 0x16, RZ ;  /* 0x00000016e41a7819 */ /* 0x000fc600000012ff */
[----:B------:R1:W-:Y:S01]  /*6280*/  LDGSTS.E [R229+0xf300], [R18.64], P5 ;  /* 0x0f30000012e57fae */ /* 0x0003e2000a921848 */
[----:B------:R-:W-:Y:S01]  /*6290*/  LOP3.LUT P2, RZ, R26, 0x1, RZ, 0xc0, !PT ;  /* 0x000000011aff7812 */ /* 0x000fe2000784c0ff */
[----:B------:R-:W-:Y:S01]  /*62a0*/  IMAD.WIDE R234, R43, 0x4, R234 ;  /* 0x000000042bea7825 */ /* 0x000fe200078e02ea */
[----:B------:R-:W-:-:S03]  /*62b0*/  SHF.R.U64 R26, R228, 0xe, RZ ;  /* 0x0000000ee41a7819 */ /* 0x000fc600000012ff */
[----:B------:R-:W-:-:S04]  /*62c0*/  IMAD.WIDE R232, R43, 0x4, R232 ;  /* 0x000000042be87825 */ /* 0x000fc800078e02e8 */
[----:B-1----:R-:W-:Y:S01]  /*62d0*/  IMAD.WIDE R18, R43, 0x4, R52 ;  /* 0x000000042b127825 */ /* 0x002fe200078e0234 */
[----:B------:R-:W-:-:S03]  /*62e0*/  LOP3.LUT P5, RZ, R26, 0x1, RZ, 0xc0, !PT ;  /* 0x000000011aff7812 */ /* 0x000fc600078ac0ff */
[C---:B------:R-:W-:Y:S01]  /*62f0*/  IMAD.WIDE R230, R43.reuse, 0x4, R230 ;  /* 0x000000042be67825 */ /* 0x040fe200078e02e6 */
[----:B------:R1:W-:Y:S03]  /*6300*/  LDGSTS.E [R240+0x8400], [R18.64], P6 ;  /* 0x0840000012f07fae */ /* 0x0003e6000b121848 */
[C---:B------:R-:W-:Y:S01]  /*6310*/  IMAD.WIDE R82, R43.reuse, 0x4, R82 ;  /* 0x000000042b527825 */ /* 0x040fe200078e0252 */
[----:B------:R1:W-:Y:S03]  /*6320*/  LDGSTS.E [R240+0x8500], [R20.64], P6 ;  /* 0x0850000014f07fae */ /* 0x0003e6000b121848 */
[C---:B------:R-:W-:Y:S01]  /*6330*/  IMAD.WIDE R16, R43.reuse, 0x4, R16 ;  /* 0x000000042b107825 */ /* 0x040fe200078e0210 */
[----:B------:R1:W-:Y:S03]  /*6340*/  LDGSTS.E [R240+0x8600], [R22.64], P6 ;  /* 0x0860000016f07fae */ /* 0x0003e6000b121848 */
[C---:B------:R-:W-:Y:S01]  /*6350*/  IMAD.WIDE R88, R43.reuse, 0x4, R88 ;  /* 0x000000042b587825 */ /* 0x040fe200078e0258 */
[----:B------:R1:W-:Y:S02]  /*6360*/  LDGSTS.E [R240+0x8700], [R24.64], P6 ;  /* 0x0870000018f07fae */ /* 0x0003e4000b121848 */
[----:B-1----:R-:W-:Y:S01]  /*6370*/  SHF.R.U64 R18, R228, 0xa, RZ ;  /* 0x0000000ae4127819 */ /* 0x002fe200000012ff */
[C---:B------:R-:W-:Y:S01]  /*6380*/  IMAD.WIDE R80, R43.reuse, 0x4, R80 ;  /* 0x000000042b507825 */ /* 0x040fe200078e0250 */
[----:B------:R1:W-:Y:S02]  /*6390*/  LDGSTS.E [R240+0x9400], [R234.64], P1 ;  /* 0x09400000eaf07fae */ /* 0x0003e40008921848 */
[----:B------:R-:W-:Y:S01]  /*63a0*/  LOP3.LUT P6, RZ, R18, 0x1, RZ, 0xc0, !PT ;  /* 0x0000000112ff7812 */ /* 0x000fe200078cc0ff */
[C---:B------:R-:W-:Y:S01]  /*63b0*/  IMAD.WIDE R78, R43.reuse, 0x4, R78 ;  /* 0x000000042b4e7825 */ /* 0x040fe200078e024e */
[----:B------:R1:W-:Y:S03]  /*63c0*/  LDGSTS.E [R240+0x9500], [R232.64], P1 ;  /* 0x09500000e8f07fae */ /* 0x0003e60008921848 */
[C---:B------:R-:W-:Y:S01]  /*63d0*/  IMAD.WIDE R44, R43.reuse, 0x4, R44 ;  /* 0x000000042b2c7825 */ /* 0x040fe200078e022c */
[----:B------:R1:W-:Y:S03]  /*63e0*/  LDGSTS.E [R240+0x9600], [R230.64], P1 ;  /* 0x09600000e6f07fae */ /* 0x0003e60008921848 */
[C---:B------:R-:W-:Y:S01]  /*63f0*/  IMAD.WIDE R14, R43.reuse, 0x4, R14 ;  /* 0x000000042b0e7825 */ /* 0x040fe200078e020e */
[----:B------:R1:W-:Y:S03]  /*6400*/  LDGSTS.E [R240+0x9700], [R82.64], P1 ;  /* 0x0970000052f07fae */ /* 0x0003e60008921848 */
[----:B------:R-:W-:Y:S01]  /*6410*/  IMAD.WIDE R12, R43, 0x4, R12 ;  /* 0x000000042b0c7825 */ /* 0x000fe200078e020c */
[----:B------:R1:W-:Y:S01]  /*6420*/  LDGSTS.E [R240+0xa400], [R16.64], P2 ;  /* 0x0a40000010f07fae */ /* 0x0003e20009121848 */
[----:B------:R-:W-:-:S02]  /*6430*/  SHF.R.U64 R18, R228, 0x6, RZ ;  /* 0x00000006e4127819 */ /* 0x000fc400000012ff */
        /* <DEDUP_REMOVED lines=8> */
[----:B------:R-:W-:-:S02]  /*64c0*/  LOP3.LUT P1, RZ, R18, 0x1, RZ, 0xc0, !PT ;  /* 0x0000000112ff7812 */ /* 0x000fc4000782c0ff */
[C---:B------:R-:W-:Y:S01]  /*64d0*/  IMAD.WIDE R90, R43.reuse, 0x4, R90 ;  /* 0x000000042b5a7825 */ /* 0x040fe200078e025a */
[----:B------:R2:W-:Y:S03]  /*64e0*/  LDGSTS.E [R240+0xb500], [R14.64], P4 ;  /* 0x0b5000000ef07fae */ /* 0x0005e6000a121848 */
[C---:B------:R-:W-:Y:S01]  /*64f0*/  IMAD.WIDE R46, R43.reuse, 0x4, R46 ;  /* 0x000000042b2e7825 */ /* 0x040fe200078e022e */
[----:B------:R1:W-:Y:S02]  /*6500*/  LDGSTS.E [R240+0xb600], [R12.64], P4 ;  /* 0x0b6000000cf07fae */ /* 0x0003e4000a121848 */
[----:B-1----:R-:W-:Y:S01]  /*6510*/  SHF.R.U64 R16, R228, 0x2, RZ ;  /* 0x00000002e4107819 */ /* 0x002fe200000012ff */
[C---:B------:R-:W-:Y:S01]  /*6520*/  IMAD.WIDE R92, R43.reuse, 0x4, R92 ;  /* 0x000000042b5c7825 */ /* 0x040fe200078e025c */
[----:B------:R1:W-:Y:S03]  /*6530*/  LDGSTS.E [R240+0xb700], [R10.64], P4 ;  /* 0x0b7000000af07fae */ /* 0x0003e6000a121848 */
[C---:B------:R-:W-:Y:S01]  /*6540*/  IMAD.WIDE R96, R43.reuse, 0x4, R96 ;  /* 0x000000042b607825 */ /* 0x040fe200078e0260 */
[----:B------:R1:W-:Y:S03]  /*6550*/  LDGSTS.E [R240+0xc400], [R86.64], P5 ;  /* 0x0c40000056f07fae */ /* 0x0003e6000a921848 */
[----:B------:R-:W-:Y:S01]  /*6560*/  IMAD.WIDE R4, R43, 0x4, R4 ;  /* 0x000000042b047825 */ /* 0x000fe200078e0204 */
[----:B------:R2:W-:Y:S04]  /*6570*/  LDGSTS.E [R240+0xc500], [R8.64], P5 ;  /* 0x0c50000008f07fae */ /* 0x0005e8000a921848 */
[----:B------:R1:W-:Y:S01]  /*6580*/  LDGSTS.E [R240+0xc600], [R6.64], P5 ;  /* 0x0c60000006f07fae */ /* 0x0003e2000a921848 */
[----:B------:R-:W-:-:S03]  /*6590*/  LOP3.LUT P2, RZ, R16, 0x1, RZ, 0xc0, !PT ;  /* 0x0000000110ff7812 */ /* 0x000fc6000784c0ff */
[----:B------:R2:W-:Y:S01]  /*65a0*/  LDGSTS.E [R240+0xc700], [R90.64], P5 ;  /* 0x0c7000005af07fae */ /* 0x0005e2000a921848 */
[----:B-1----:R-:W-:-:S03]  /*65b0*/  SHF.R.U64 R10, R228, 0x1d, RZ ;  /* 0x0000001de40a7819 */ /* 0x002fc600000012ff */
[----:B------:R1:W-:Y:S01]  /*65c0*/  LDGSTS.E [R240+0xd400], [R46.64], P6 ;  /* 0x0d4000002ef07fae */ /* 0x0003e2000b121848 */
[----:B------:R-:W-:-:S03]  /*65d0*/  IMAD.WIDE R184, R43, 0x4, R184 ;  /* 0x000000042bb87825 */ /* 0x000fc600078e02b8 */
[----:B------:R1:W-:Y:S01]  /*65e0*/  LDGSTS.E [R240+0xd500], [R92.64], P6 ;  /* 0x0d5000005cf07fae */ /* 0x0003e2000b121848 */
[----:B------:R-:W-:-:S03]  /*65f0*/  LOP3.LUT R42, R42, 0x3f, RZ, 0xc0, !PT ;  /* 0x0000003f2a2a7812 */ /* 0x000fc600078ec0ff */
[----:B------:R1:W-:Y:S01]  /*6600*/  LDGSTS.E [R240+0xd600], [R96.64], P6 ;  /* 0x0d60000060f07fae */ /* 0x0003e2000b121848 */
[----:B------:R-:W-:-:S03]  /*6610*/  IMAD.WIDE R38, R43, 0x4, R38 ;  /* 0x000000042b267825 */ /* 0x000fc600078e0226 */
[----:B------:R1:W-:Y:S01]  /*6620*/  LDGSTS.E [R240+0xd700], [R4.64], P6 ;  /* 0x0d70000004f07fae */ /* 0x0003e2000b121848 */
[----:B------:R-:W-:Y:S01]  /*6630*/  LOP3.LUT P4, RZ, R10, 0x1, RZ, 0xc0, !PT ;  /* 0x000000010aff7812 */ /* 0x000fe2000788c0ff */
[C---:B------:R-:W-:Y:S01]  /*6640*/  IMAD.WIDE R188, R43.reuse, 0x4, R188 ;  /* 0x000000042bbc7825 */ /* 0x040fe200078e02bc */
[C---:B------:R-:W-:Y:S01]  /*6650*/  SHF.R.U64 R6, R228.reuse, 0x19, RZ ;  /* 0x00000019e4067819 */ /* 0x040fe200000012ff */
[----:B------:R2:W-:Y:S02]  /*6660*/  LDGSTS.E [R240+0xe400], [R184.64], P1 ;  /* 0x0e400000b8f07fae */ /* 0x0005e40008921848 */
[C---:B------:R-:W-:Y:S02]  /*6670*/  IMAD.WIDE R186, R43.reuse, 0x4, R186 ;  /* 0x000000042bba7825 */ /* 0x040fe400078e02ba */
[----:B------:R-:W3:Y:S01]  /*6680*/  LDL.LU.64 R234, [R1+0x118] ;  /* 0x0001180001ea7983 */ /* 0x000ee20000300a00 */
[----:B-1----:R-:W-:Y:S01]  /*6690*/  SHF.R.U64 R4, R228, 0x15, RZ ;  /* 0x00000015e4047819 */ /* 0x002fe200000012ff */
[----:B------:R-:W-:Y:S01]  /*66a0*/  IMAD.SHL.U32 R42, R42, 0x4, RZ ;  /* 0x000000042a2a7824 */ /* 0x000fe200078e00ff */
[----:B------:R-:W-:Y:S01]  /*66b0*/  LOP3.LUT P5, RZ, R6, 0x1, RZ, 0xc0, !PT ;  /* 0x0000000106ff7812 */ /* 0x000fe200078ac0ff */
[----:B------:R1:W-:Y:S01]  /*66c0*/  LDGSTS.E [R240+0xe500], [R38.64], P1 ;  /* 0x0e50000026f07fae */ /* 0x0003e20008921848 */
[----:B------:R-:W-:Y:S01]  /*66d0*/  LOP3.LUT P6, RZ, R4, 0x1, RZ, 0xc0, !PT ;  /* 0x0000000104ff7812 */ /* 0x000fe200078cc0ff */
[C---:B------:R-:W-:Y:S01]  /*66e0*/  IMAD.WIDE R176, R43.reuse, 0x4, R176 ;  /* 0x000000042bb07825 */ /* 0x040fe200078e02b0 */
[----:B------:R-:W-:Y:S01]  /*66f0*/  SHF.R.U64 R4, R228, 0x11, RZ ;  /* 0x00000011e4047819 */ /* 0x000fe200000012ff */
[----:B------:R1:W-:Y:S02]  /*6700*/  LDGSTS.E [R240+0xe600], [R188.64], P1 ;  /* 0x0e600000bcf07fae */ /* 0x0003e40008921848 */
[----:B------:R-:W-:-:S02]  /*6710*/  IMAD.WIDE R182, R43, 0x4, R182 ;  /* 0x000000042bb67825 */ /* 0x000fc400078e02b6 */
[----:B------:R1:W-:Y:S01]  /*6720*/  LDGSTS.E [R240+0xe700], [R186.64], P1 ;  /* 0x0e700000baf07fae */ /* 0x0003e20008921848 */
[----:B------:R-:W-:Y:S01]  /*6730*/  LOP3.LUT P1, RZ, R4, 0x1, RZ, 0xc0, !PT ;  /* 0x0000000104ff7812 */ /* 0x000fe2000782c0ff */
[C---:B------:R-:W-:Y:S01]  /*6740*/  IMAD.WIDE R180, R43.reuse, 0x4, R180 ;  /* 0x000000042bb47825 */ /* 0x040fe200078e02b4 */
[----:B------:R-:W-:Y:S01]  /*6750*/  LOP3.LUT R42, R42, 0x40, RZ, 0x3c, !PT ;  /* 0x000000402a2a7812 */ /* 0x000fe200078e3cff */
[----:B------:R1:W-:Y:S02]  /*6760*/  LDGSTS.E [R240+0xf400], [R176.64], P2 ;  /* 0x0f400000b0f07fae */ /* 0x0003e40009121848 */
[C---:B------:R-:W-:Y:S02]  /*6770*/  IMAD.WIDE R178, R43.reuse, 0x4, R178 ;  /* 0x000000042bb27825 */ /* 0x040fe400078e02b2 */
[----:B------:R1:W-:Y:S01]  /*6780*/  LDGSTS.E [R240+0xf500], [R182.64], P2 ;  /* 0x0f500000b6f07fae */ /* 0x0003e20009121848 */
[----:B------:R-:W-:Y:S01]  /*6790*/  SHF.R.U64 R12, R228, 0xd, RZ ;  /* 0x0000000de40c7819 */ /* 0x000fe200000012ff */
[----:B------:R-:W-:-:S02]  /*67a0*/  IMAD.WIDE R168, R43, 0x4, R168 ;  /* 0x000000042ba87825 */ /* 0x000fc400078e02a8 */
[----:B------:R1:W-:Y:S02]  /*67b0*/  LDGSTS.E [R240+0xf600], [R180.64], P2 ;  /* 0x0f600000b4f07fae */ /* 0x0003e40009121848 */
[C---:B------:R-:W-:Y:S02]  /*67c0*/  IMAD.WIDE R174, R43.reuse, 0x4, R174 ;  /* 0x000000042bae7825 */ /* 0x040fe400078e02ae */
[----:B------:R1:W-:Y:S02]  /*67d0*/  LDGSTS.E [R240+0xf700], [R178.64], P2 ;  /* 0x0f700000b2f07fae */ /* 0x0003e40009121848 */
[C---:B------:R-:W-:Y:S02]  /*67e0*/  IMAD.WIDE R172, R43.reuse, 0x4, R172 ;  /* 0x000000042bac7825 */ /* 0x040fe400078e02ac */
[----:B------:R-:W3:Y:S01]  /*67f0*/  LDL.LU.64 R24, [R1+0x110] ;  /* 0x0001100001187983 */ /* 0x000ee20000300a00 */
[----:B------:R-:W-:Y:S01]  /*6800*/  LOP3.LUT P2, RZ, R12, 0x1, RZ, 0xc0, !PT ;  /* 0x000000010cff7812 */ /* 0x000fe2000784c0ff */
[----:B------:R-:W-:-:S02]  /*6810*/  IMAD.WIDE R170, R43, 0x4, R170 ;  /* 0x000000042baa7825 */ /* 0x000fc400078e02aa */
[----:B------:R-:W3:Y:S02]  /*6820*/  LDL.LU.64 R22, [R1+0x108] ;  /* 0x0001080001167983 */ /* 0x000ee40000300a00 */
[C---:B------:R-:W-:Y:S02]  /*6830*/  IMAD.WIDE R160, R43.reuse, 0x4, R160 ;  /* 0x000000042ba07825 */ /* 0x040fe400078e02a0 */
[----:B------:R-:W3:Y:S02]  /*6840*/  LDL.LU.64 R20, [R1+0x100] ;  /* 0x0001000001147983 */ /* 0x000ee40000300a00 */
[C---:B------:R-:W-:Y:S02]  /*6850*/  IMAD.WIDE R166, R43.reuse, 0x4, R166 ;  /* 0x000000042ba67825 */ /* 0x040fe400078e02a6 */
[----:B------:R-:W3:Y:S02]  /*6860*/  LDL.LU.64 R76, [R1+0xf8] ;  /* 0x0000f800014c7983 */ /* 0x000ee40000300a00 */
[----:B------:R-:W-:-:S02]  /*6870*/  IMAD.WIDE R164, R43, 0x4, R164 ;  /* 0x000000042ba47825 */ /* 0x000fc400078e02a4 */
[----:B------:R-:W3:Y:S02]  /*6880*/  LDL.LU.64 R84, [R1+0xf0] ;  /* 0x0000f00001547983 */ /* 0x000ee40000300a00 */
[C---:B------:R-:W-:Y:S02]  /*6890*/  IMAD.WIDE R162, R43.reuse, 0x4, R162 ;  /* 0x000000042ba27825 */ /* 0x040fe400078e02a2 */
[----:B------:R-:W3:Y:S02]  /*68a0*/  LDL.LU.64 R72, [R1+0xe8] ;  /* 0x0000e80001487983 */ /* 0x000ee40000300a00 */
[C---:B------:R-:W-:Y:S02]  /*68b0*/  IMAD.WIDE R152, R43.reuse, 0x4, R152 ;  /* 0x000000042b987825 */ /* 0x040fe400078e0298 */
[----:B------:R-:W3:Y:S02]  /*68c0*/  LDL.LU.64 R74, [R1+0xe0] ;  /* 0x0000e000014a7983 */ /* 0x000ee40000300a00 */
[----:B------:R-:W-:-:S02]  /*68d0*/  IMAD.WIDE R158, R43, 0x4, R158 ;  /* 0x000000042b9e7825 */ /* 0x000fc400078e029e */
[----:B------:R-:W3:Y:S02]  /*68e0*/  LDL R27, [R1+0x294] ;  /* 0x00029400011b7983 */ /* 0x000ee40000100800 */
        /* <DEDUP_REMOVED lines=16> */
[----:B------:R-:W-:-:S04]  /*69f0*/  IMAD.WIDE R140, R43, 0x4, R140 ;  /* 0x000000042b8c7825 */ /* 0x000fc800078e028c */
        /* <DEDUP_REMOVED lines=8> */
[C---:B----4-:R-:W-:Y:S02]  /*6a80*/  IMAD.WIDE R4, R43.reuse, 0x4, R238 ;  /* 0x000000042b047825 */ /* 0x050fe400078e02ee */
[----:B------:R-:W4:Y:S02]  /*6a90*/  LDL R238, [R1+0x7b4] ;  /* 0x0007b40001ee7983 */ /* 0x000f240000100800 */
[C---:B--2---:R-:W-:Y:S02]  /*6aa0*/  IMAD.WIDE R6, R43.reuse, 0x4, R242 ;  /* 0x000000042b067825 */ /* 0x044fe400078e02f2 */
[----:B------:R2:W-:Y:S02]  /*6ab0*/  LDGSTS.E [R42+0x8800], [R4.64], P4 ;  /* 0x08800000042a7fae */ /* 0x0005e4000a121848 */
[C---:B------:R-:W-:Y:S02]  /*6ac0*/  IMAD.WIDE R8, R43.reuse, 0x4, R50 ;  /* 0x000000042b087825 */ /* 0x040fe400078e0232 */
[----:B------:R1:W-:Y:S02]  /*6ad0*/  LDGSTS.E [R42+0x8900], [R6.64], P4 ;  /* 0x08900000062a7fae */ /* 0x0003e4000a121848 */
[----:B------:R-:W-:-:S02]  /*6ae0*/  IMAD.WIDE R10, R43, 0x4, R48 ;  /* 0x000000042b0a7825 */ /* 0x000fc400078e0230 */
[----:B------:R1:W-:Y:S01]  /*6af0*/  LDGSTS.E [R42+0x8a00], [R8.64], P4 ;  /* 0x08a00000082a7fae */ /* 0x0003e2000a121848 */
[----:B--2---:R-:W-:-:S03]  /*6b00*/  SHF.R.U64 R4, R228, 0x9, RZ ;  /* 0x00000009e4047819 */ /* 0x004fc600000012ff */
[----:B------:R1:W-:Y:S01]  /*6b10*/  LDGSTS.E [R42+0x8b00], [R10.64], P4 ;  /* 0x08b000000a2a7fae */ /* 0x0003e2000a121848 */
[----:B------:R-:W-:-:S03]  /*6b20*/  LOP3.LUT P4, RZ, R4, 0x1, RZ, 0xc0, !PT ;  /* 0x0000000104ff7812 */ /* 0x000fc6000788c0ff */
[----:B------:R1:W-:Y:S01]  /*6b30*/  LDGSTS.E [R42+0x9800], [R168.64], P5 ;  /* 0x09800000a82a7fae */ /* 0x0003e2000a921848 */
[----:B------:R-:W-:-:S03]  /*6b40*/  SHF.R.U64 R4, R228, 0x5, RZ ;  /* 0x00000005e4047819 */ /* 0x000fc600000012ff */
[----:B------:R1:W-:Y:S04]  /*6b50*/  LDGSTS.E [R42+0x9900], [R174.64], P5 ;  /* 0x09900000ae2a7fae */ /* 0x0003e8000a921848 */
[----:B------:R1:W-:Y:S04]  /*6b60*/  LDGSTS.E [R42+0x9a00], [R172.64], P5 ;  /* 0x09a00000ac2a7fae */ /* 0x0003e8000a921848 */
        /* <DEDUP_REMOVED lines=8> */
[----:B------:R1:W-:Y:S04]  /*6bf0*/  LDGSTS.E [R42+0xb800], [R152.64], P1 ;  /* 0x0b800000982a7fae */ /* 0x0003e80008921848 */
[----:B------:R1:W-:Y:S04]  /*6c00*/  LDGSTS.E [R42+0xb900], [R158.64], P1 ;  /* 0x0b9000009e2a7fae */ /* 0x0003e80008921848 */
[----:B------:R1:W-:Y:S04]  /*6c10*/  LDGSTS.E [R42+0xba00], [R156.64], P1 ;  /* 0x0ba000009c2a7fae */ /* 0x0003e80008921848 */
[----:B------:R1:W-:Y:S04]  /*6c20*/  LDGSTS.E [R42+0xbb00], [R154.64], P1 ;  /* 0x0bb000009a2a7fae */ /* 0x0003e80008921848 */
[----:B------:R1:W-:Y:S04]  /*6c30*/  LDGSTS.E [R42+0xc800], [R144.64], P2 ;  /* 0x0c800000902a7fae */ /* 0x0003e80009121848 */
[----:B------:R1:W-:Y:S04]  /*6c40*/  LDGSTS.E [R42+0xc900], [R150.64], P2 ;  /* 0x0c900000962a7fae */ /* 0x0003e80009121848 */
[----:B------:R-:W2:Y:S04]  /*6c50*/  LDL.LU.64 R36, [R1+0x98] ;  /* 0x0000980001247983 */ /* 0x000ea80000300a00 */
        /* <DEDUP_REMOVED lines=9> */
[----:B------:R-:W2:Y:S01]  /*6cf0*/  LDL.LU.64 R56, [R1+0x70] ;  /* 0x0000700001387983 */ /* 0x000ea20000300a00 */
[----:B------:R-:W-:-:S03]  /*6d00*/  IMAD.WIDE R122, R43, 0x4, R122 ;  /* 0x000000042b7a7825 */ /* 0x000fc600078e027a */
[----:B------:R1:W-:Y:S04]  /*6d10*/  LDGSTS.E [R42+0xdb00], [R138.64], P4 ;  /* 0x0db000008a2a7fae */ /* 0x0003e8000a121848 */
[----:B------:R-:W2:Y:S04]  /*6d20*/  LDL.LU.64 R54, [R1+0x68] ;  /* 0x0000680001367983 */ /* 0x000ea80000300a00 */
[----:B------:R1:W-:Y:S04]  /*6d30*/  LDGSTS.E [R42+0xe800], [R128.64], P5 ;  /* 0x0e800000802a7fae */ /* 0x0003e8000a921848 */
[----:B------:R-:W2:Y:S04]  /*6d40*/  LDL.LU.64 R52, [R1+0x60] ;  /* 0x0000600001347983 */ /* 0x000ea80000300a00 */
[----:B------:R1:W-:Y:S04]  /*6d50*/  LDGSTS.E [R42+0xe900], [R134.64], P5 ;  /* 0x0e900000862a7fae */ /* 0x0003e8000a921848 */
[----:B------:R-:W2:Y:S04]  /*6d60*/  LDL R239, [R1+0x7b0] ;  /* 0x0007b00001ef7983 */ /* 0x000ea80000100800 */
[----:B------:R1:W-:Y:S04]  /*6d70*/  LDGSTS.E [R42+0xea00], [R132.64], P5 ;  /* 0x0ea00000842a7fae */ /* 0x0003e8000a921848 */
[----:B------:R1:W-:Y:S01]  /*6d80*/  LDGSTS.E [R42+0xeb00], [R130.64], P5 ;  /* 0x0eb00000822a7fae */ /* 0x0003e2000a921848 */
[----:B------:R-:W-:-:S03]  /*6d90*/  IMAD.WIDE R250, R43, 0x4, R250 ;  /* 0x000000042bfa7825 */ /* 0x000fc600078e02fa */
[----:B------:R1:W-:Y:S01]  /*6da0*/  LDGSTS.E [R42+0xf800], [R120.64], P6 ;  /* 0x0f800000782a7fae */ /* 0x0003e2000b121848 */
[----:B------:R-:W-:-:S03]  /*6db0*/  IMAD.WIDE R248, R43, 0x4, R248 ;  /* 0x000000042bf87825 */ /* 0x000fc600078e02f8 */
[----:B------:R1:W-:Y:S01]  /*6dc0*/  LDGSTS.E [R42+0xf900], [R126.64], P6 ;  /* 0x0f9000007e2a7fae */ /* 0x0003e2000b121848 */
[----:B------:R-:W-:-:S03]  /*6dd0*/  IMAD.WIDE R246, R43, 0x4, R246 ;  /* 0x000000042bf67825 */ /* 0x000fc600078e02f6 */
[----:B------:R-:W2:Y:S01]  /*6de0*/  LDL.LU.64 R242, [R1+0x58] ;  /* 0x0000580001f27983 */ /* 0x000ea20000300a00 */
[----:B------:R-:W-:Y:S01]  /*6df0*/  IMAD.WIDE R244, R43, 0x4, R244 ;  /* 0x000000042bf47825 */ /* 0x000fe200078e02f4 */
[----:B------:R-:W-:Y:S02]  /*6e00*/  LOP3.LUT R26, R229, 0x60, RZ, 0x3c, !PT ;  /* 0x00000060e51a7812 */ /* 0x000fe400078e3cff */
[----:B------:R1:W-:Y:S04]  /*6e10*/  LDGSTS.E [R42+0xfa00], [R124.64], P6 ;  /* 0x0fa000007c2a7fae */ /* 0x0003e8000b121848 */
[----:B------:R-:W2:Y:S04]  /*6e20*/  LDL.LU.64 R50, [R1+0x50] ;  /* 0x0000500001327983 */ /* 0x000ea80000300a00 */
[----:B------:R1:W-:Y:S04]  /*6e30*/  LDGSTS.E [R42+0xfb00], [R122.64], P6 ;  /* 0x0fb000007a2a7fae */ /* 0x0003e8000b121848 */
[----:B------:R-:W2:Y:S04]  /*6e40*/  LDL.LU.64 R48, [R1+0x48] ;  /* 0x0000480001307983 */ /* 0x000ea80000300a00 */
[----:B-1----:R-:W2:Y:S04]  /*6e50*/  LDL.LU.64 R42, [R1+0x40] ;  /* 0x00004000012a7983 */ /* 0x002ea80000300a00 */
[----:B------:R-:W2:Y:S01]  /*6e60*/  LDL R229, [R1+0x7ac] ;  /* 0x0007ac0001e57983 */ /* 0x000ea20000100800 */
[----:B------:R-:W-:-:S04]  /*6e70*/  SHF.R.U64 R4, R228, 0x1c, RZ ;  /* 0x0000001ce4047819 */ /* 0x000fc800000012ff */
[----:B------:R-:W-:Y:S02]  /*6e80*/  LOP3.LUT P1, RZ, R4, 0x1, RZ, 0xc0, !PT ;  /* 0x0000000104ff7812 */ /* 0x000fe4000782c0ff */
[----:B------:R-:W-:-:S04]  /*6e90*/  SHF.R.U64 R4, R228, 0x18, RZ ;  /* 0x00000018e4047819 */ /* 0x000fc800000012ff */
[----:B------:R-:W-:Y:S02]  /*6ea0*/  LOP3.LUT P2, RZ, R4, 0x1, RZ, 0xc0, !PT ;  /* 0x0000000104ff7812 */ /* 0x000fe4000784c0ff */
[----:B------:R-:W-:Y:S01]  /*6eb0*/  SHF.R.U64 R4, R228, 0x14, RZ ;  /* 0x00000014e4047819 */ /* 0x000fe200000012ff */
[----:B------:R-:W-:-:S03]  /*6ec0*/  IMAD.MOV.U32 R240, RZ, RZ, c[0x0][0x188] ;  /* 0x00006200fff07624 */ /* 0x000fc600078e00ff */
[----:B------:R-:W-:Y:S01]  /*6ed0*/  LOP3.LUT P4, RZ, R4, 0x1, RZ, 0xc0, !PT ;  /* 0x0000000104ff7812 */ /* 0x000fe2000788c0ff */
[----:B------:R1:W-:Y:S01]  /*6ee0*/  LDGSTS.E [R26+0x8c00], [R250.64], P1 ;  /* 0x08c00000fa1a7fae */ /* 0x0003e20008921848 */
[----:B------:R-:W-:-:S03]  /*6ef0*/  SHF.R.U64 R4, R228, 0x10, RZ ;  /* 0x00000010e4047819 */ /* 0x000fc600000012ff */
[----:B------:R1:W-:Y:S01]  /*6f00*/  STL [R1+0x270], RZ ;  /* 0x000270ff01007387 */ /* 0x0003e20000100800 */
[----:B------:R-:W-:Y:S02]  /*6f10*/  LOP3.LUT P5, RZ, R4, 0x1, RZ, 0xc0, !PT ;  /* 0x0000000104ff7812 */ /* 0x000fe400078ac0ff */
[----:B------:R-:W-:Y:S01]  /*6f20*/  SHF.R.U64 R4, R228, 0xc, RZ ;  /* 0x0000000ce4047819 */ /* 0x000fe200000012ff */
[----:B------:R2:W-:Y:S01]  /*6f30*/  STL [R1+0x274], RZ ;  /* 0x000274ff01007387 */ /* 0x0005e20000100800 */
[----:B-1----:R-:W-:-:S03]  /*6f40*/  IMAD.SHL.U32 R251, R240, 0x20, RZ ;  /* 0x00000020f0fb7824 */ /* 0x002fc600078e00ff */
[----:B------:R1:W-:Y:S01]  /*6f50*/  STL [R1+0x278], RZ ;  /* 0x000278ff01007387 */ /* 0x0003e20000100800 */
[----:B------:R-:W-:-:S03]  /*6f60*/  IMAD.WIDE R112, R251, 0x4, R112 ;  /* 0x00000004fb707825 */ /* 0x000fc600078e0270 */
[----:B------:R1:W-:Y:S01]  /*6f70*/  STL [R1+0x27c], RZ ;  /* 0x00027cff01007387 */ /* 0x0003e20000100800 */
[----:B------:R-:W-:Y:S01]  /*6f80*/  LOP3.LUT P6, RZ, R4, 0x1, RZ, 0xc0, !PT ;  /* 0x0000000104ff7812 */ /* 0x000fe200078cc0ff */
[C---:B------:R-:W-:Y:S02]  /*6f90*/  IMAD.WIDE R118, R251.reuse, 0x4, R118 ;  /* 0x00000004fb767825 */ /* 0x040fe400078e0276 */
[----:B------:R1:W-:Y:S01]  /*6fa0*/  LDGSTS.E [R26+0x8d00], [R248.64], P1 ;  /* 0x08d00000f81a7fae */ /* 0x0003e20008921848 */
[----:B------:R-:W-:Y:S01]  /*6fb0*/  SHF.R.U64 R4, R228, 0x8, RZ ;  /* 0x00000008e4047819 */ /* 0x000fe200000012ff */
[C---:B------:R-:W-:Y:S02]  /*6fc0*/  IMAD.WIDE R116, R251.reuse, 0x4, R116 ;  /* 0x00000004fb747825 */ /* 0x040fe400078e0274 */
[----:B------:R1:W-:Y:S02]  /*6fd0*/  STL [R1+0x260], RZ ;  /* 0x000260ff01007387 */ /* 0x0003e40000100800 */
[----:B------:R-:W-:-:S02]  /*6fe0*/  IMAD.WIDE R114, R251, 0x4, R114 ;  /* 0x00000004fb727825 */ /* 0x000fc400078e0272 */
[----:B------:R1:W-:Y:S02]  /*6ff0*/  LDGSTS.E [R26+0x8e00], [R246.64], P1 ;  /* 0x08e00000f61a7fae */ /* 0x0003e40008921848 */
[C---:B------:R-:W-:Y:S02]  /*7000*/  IMAD.WIDE R104, R251.reuse, 0x4, R104 ;  /* 0x00000004fb687825 */ /* 0x040fe400078e0268 */
[----:B------:R1:W-:Y:S02]  /*7010*/  STL [R1+0x264], RZ ;  /* 0x000264ff01007387 */ /* 0x0003e40000100800 */
[C---:B------:R-:W-:Y:S02]  /*7020*/  IMAD.WIDE R110, R251.reuse, 0x4, R110 ;  /* 0x00000004fb6e7825 */ /* 0x040fe400078e026e */
[----:B------:R1:W-:Y:S04]  /*7030*/  LDGSTS.E [R26+0x8f00], [R244.64], P1 ;  /* 0x08f00000f41a7fae */ /* 0x0003e80008921848 */
[----:B------:R1:W-:Y:S01]  /*7040*/  STL [R1+0x268], RZ ;  /* 0x000268ff01007387 */ /* 0x0003e20000100800 */
[----:B------:R-:W-:-:S03]  /*7050*/  IMAD.WIDE R108, R251, 0x4, R108 ;  /* 0x00000004fb6c7825 */ /* 0x000fc600078e026c */
[----:B------:R1:W-:Y:S01]  /*7060*/  LDGSTS.E [R26+0x9c00], [R112.64], P2 ;  /* 0x09c00000701a7fae */ /* 0x0003e20009121848 */
[----:B------:R-:W-:-:S03]  /*7070*/  IMAD.WIDE R106, R251, 0x4, R106 ;  /* 0x00000004fb6a7825 */ /* 0x000fc600078e026a */
[----:B------:R1:W-:Y:S01]  /*7080*/  STL [R1+0x26c], RZ ;  /* 0x00026cff01007387 */ /* 0x0003e20000100800 */
[----:B------:R-:W-:Y:S01]  /*7090*/  LOP3.LUT P1, RZ, R4, 0x1, RZ, 0xc0, !PT ;  /* 0x0000000104ff7812 */ /* 0x000fe2000782c0ff */
[----:B------:R-:W-:Y:S02]  /*70a0*/  IMAD.WIDE R102, R251, 0x4, R102 ;  /* 0x00000004fb667825 */ /* 0x000fe400078e0266 */
[----:B------:R1:W-:Y:S01]  /*70b0*/  LDGSTS.E [R26+0x9d00], [R118.64], P2 ;  /* 0x09d00000761a7fae */ /* 0x0003e20009121848 */
[----:B------:R-:W-:-:S03]  /*70c0*/  SHF.R.U64 R228, R228, 0x4, RZ ;  /* 0x00000004e4e47819 */ /* 0x000fc600000012ff */
[----:B------:R1:W-:Y:S01]  /*70d0*/  STL [R1+0x250], RZ ;  /* 0x000250ff01007387 */ /* 0x0003e20000100800 */
[----:B------:R-:W-:-:S03]  /*70e0*/  IMAD.WIDE R94, R251, 0x4, R94 ;  /* 0x00000004fb5e7825 */ /* 0x000fc600078e025e */
[----:B------:R1:W-:Y:S01]  /*70f0*/  LDGSTS.E [R26+0x9e00], [R116.64], P2 ;  /* 0x09e00000741a7fae */ /* 0x0003e20009121848 */
[----:B------:R-:W-:-:S03]  /*7100*/  IMAD.WIDE R100, R251, 0x4, R100 ;  /* 0x00000004fb647825 */ /* 0x000fc600078e0264 */
[----:B------:R1:W-:Y:S01]  /*7110*/  STL [R1+0x254], RZ ;  /* 0x000254ff01007387 */ /* 0x0003e20000100800 */
[----:B------:R-:W-:-:S03]  /*7120*/  IMAD.WIDE R98, R251, 0x4, R98 ;  /* 0x00000004fb627825 */ /* 0x000fc600078e0262 */
[----:B------:R1:W-:Y:S04]  /*7130*/  LDGSTS.E [R26+0x9f00], [R114.64], P2 ;  /* 0x09f00000721a7fae */ /* 0x0003e80009121848 */
[----:B------:R1:W-:Y:S01]  /*7140*/  STL [R1+0x258], RZ ;  /* 0x000258ff01007387 */ /* 0x0003e20000100800 */
[----:B------:R-:W-:-:S03]  /*7150*/  LOP3.LUT P2, RZ, R228, 0x1, RZ, 0xc0, !PT ;  /* 0x00000001e4ff7812 */ /* 0x000fc6000784c0ff */
[----:B------:R1:W-:Y:S01]  /*7160*/  LDGSTS.E [R26+0xac00], [R104.64], P4 ;  /* 0x0ac00000681a7fae */ /* 0x0003e2000a121848 */
[----:B------:R-:W-:-:S03]  /*7170*/  IMAD.WIDE R190, R251, 0x4, R190 ;  /* 0x00000004fbbe7825 */ /* 0x000fc600078e02be */
[----:B------:R1:W-:Y:S01]  /*7180*/  STL [R1+0x25c], RZ ;  /* 0x00025cff01007387 */ /* 0x0003e20000100800 */
[----:B------:R-:W-:-:S03]  /*7190*/  IMAD.WIDE R192, R251, 0x4, R192 ;  /* 0x00000004fbc07825 */ /* 0x000fc600078e02c0 */
[----:B------:R1:W-:Y:S04]  /*71a0*/  LDGSTS.E [R26+0xad00], [R110.64], P4 ;  /* 0x0ad000006e1a7fae */ /* 0x0003e8000a121848 */
        /* <DEDUP_REMOVED lines=42> */
[----:B------:R1:W-:Y:S04]  /*7450*/  STL [R1+0x1d8], RZ ;  /* 0x0001d8ff01007387 */ /* 0x0003e80000100800 */
        /* <DEDUP_REMOVED lines=8> */
[----:B------:R1:W-:Y:S04]  /*74e0*/  LDGSTS.E [R26+0xfc00], [R202.64], !P3 ;  /* 0x0fc00000ca1a7fae */ /* 0x0003e8000d921848 */
[----:B------:R1:W-:Y:S04]  /*74f0*/  STL [R1+0x1bc], RZ ;  /* 0x0001bcff01007387 */ /* 0x0003e80000100800 */
[----:B------:R1:W-:Y:S04]  /*7500*/  LDGSTS.E [R26+0xfd00], [R216.64], !P3 ;  /* 0x0fd00000d81a7fae */ /* 0x0003e8000d921848 */
[----:B------:R1:W-:Y:S04]  /*7510*/  STL [R1+0x170], RZ ;  /* 0x000170ff01007387 */ /* 0x0003e80000100800 */
[----:B------:R1:W-:Y:S04]  /*7520*/  LDGSTS.E [R26+0xfe00], [R218.64], !P3 ;  /* 0x0fe00000da1a7fae */ /* 0x0003e8000d921848 */
[----:B------:R1:W-:Y:S04]  /*7530*/  STL [R1+0x174], RZ ;  /* 0x000174ff01007387 */ /* 0x0003e80000100800 */
[----:B------:R1:W-:Y:S04]  /*7540*/  LDGSTS.E [R26+0xff00], [R220.64], !P3 ;  /* 0x0ff00000dc1a7fae */ /* 0x0003e8000d921848 */
[----:B------:R1:W-:Y:S04]  /*7550*/  STL [R1+0x178], RZ ;  /* 0x000178ff01007387 */ /* 0x0003e80000100800 */
[----:B------:R-:W0:Y:S04]  /*7560*/  LDGDEPBAR ;  /* 0x00000000000079af */ /* 0x000e280000000000 */
[----:B------:R1:W-:Y:S04]  /*7570*/  STL [R1+0x17c], RZ ;  /* 0x00017cff01007387 */ /* 0x0003e80000100800 */
[----:B---3--:R3:W-:Y:S04]  /*7580*/  LDGSTS.E [R27+0x12000], [R234.64], P0 ;  /* 0x12000000ea1b7fae */ /* 0x0087e80008121848 */
        /* <DEDUP_REMOVED lines=15> */
[----:B----4-:R4:W-:Y:S04]  /*7680*/  LDGSTS.E [R238+0x12100], [R70.64], P0 ;  /* 0x1210000046ee7fae */ /* 0x0109e80008121848 */
        /* <DEDUP_REMOVED lines=15> */
[----:B--2---:R2:W-:Y:S04]  /*7780*/  LDGSTS.E [R239+0x12200], [R36.64], P0 ;  /* 0x1220000024ef7fae */ /* 0x0045e80008121848 */
        /* <DEDUP_REMOVED lines=24> */
[----:B------:R1:W-:Y:S04]  /*7910*/  LDGSTS.E [R229+0x13700], [R224.64], P0 ;  /* 0x13700000e0e57fae */ /* 0x0003e80008121848 */
[----:B------:R2:W-:Y:S04]  /*7920*/  LDGSTS.E [R229+0x13b00], [R222.64], P0 ;  /* 0x13b00000dee57fae */ /* 0x0005e80008121848 */
[----:B------:R2:W-:Y:S01]  /*7930*/  LDGSTS.E [R229+0x13f00], [R2.64], P0 ;  /* 0x13f0000002e57fae */ /* 0x0005e20008121848 */
[----:B------:R-:W-:-:S03]  /*7940*/  ISETP.GE.AND P0, PT, R241, 0x20, PT ;  /* 0x00000020f100780c */ /* 0x000fc60003f06270 */
[----:B------:R-:W0:Y:S01]  /*7950*/  LDGDEPBAR ;  /* 0x00000000000079af */ /* 0x000e220000000000 */
[----:B-1----:R-:W-:Y:S01]  /*7960*/  CS2R R244, SRZ ;  /* 0x0000000000f47805 */ /* 0x002fe2000001ff00 */
[----:B------:R-:W-:Y:S01]  /*7970*/  CS2R R246, SRZ ;  /* 0x0000000000f67805 */ /* 0x000fe2000001ff00 */
        /* <DEDUP_REMOVED lines=37> */
[----:B----4-:R-:W-:Y:S01]  /*7bd0*/  CS2R R70, SRZ ;  /* 0x0000000000467805 */ /* 0x010fe2000001ff00 */
        /* <DEDUP_REMOVED lines=16> */
[----:B--2---:R-:W-:Y:S01]  /*7ce0*/  CS2R R36, SRZ ;  /* 0x0000000000247805 */ /* 0x004fe2000001ff00 */
[----:B------:R-:W-:Y:S01]  /*7cf0*/  CS2R R38, SRZ ;  /* 0x0000000000267805 */ /* 0x000fe2000001ff00 */
[----:B------:R-:W-:Y:S01]  /*7d00*/  CS2R R32, SRZ ;  /* 0x0000000000207805 */ /* 0x000fe2000001ff00 */
[----:B------:R-:W-:Y:S01]  /*7d10*/  CS2R R34, SRZ ;  /* 0x0000000000227805 */ /* 0x000fe2000001ff00 */
[----:B------:R-:W-:Y:S01]  /*7d20*/  CS2R R28, SRZ ;  /* 0x00000000001c7805 */ /* 0x000fe2000001ff00 */
[----:B------:R-:W-:Y:S01]  /*7d30*/  CS2R R30, SRZ ;  /* 0x00000000001e7805 */ /* 0x000fe2000001ff00 */
[----:B------:R-:W-:Y:S01]  /*7d40*/  CS2R R24, SRZ ;  /* 0x0000000000187805 */ /* 0x000fe2000001ff00 */
[----:B---3--:R-:W-:Y:S01]  /*7d50*/  CS2R R26, SRZ ;  /* 0x00000000001a7805 */ /* 0x008fe2000001ff00 */
        /* <DEDUP_REMOVED lines=32> */
[----:B------:R-:W-:Y:S05]  /*7f60*/  @!P0 BRA `(.L_x_0) ;  /* 0x0000e2b000008947 */ /* 0x000fea0003800000 */
[----:B------:R-:W2:Y:S04]  /*7f70*/  LDL R242, [R1+0x39c] ;  /* 0x00039c0001f27983 */ /* 0x000ea80000100800 */
[----:B------:R-:W3:Y:S04]  /*7f80*/  LDL R239, [R1+0x3a0] ;  /* 0x0003a00001ef7983 */ /* 0x000ee80000100800 */
[----:B------:R-:W4:Y:S04]  /*7f90*/  LDL R238, [R1+0x3a4] ;  /* 0x0003a40001ee7983 */ /* 0x000f280000100800 */
[----:B------:R-:W2:Y:S04]  /*7fa0*/  LDL.LU R243, [R1+0x240] ;  /* 0x0002400001f37983 */ /* 0x000ea80000300800 */
[----:B------:R-:W3:Y:S04]  /*7fb0*/  LDL.LU R233, [R1+0x244] ;  /* 0x0002440001e97983 */ /* 0x000ee80000300800 */
[----:B------:R-:W4:Y:S04]  /*7fc0*/  LDL.LU R234, [R1+0x248] ;  /* 0x0002480001ea7983 */ /* 0x000f280000300800 */
[----:B------:R-:W4:Y:S01]  /*7fd0*/  LDL.LU R235, [R1+0x24c] ;  /* 0x00024c0001eb7983 */ /* 0x000f220000300800 */
[----:B------:R-:W-:Y:S01]  /*7fe0*/  IMAD R236, R236, c[0x0][0x18c], RZ ;  /* 0x00006300ecec7a24 */ /* 0x000fe200078e02ff */
[----:B------:R-:W-:-:S02]  /*7ff0*/  SHF.R.S32.HI R231, RZ, 0x1f, R240 ;  /* 0x0000001fffe77819 */ /* 0x000fc400000114f0 */
[----:B------:R1:W-:Y:S01]  /*8000*/  STL [R1+0x7c4], R0 ;  /* 0x0007c40001007387 */ /* 0x0003e20000100800 */
[----:B--2---:R-:W-:-:S04]  /*8010*/  SHF.R.S32.HI R2, RZ, 0x1f, R243 ;  /* 0x0000001fff027819 */ /* 0x004fc800000114f3 */
[----:B------:R-:W-:Y:S02]  /*8020*/  SHF.L.U64.HI R243, R243, 0x2, R2 ;  /* 0x00000002f3f37819 */ /* 0x000fe40000010202 */
[----:B---3--:R-:W-:Y:S02]  /*8030*/  SHF.R.S32.HI R3, RZ, 0x1f, R233 ;  /* 0x0000001fff037819 */ /* 0x008fe400000114e9 */
[----:B----4-:R-:W-:Y:S01]  /*8040*/  SHF.R.S32.HI R4, RZ, 0x1f, R234 ;  /* 0x0000001fff047819 */ /* 0x010fe200000114ea */
[----:B------:R-:W-:Y:S01]  /*8050*/  STL [R1+0x3a8], R243 ;  /* 0x0003a8f301007387 */ /* 0x000fe20000100800 */
[----:B------:R-:W-:Y:S02]  /*8060*/  SHF.L.U64.HI R248, R233, 0x2, R3 ;  /* 0x00000002e9f87819 */ /* 0x000fe40000010203 */
[----:B------:R-:W-:Y:S01]  /*8070*/  SHF.R.S32.HI R2, RZ, 0x1f, R235 ;  /* 0x0000001fff027819 */ /* 0x000fe200000114eb */
[----:B------:R-:W2:Y:S01]  /*8080*/  LDL.LU R168, [R1+0x160] ;  /* 0x0001600001a87983 */ /* 0x000ea20000300800 */
[----:B------:R-:W-:-:S02]  /*8090*/  SHF.L.U64.HI R249, R234, 0x2, R4 ;  /* 0x00000002eaf97819 */ /* 0x000fc40000010204 */
[----:B------:R-:W-:Y:S01]  /*80a0*/  SHF.L.U64.HI R250, R235, 0x2, R2 ;  /* 0x00000002ebfa7819 */ /* 0x000fe20000010202 */
[----:B------:R-:W3:Y:S01]  /*80b0*/  LDL.LU R179, [R1+0x16c] ;  /* 0x00016c0001b37983 */ /* 0x000ee20000300800 */
[----:B------:R-:W-:-:S03]  /*80c0*/  SHF.R.S32.HI R2, RZ, 0x1f, R236 ;  /* 0x0000001fff027819 */ /* 0x000fc600000114ec */
[----:B------:R-:W4:Y:S04]  /*80d0*/  LDL.LU R177, [R1+0x194] ;  /* 0x0001940001b17983 */ /* 0x000f280000300800 */
[----:B------:R-:W4:Y:S04]  /*80e0*/  LDL.LU R232, [R1+0x1c4] ;  /* 0x0001c40001e87983 */ /* 0x000f280000300800 */
[----:B------:R-:W-:Y:S04]  /*80f0*/  STL [R1+0x3ac], R248 ;  /* 0x0003acf801007387 */ /* 0x000fe80000100800 */
[----:B------:R-:W-:Y:S01]  /*8100*/  STL [R1+0x3b0], R249 ;  /* 0x0003b0f901007387 */ /* 0x000fe20000100800 */
[----:B------:R-:W-:-:S03]  /*8110*/  SHF.L.U64.HI R2, R236, 0x2, R2 ;  /* 0x00000002ec027819 */ /* 0x000fc60000010202 */
[----:B------:R-:W-:Y:S04]  /*8120*/  STL [R1+0x3b4], R250 ;  /* 0x0003b4fa01007387 */ /* 0x000fe80000100800 */
[----:B------:R-:W4:Y:S04]  /*8130*/  LDL.LU R233, [R1+0x164] ;  /* 0x0001640001e97983 */ /* 0x000f280000300800 */
[----:B------:R-:W4:Y:S04]  /*8140*/  LDL.LU R234, [R1+0x184] ;  /* 0x0001840001ea7983 */ /* 0x000f280000300800 */
[----:B------:R-:W4:Y:S04]  /*8150*/  LDL.LU R235, [R1+0x1a0] ;  /* 0x0001a00001eb7983 */ /* 0x000f280000300800 */
[----:B------:R-:W4:Y:S01]  /*8160*/  LDL.LU R236, [R1+0x210] ;  /* 0x0002100001ec7983 */ /* 0x000f220000300800 */
[C---:B------:R-:W-:Y:S01]  /*8170*/  LOP3.LUT R4, R237.reuse, 0x1c, RZ, 0xc0, !PT ;  /* 0x0000001ced047812 */ /* 0x040fe200078ec0ff */
[----:B------:R-:W-:Y:S01]  /*8180*/  IMAD.U32 R7, RZ, RZ, UR7 ;  /* 0x00000007ff077e24 */ /* 0x000fe2000f8e00ff */
[----:B------:R-:W-:-:S02]  /*8190*/  LOP3.LUT R3, R237, 0x3, RZ, 0xc0, !PT ;  /* 0x00000003ed037812 */ /* 0x000fc400078ec0ff */
[----:B------:R-:W-:Y:S01]  /*81a0*/  LOP3.LUT R5, R237, 0x7, RZ, 0xc0, !PT ;  /* 0x00000007ed057812 */ /* 0x000fe200078ec0ff */
[----:B------:R-:W-:Y:S01]  /*81b0*/  IMAD R4, R7, 0x2, R4 ;  /* 0x0000000207047824 */ /* 0x000fe200078e0204 */
[----:B------:R-:W-:Y:S01]  /*81c0*/  USHF.R.S32.HI UR6, URZ, 0x1f, UR4 ;  /* 0x0000001f3f067899 */ /* 0x000fe20008011404 */
[----:B------:R-:W-:Y:S01]  /*81d0*/  IMAD R3, R3, 0x420, RZ ;  /* 0x0000042003037824 */ /* 0x000fe200078e02ff */
[----:B------:R-:W-:Y:S01]  /*81e0*/  USHF.L.U32 UR5, UR4, 0x3, URZ ;  /* 0x0000000304057899 */ /* 0x000fe2000800063f */
[----:B------:R-:W-:Y:S01]  /*81f0*/  IMAD R6, R5, 0x90, RZ ;  /* 0x0000009005067824 */ /* 0x000fe200078e02ff */
[----:B------:R-:W4:Y:S01]  /*8200*/  LDL.LU R175, [R1+0x168] ;  /* 0x0001680001af7983 */ /* 0x000f220000300800 */
[----:B------:R-:W-:Y:S02]  /*8210*/  IMAD.SHL.U32 R5, R237, 0x2, RZ ;  /* 0x00000002ed057824 */ /* 0x000fe400078e00ff */
[----:B------:R-:W-:Y:S01]  /*8220*/  IMAD.MOV.U32 R237, RZ, RZ, R238 ;  /* 0x000000ffffed7224 */ /* 0x000fe200078e00ee */
[----:B------:R-:W-:Y:S01]  /*8230*/  USHF.L.U64.HI UR10, UR4, 0x3, UR6 ;  /* 0x00000003040a7899 */ /* 0x000fe20008010206 */
[----:B------:R-:W-:Y:S01]  /*8240*/  IMAD.MOV.U32 R238, RZ, RZ, R239 ;  /* 0x000000ffffee7224 */ /* 0x000fe200078e00ef */
[----:B------:R-:W4:Y:S01]  /*8250*/  LDL.LU R169, [R1+0x18c] ;  /* 0x00018c0001a97983 */ /* 0x000f220000300800 */
[----:B------:R-:W-:Y:S01]  /*8260*/  IMAD.MOV.U32 R239, RZ, RZ, R242 ;  /* 0x000000ffffef7224 */ /* 0x000fe200078e00f2 */
[----:B------:R-:W-:-:S02]  /*8270*/  LOP3.LUT R242, R3, R4, RZ, 0x3c, !PT ;  /* 0x0000000403f27212 */ /* 0x000fc400078e3cff */
[----:B------:R-:W4:Y:S04]  /*8280*/  LDL.LU R178, [R1+0x1ac] ;  /* 0x0001ac0001b27983 */ /* 0x000f280000300800 */
[----:B------:R-:W4:Y:S04]  /*8290*/  LDL.LU R176, [R1+0x21c] ;  /* 0x00021c0001b07983 */ /* 0x000f280000300800 */
[----:B------:R-:W-:Y:S01]  /*82a0*/  STL [R1+0x3b8], R242 ;  /* 0x0003b8f201007387 */ /* 0x000fe20000100800 */
[----:B--2---:R-:W-:Y:S02]  /*82b0*/  SHF.R.S32.HI R139, RZ, 0x1f, R168 ;  /* 0x0000001fff8b7819 */ /* 0x004fe400000114a8 */
[----:B------:R-:W-:-:S02]  /*82c0*/  LEA R133, P0, R168, UR5, 0x2 ;  /* 0x00000005a8857c11 */ /* 0x000fc4000f8010ff */
[----:B---3--:R-:W-:Y:S02]  /*82d0*/  SHF.R.S32.HI R141, RZ, 0x1f, R179 ;  /* 0x0000001fff8d7819 */ /* 0x008fe400000114b3 */
[----:B------:R-:W-:Y:S02]  /*82e0*/  LEA R134, P1, R179, UR5, 0x2 ;  /* 0x00000005b3867c11 */ /* 0x000fe4000f8210ff */
[----:B----4-:R-:W-:Y:S02]  /*82f0*/  SHF.R.S32.HI R143, RZ, 0x1f, R177 ;  /* 0x0000001fff8f7819 */ /* 0x010fe400000114b1 */
[----:B------:R-:W-:Y:S02]  /*8300*/  LEA R135, P2, R177, UR5, 0x2 ;  /* 0x00000005b1877c11 */ /* 0x000fe4000f8410ff */
[----:B------:R-:W-:Y:S02]  /*8310*/  SHF.R.S32.HI R145, RZ, 0x1f, R232 ;  /* 0x0000001fff917819 */ /* 0x000fe400000114e8 */
[----:B------:R-:W-:-:S02]  /*8320*/  LEA R136, P3, R232, UR5, 0x2 ;  /* 0x00000005e8887c11 */ /* 0x000fc4000f8610ff */
[----:B------:R-:W-:Y:S02]  /*8330*/  LEA.HI.X R139, R168, UR10, R139, 0x2, P0 ;  /* 0x0000000aa88b7c11 */ /* 0x000fe400080f148b */
[----:B------:R-:W-:Y:S01]  /*8340*/  LEA.HI.X R141, R179, UR10, R141, 0x2, P1 ;  /* 0x0000000ab38d7c11 */ /* 0x000fe200088f148d */
[----:B------:R-:W2:Y:S01]  /*8350*/  LDL.LU R168, [R1+0x180] ;  /* 0x0001800001a87983 */ /* 0x000ea20000300800 */
[----:B------:R-:W-:Y:S02]  /*8360*/  LEA.HI.X R143, R177, UR10, R143, 0x2, P2 ;  /* 0x0000000ab18f7c11 */ /* 0x000fe400090f148f */
[----:B------:R-:W-:Y:S01]  /*8370*/  LEA.HI.X R145, R232, UR10, R145, 0x2, P3 ;  /* 0x0000000ae8917c11 */ /* 0x000fe200098f1491 */
[----:B------:R-:W3:Y:S04]  /*8380*/  LDL.LU R179, [R1+0x198] ;  /* 0x0001980001b37983 */ /* 0x000ee80000300800 */
[----:B------:R-:W4:Y:S01]  /*8390*/  LDL.LU R177, [R1+0x1c8] ;  /* 0x0001c80001b17983 */ /* 0x000f220000300800 */
[----:B------:R-:W-:-:S02]  /*83a0*/  SHF.R.S32.HI R147, RZ, 0x1f, R233 ;  /* 0x0000001fff937819 */ /* 0x000fc400000114e9 */
[----:B------:R-:W-:Y:S01]  /*83b0*/  LEA R137, P0, R233, UR5, 0x2 ;  /* 0x00000005e9897c11 */ /* 0x000fe2000f8010ff */
[----:B------:R-:W3:Y:S01]  /*83c0*/  LDL.LU R232, [R1+0x224] ;  /* 0x0002240001e87983 */ /* 0x000ee20000300800 */
[----:B------:R-:W-:Y:S02]  /*83d0*/  SHF.R.S32.HI R149, RZ, 0x1f, R234 ;  /* 0x0000001fff957819 */ /* 0x000fe400000114ea */
[----:B------:R-:W-:Y:S02]  /*83e0*/  LEA R138, P1, R234, UR5, 0x2 ;  /* 0x00000005ea8a7c11 */ /* 0x000fe4000f8210ff */
[----:B------:R-:W-:Y:S02]  /*83f0*/  SHF.R.S32.HI R151, RZ, 0x1f, R235 ;  /* 0x0000001fff977819 */ /* 0x000fe400000114eb */
[----:B------:R-:W-:Y:S02]  /*8400*/  LEA R140, P2, R235, UR5, 0x2 ;  /* 0x00000005eb8c7c11 */ /* 0x000fe4000f8410ff */
[----:B------:R-:W-:-:S02]  /*8410*/  SHF.R.S32.HI R153, RZ, 0x1f, R236 ;  /* 0x0000001fff997819 */ /* 0x000fc400000114ec */
[----:B------:R-:W-:Y:S02]  /*8420*/  LEA R142, P3, R236, UR5, 0x2 ;  /* 0x00000005ec8e7c11 */ /* 0x000fe4000f8610ff */
[----:B------:R-:W-:Y:S02]  /*8430*/  LEA.HI.X R147, R233, UR10, R147, 0x2, P0 ;  /* 0x0000000ae9937c11 */ /* 0x000fe400080f1493 */
[----:B------:R-:W-:Y:S01]  /*8440*/  LEA.HI.X R149, R234, UR10, R149, 0x2, P1 ;  /* 0x0000000aea957c11 */ /* 0x000fe200088f1495 */
[----:B------:R-:W3:Y:S01]  /*8450*/  LDL.LU R233, [R1+0x188] ;  /* 0x0001880001e97983 */ /* 0x000ee20000300800 */
[----:B------:R-:W-:Y:S02]  /*8460*/  LEA.HI.X R151, R235, UR10, R151, 0x2, P2 ;  /* 0x0000000aeb977c11 */ /* 0x000fe400090f1497 */
[----:B------:R-:W-:Y:S01]  /*8470*/  LEA.HI.X R153, R236, UR10, R153, 0x2, P3 ;  /* 0x0000000aec997c11 */ /* 0x000fe200098f1499 */
[----:B------:R-:W3:Y:S04]  /*8480*/  LDL.LU R234, [R1+0x1a4] ;  /* 0x0001a40001ea7983 */ /* 0x000ee80000300800 */
[----:B------:R-:W3:Y:S04]  /*8490*/  LDL.LU R235, [R1+0x214] ;  /* 0x0002140001eb7983 */ /* 0x000ee80000300800 */
[----:B------:R-:W3:Y:S01]  /*84a0*/  LDL.LU R236, [R1+0x22c] ;  /* 0x00022c0001ec7983 */ /* 0x000ee20000300800 */
[----:B------:R-:W-:-:S02]  /*84b0*/  SHF.R.S32.HI R157, RZ, 0x1f, R169 ;  /* 0x0000001fff9d7819 */ /* 0x000fc400000114a9 */
[----:B------:R-:W-:Y:S01]  /*84c0*/  SHF.R.S32.HI R159, RZ, 0x1f, R178 ;  /* 0x0000001fff9f7819 */ /* 0x000fe200000114b2 */
[----:B------:R-:W3:Y:S01]  /*84d0*/  LDL.LU R211, [R1+0x190] ;  /* 0x0001900001d37983 */ /* 0x000ee20000300800 */
[----:B------:R-:W-:Y:S02]  /*84e0*/  LEA R146, P1, R169, UR5, 0x2 ;  /* 0x00000005a9927c11 */ /* 0x000fe4000f8210ff */
[----:B------:R-:W-:Y:S01]  /*84f0*/  SHF.R.S32.HI R161, RZ, 0x1f, R176 ;  /* 0x0000001fffa17819 */ /* 0x000fe200000114b0 */
[----:B------:R-:W3:Y:S01]  /*8500*/  LDL.LU R128, [R1+0x1c0] ;  /* 0x0001c00001807983 */ /* 0x000ee20000300800 */
[----:B------:R-:W-:Y:S02]  /*8510*/  LEA R148, P2, R178, UR5, 0x2 ;  /* 0x00000005b2947c11 */ /* 0x000fe4000f8410ff */
[----:B------:R-:W-:Y:S02]  /*8520*/  LEA R150, P3, R176, UR5, 0x2 ;  /* 0x00000005b0967c11 */ /* 0x000fe4000f8610ff */
[----:B------:R-:W-:-:S02]  /*8530*/  SHF.R.S32.HI R155, RZ, 0x1f, R175 ;  /* 0x0000001fff9b7819 */ /* 0x000fc400000114af */
[----:B------:R-:W-:Y:S02]  /*8540*/  LEA R144, P0, R175, UR5, 0x2 ;  /* 0x00000005af907c11 */ /* 0x000fe4000f8010ff */
[----:B------:R-:W-:Y:S02]  /*8550*/  LEA.HI.X R157, R169, UR10, R157, 0x2, P1 ;  /* 0x0000000aa99d7c11 */ /* 0x000fe400088f149d */
[----:B------:R-:W-:Y:S02]  /*8560*/  LEA.HI.X R159, R178, UR10, R159, 0x2, P2 ;  /* 0x0000000ab29f7c11 */ /* 0x000fe400090f149f */
[----:B------:R-:W-:Y:S01]  /*8570*/  LEA.HI.X R161, R176, UR10, R161, 0x2, P3 ;  /* 0x0000000ab0a17c11 */ /* 0x000fe200098f14a1 */
[----:B------:R-:W3:Y:S01]  /*8580*/  LDL.LU R178, [R1+0x220] ;  /* 0x0002200001b27983 */ /* 0x000ee20000300800 */
[----:B------:R-:W-:-:S03]  /*8590*/  LEA.HI.X R155, R175, UR10, R155, 0x2, P0 ;  /* 0x0000000aaf9b7c11 */ /* 0x000fc600080f149b */
[----:B------:R-:W3:Y:S04]  /*85a0*/  LDL.LU R176, [R1+0x234] ;  /* 0x0002340001b07983 */ /* 0x000ee80000300800 */
[----:B------:R-:W3:Y:S04]  /*85b0*/  LDL.LU R129, [R1+0x19c] ;  /* 0x00019c0001817983 */ /* 0x000ee80000300800 */
[----:B------:R-:W3:Y:S04]  /*85c0*/  LDL.LU R130, [R1+0x1cc] ;  /* 0x0001cc0001827983 */ /* 0x000ee80000300800 */
[----:B------:R-:W3:Y:S01]  /*85d0*/  LDL.LU R131, [R1+0x228] ;  /* 0x0002280001837983 */ /* 0x000ee20000300800 */
[----:B--2---:R-:W-:-:S02]  /*85e0*/  SHF.R.S32.HI R163, RZ, 0x1f, R168 ;  /* 0x0000001fffa37819 */ /* 0x004fc400000114a8 */
[----:B------:R-:W-:Y:S02]  /*85f0*/  LEA R152, P0, R168, UR5, 0x2 ;  /* 0x00000005a8987c11 */ /* 0x000fe4000f8010ff */
[----:B----4-:R-:W-:Y:S02]  /*8600*/  SHF.R.S32.HI R167, RZ, 0x1f, R177 ;  /* 0x0000001fffa77819 */ /* 0x010fe400000114b1 */
[C---:B------:R-:W-:Y:S02]  /*8610*/  LEA R156, P2, R177.reuse, UR5, 0x2 ;  /* 0x00000005b19c7c11 */ /* 0x040fe4000f8410ff */
[----:B---3--:R-:W-:Y:S02]  /*8620*/  SHF.R.S32.HI R169, RZ, 0x1f, R232 ;  /* 0x0000001fffa97819 */ /* 0x008fe400000114e8 */
[----:B------:R-:W-:Y:S02]  /*8630*/  LEA R158, P3, R232, UR5, 0x2 ;  /* 0x00000005e89e7c11 */ /* 0x000fe4000f8610ff */
[----:B------:R-:W-:-:S02]  /*8640*/  LEA.HI.X R167, R177, UR10, R167, 0x2, P2 ;  /* 0x0000000ab1a77c11 */ /* 0x000fc400090f14a7 */
[----:B------:R-:W-:Y:S02]  /*8650*/  LEA.HI.X R169, R232, UR10, R169, 0x2, P3 ;  /* 0x0000000ae8a97c11 */ /* 0x000fe400098f14a9 */
[----:B------:R-:W-:Y:S01]  /*8660*/  LEA.HI.X R163, R168, UR10, R163, 0x2, P0 ;  /* 0x0000000aa8a37c11 */ /* 0x000fe200080f14a3 */
[----:B------:R-:W2:Y:S01]  /*8670*/  LDL.LU R232, [R1+0x238] ;  /* 0x0002380001e87983 */ /* 0x000ea20000300800 */
[----:B------:R-:W-:Y:S02]  /*8680*/  SHF.R.S32.HI R165, RZ, 0x1f, R179 ;  /* 0x0000001fffa57819 */ /* 0x000fe400000114b3 */
[----:B------:R-:W-:Y:S02]  /*8690*/  SHF.R.S32.HI R171, RZ, 0x1f, R233 ;  /* 0x0000001fffab7819 */ /* 0x000fe400000114e9 */
[----:B------:R-:W-:Y:S02]  /*86a0*/  LEA R160, P0, R233, UR5, 0x2 ;  /* 0x00000005e9a07c11 */ /* 0x000fe4000f8010ff */
[----:B------:R-:W-:-:S02]  /*86b0*/  SHF.R.S32.HI R175, RZ, 0x1f, R235 ;  /* 0x0000001fffaf7819 */ /* 0x000fc400000114eb */
[C---:B------:R-:W-:Y:S02]  /*86c0*/  LEA R164, P2, R235.reuse, UR5, 0x2 ;  /* 0x00000005eba47c11 */ /* 0x040fe4000f8410ff */
[----:B------:R-:W-:Y:S02]  /*86d0*/  SHF.R.S32.HI R177, RZ, 0x1f, R236 ;  /* 0x0000001fffb17819 */ /* 0x000fe400000114ec */
[C---:B------:R-:W-:Y:S02]  /*86e0*/  LEA R166, P3, R236.reuse, UR5, 0x2 ;  /* 0x00000005eca67c11 */ /* 0x040fe4000f8610ff */
[----:B------:R-:W-:Y:S02]  /*86f0*/  LEA.HI.X R175, R235, UR10, R175, 0x2, P2 ;  /* 0x0000000aebaf7c11 */ /* 0x000fe400090f14af */
[----:B------:R-:W-:Y:S01]  /*8700*/  LEA.HI.X R177, R236, UR10, R177, 0x2, P3 ;  /* 0x0000000aecb17c11 */ /* 0x000fe200098f14b1 */
[----:B------:R-:W-:Y:S01]  /*8710*/  IMAD.MOV.U32 R236, RZ, RZ, R237 ;  /* 0x000000ffffec7224 */ /* 0x000fe200078e00ed */
[----:B------:R-:W-:Y:S01]  /*8720*/  LEA.HI.X R171, R233, UR10, R171, 0x2, P0 ;  /* 0x0000000ae9ab7c11 */ /* 0x000fe200080f14ab */
[----:B------:R-:W-:Y:S01]  /*8730*/  IMAD.MOV.U32 R235, RZ, RZ, R238 ;  /* 0x000000ffffeb7224 */ /* 0x000fe200078e00ee */
[----:B------:R-:W3:Y:S01]  /*8740*/  LDL.LU R237, [R1+0x1a8] ;  /* 0x0001a80001ed7983 */ /* 0x000ee20000300800 */
[----:B------:R-:W-:-:S03]  /*8750*/  LEA R154, P1, R179, UR5, 0x2 ;  /* 0x00000005b39a7c11 */ /* 0x000fc6000f8210ff */
[----:B------:R-:W4:Y:S04]  /*8760*/  LDL.LU R238, [R1+0x218] ;  /* 0x0002180001ee7983 */ /* 0x000f280000300800 */
[----:B------:R-:W4:Y:S01]  /*8770*/  LDL.LU R233, [R1+0x230] ;  /* 0x0002300001e97983 */ /* 0x000f220000300800 */
[----:B------:R-:W-:Y:S02]  /*8780*/  LEA.HI.X R165, R179, UR10, R165, 0x2, P1 ;  /* 0x0000000ab3a57c11 */ /* 0x000fe400088f14a5 */
[----:B------:R-:W-:Y:S02]  /*8790*/  SHF.R.S32.HI R173, RZ, 0x1f, R234 ;  /* 0x0000001fffad7819 */ /* 0x000fe400000114ea */
[----:B------:R-:W-:-:S04]  /*87a0*/  LEA R162, P1, R234, UR5, 0x2 ;  /* 0x00000005eaa27c11 */ /* 0x000fc8000f8210ff */
[----:B------:R-:W-:Y:S02]  /*87b0*/  LEA.HI.X R173, R234, UR10, R173, 0x2, P1 ;  /* 0x0000000aeaad7c11 */ /* 0x000fe400088f14ad */
[----:B------:R-:W4:Y:S04]  /*87c0*/  LDL.LU R234, [R1+0x23c] ;  /* 0x00023c0001ea7983 */ /* 0x000f280000300800 */
[----:B-1----:R-:W4:Y:S01]  /*87d0*/  LDL R0, [R1+0x398] ;  /* 0x0003980001007983 */ /* 0x002f220000100800 */
[----:B------:R-:W-:Y:S02]  /*87e0*/  SHF.R.S32.HI R203, RZ, 0x1f, R178 ;  /* 0x0000001fffcb7819 */ /* 0x000fe400000114b2 */
[----:B------:R-:W-:Y:S02]  /*87f0*/  LEA R172, P2, R178, UR5, 0x2 ;  /* 0x00000005b2ac7c11 */ /* 0x000fe4000f8410ff */
[----:B------:R-:W-:-:S02]  /*8800*/  SHF.R.S32.HI R179, RZ, 0x1f, R211 ;  /* 0x0000001fffb37819 */ /* 0x000fc400000114d3 */
[----:B------:R-:W-:Y:S02]  /*8810*/  SHF.R.S32.HI R209, RZ, 0x1f, R176 ;  /* 0x0000001fffd17819 */ /* 0x000fe400000114b0 */
[----:B------:R-:W-:Y:S02]  /*8820*/  LEA R168, P0, R211, UR5, 0x2 ;  /* 0x00000005d3a87c11 */ /* 0x000fe4000f8010ff */
[----:B------:R-:W-:Y:S02]  /*8830*/  LEA R174, P3, R176, UR5, 0x2 ;  /* 0x00000005b0ae7c11 */ /* 0x000fe4000f8610ff */
[----:B------:R-:W-:Y:S02]  /*8840*/  LEA.HI.X R203, R178, UR10, R203, 0x2, P2 ;  /* 0x0000000ab2cb7c11 */ /* 0x000fe400090f14cb */
[----:B------:R-:W-:Y:S02]  /*8850*/  SHF.R.S32.HI R215, RZ, 0x1f, R131 ;  /* 0x0000001fffd77819 */ /* 0x000fe40000011483 */
[----:B------:R-:W-:-:S02]  /*8860*/  LEA R200, P2, R131, UR5, 0x2 ;  /* 0x0000000583c87c11 */ /* 0x000fc4000f8410ff */
[----:B------:R-:W-:Y:S02]  /*8870*/  SHF.R.S32.HI R201, RZ, 0x1f, R128 ;  /* 0x0000001fffc97819 */ /* 0x000fe40000011480 */
[----:B------:R-:W-:Y:S02]  /*8880*/  LEA R170, P1, R128, UR5, 0x2 ;  /* 0x0000000580aa7c11 */ /* 0x000fe4000f8210ff */
[----:B------:R-:W-:Y:S02]  /*8890*/  LEA.HI.X R179, R211, UR10, R179, 0x2, P0 ;  /* 0x0000000ad3b37c11 */ /* 0x000fe400080f14b3 */
[----:B------:R-:W-:Y:S02]  /*88a0*/  LEA.HI.X R209, R176, UR10, R209, 0x2, P3 ;  /* 0x0000000ab0d17c11 */ /* 0x000fe400098f14d1 */
[----:B------:R-:W-:Y:S02]  /*88b0*/  SHF.R.S32.HI R211, RZ, 0x1f, R129 ;  /* 0x0000001fffd37819 */ /* 0x000fe40000011481 */
[----:B------:R-:W-:-:S02]  /*88c0*/  LEA R176, P0, R129, UR5, 0x2 ;  /* 0x0000000581b07c11 */ /* 0x000fc4000f8010ff */
[----:B------:R-:W-:Y:S02]  /*88d0*/  LEA.HI.X R215, R131, UR10, R215, 0x2, P2 ;  /* 0x0000000a83d77c11 */ /* 0x000fe400090f14d7 */
[----:B------:R-:W-:Y:S02]  /*88e0*/  LEA.HI.X R201, R128, UR10, R201, 0x2, P1 ;  /* 0x0000000a80c97c11 */ /* 0x000fe400088f14c9 */
[----:B------:R-:W-:Y:S02]  /*88f0*/  SHF.R.S32.HI R213, RZ, 0x1f, R130 ;  /* 0x0000001fffd57819 */ /* 0x000fe40000011482 */
[C---:B------:R-:W-:Y:S02]  /*8900*/  LEA R178, P1, R130.reuse, UR5, 0x2 ;  /* 0x0000000582b27c11 */ /* 0x040fe4000f8210ff */
[----:B------:R-:W-:Y:S02]  /*8910*/  LEA.HI.X R211, R129, UR10, R211, 0x2, P0 ;  /* 0x0000000a81d37c11 */ /* 0x000fe400080f14d3 */
[----:B------:R-:W-:Y:S01]  /*8920*/  LEA.HI.X R213, R130, UR10, R213, 0x2, P1 ;  /* 0x0000000a82d57c11 */ /* 0x000fe200088f14d5 */
[----:B------:R-:W-:-:S02]  /*8930*/  IMAD.MOV.U32 R38, RZ, RZ, R239 ;  /* 0x000000ffff267224 */ /* 0x000fc400078e00ef */
[----:B------:R-:W-:Y:S01]  /*8940*/  IMAD.MOV.U32 R42, RZ, RZ, R236 ;  /* 0x000000ffff2a7224 */ /* 0x000fe200078e00ec */
[----:B------:R-:W-:Y:S01]  /*8950*/  SHF.L.U64.HI R231, R240, 0x2, R231 ;  /* 0x00000002f0e77819 */ /* 0x000fe200000102e7 */
[----:B------:R-:W-:Y:S01]  /*8960*/  IMAD.MOV.U32 R43, RZ, RZ, R235 ;  /* 0x000000ffff2b7224 */ /* 0x000fe200078e00eb */
[----:B--2---:R-:W-:Y:S02]  /*8970*/  SHF.R.S32.HI R222, RZ, 0x1f, R232 ;  /* 0x0000001fffde7819 */ /* 0x004fe400000114e8 */
[----:B------:R-:W-:-:S04]  /*8980*/  LEA R202, P3, R232, UR5, 0x2 ;  /* 0x00000005e8ca7c11 */ /* 0x000fc8000f8610ff */
[----:B------:R-:W-:Y:S02]  /*8990*/  LEA.HI.X R222, R232, UR10, R222, 0x2, P3 ;  /* 0x0000000ae8de7c11 */ /* 0x000fe400098f14de */
[----:B---3--:R-:W-:Y:S02]  /*89a0*/  SHF.R.S32.HI R223, RZ, 0x1f, R237 ;  /* 0x0000001fffdf7819 */ /* 0x008fe400000114ed */
[----:B------:R-:W-:Y:S02]  /*89b0*/  LEA R208, P0, R237, UR5, 0x2 ;  /* 0x00000005edd07c11 */ /* 0x000fe4000f8010ff */
[----:B----4-:R-:W-:Y:S02]  /*89c0*/  SHF.R.S32.HI R229, RZ, 0x1f, R233 ;  /* 0x0000001fffe57819 */ /* 0x010fe400000114e9 */
[----:B------:R-:W-:-:S04]  /*89d0*/  LEA R212, P2, R233, UR5, 0x2 ;  /* 0x00000005e9d47c11 */ /* 0x000fc8000f8410ff */
[----:B------:R-:W-:Y:S01]  /*89e0*/  LEA.HI.X R229, R233, UR10, R229, 0x2, P2 ;  /* 0x0000000ae9e57c11 */ /* 0x000fe200090f14e5 */
[----:B------:R-:W-:Y:S01]  /*89f0*/  IMAD.MOV.U32 R233, RZ, RZ, c[0x0][0x180] ;  /* 0x00006000ffe97624 */ /* 0x000fe200078e00ff */
[----:B------:R-:W-:Y:S02]  /*8a00*/  SHF.R.S32.HI R228, RZ, 0x1f, R238 ;  /* 0x0000001fffe47819 */ /* 0x000fe400000114ee */
[----:B------:R-:W-:Y:S02]  /*8a10*/  LEA R210, P1, R238, UR5, 0x2 ;  /* 0x00000005eed27c11 */ /* 0x000fe4000f8210ff */
[----:B------:R-:W-:Y:S01]  /*8a20*/  LEA.HI.X R223, R237, UR10, R223, 0x2, P0 ;  /* 0x0000000aeddf7c11 */ /* 0x000fe200080f14df */
[----:B------:R-:W-:Y:S01]  /*8a30*/  IMAD.MOV.U32 R237, RZ, RZ, c[0x0][0x188] ;  /* 0x00006200ffed7624 */ /* 0x000fe200078e00ff */
[----:B------:R-:W-:Y:S02]  /*8a40*/  IADD3 R233, R233, -0x40, RZ ;  /* 0xffffffc0e9e97810 */ /* 0x000fe40007ffe0ff */
[----:B------:R-:W-:Y:S01]  /*8a50*/  SHF.R.S32.HI R230, RZ, 0x1f, R234 ;  /* 0x0000001fffe67819 */ /* 0x000fe200000114ea */
[----:B------:R-:W-:Y:S01]  /*8a60*/  IMAD R237, R237, 0x1f, RZ ;  /* 0x0000001feded7824 */ /* 0x000fe200078e02ff */
[----:B------:R-:W-:-:S02]  /*8a70*/  LEA R214, P3, R234, UR5, 0x2 ;  /* 0x00000005ead67c11 */ /* 0x000fc4000f8610ff */
[----:B------:R-:W-:Y:S01]  /*8a80*/  LEA.HI.X R228, R238, UR10, R228, 0x2, P1 ;  /* 0x0000000aeee47c11 */ /* 0x000fe200088f14e4 */
[----:B------:R-:W-:Y:S01]  /*8a90*/  IMAD.MOV.U32 R238, RZ, RZ, c[0x0][0x188] ;  /* 0x00006200ffee7624 */ /* 0x000fe200078e00ff */
[----:B------:R-:W-:Y:S01]  /*8aa0*/  LEA.HI.X R230, R234, UR10, R230, 0x2, P3 ;  /* 0x0000000aeae67c11 */ /* 0x000fe200098f14e6 */
[----:B------:R-:W-:Y:S01]  /*8ab0*/  IMAD.MOV.U32 R3, RZ, RZ, R233 ;  /* 0x000000ffff037224 */ /* 0x000fe200078e00e9 */
[----:B------:R-:W-:Y:S01]  /*8ac0*/  SHF.R.S32.HI R30, RZ, 0x1f, R237 ;  /* 0x0000001fff1e7819 */ /* 0x000fe200000114ed */
[C---:B------:R-:W-:Y:S02]  /*8ad0*/  IMAD R234, R238.reuse, 0x1e, RZ ;  /* 0x0000001eeeea7824 */ /* 0x040fe400078e02ff */
[C---:B------:R-:W-:Y:S01]  /*8ae0*/  IMAD R233, R238.reuse, 0x1d, RZ ;  /* 0x0000001deee97824 */ /* 0x040fe200078e02ff */
[C---:B------:R-:W-:Y:S01]  /*8af0*/  SHF.L.U64.HI R30, R237.reuse, 0x2, R30 ;  /* 0x00000002ed1e7819 */ /* 0x040fe2000001021e */
[----:B------:R-:W-:Y:S01]  /*8b00*/  IMAD.SHL.U32 R31, R237, 0x4, RZ ;  /* 0x00000004ed1f7824 */ /* 0x000fe200078e00ff */
[----:B------:R-:W-:Y:S01]  /*8b10*/  SHF.R.S32.HI R29, RZ, 0x1f, R234 ;  /* 0x0000001fff1d7819 */ /* 0x000fe200000114ea */
[----:B------:R-:W-:Y:S01]  /*8b20*/  IMAD R237, R238, 0x1c, RZ ;  /* 0x0000001ceeed7824 */ /* 0x000fe200078e02ff */
[----:B------:R-:W-:Y:S01]  /*8b30*/  SHF.R.S32.HI R28, RZ, 0x1f, R233 ;  /* 0x0000001fff1c7819 */ /* 0x000fe200000114e9 */
[C---:B------:R-:W-:Y:S01]  /*8b40*/  IMAD.SHL.U32 R32, R234.reuse, 0x4, RZ ;  /* 0x00000004ea207824 */ /* 0x040fe200078e00ff */
[----:B------:R-:W-:Y:S01]  /*8b50*/  SHF.L.U64.HI R29, R234, 0x2, R29 ;  /* 0x00000002ea1d7819 */ /* 0x000fe2000001021d */
[C---:B------:R-:W-:Y:S01]  /*8b60*/  IMAD.SHL.U32 R33, R233.reuse, 0x4, RZ ;  /* 0x00000004e9217824 */ /* 0x040fe200078e00ff */
[----:B------:R-:W-:Y:S01]  /*8b70*/  SHF.L.U64.HI R28, R233, 0x2, R28 ;  /* 0x00000002e91c7819 */ /* 0x000fe2000001021c */
[C---:B------:R-:W-:Y:S01]  /*8b80*/  IMAD R234, R238.reuse, 0x1b, RZ ;  /* 0x0000001beeea7824 */ /* 0x040fe200078e02ff */
[----:B------:R-:W-:Y:S01]  /*8b90*/  SHF.R.S32.HI R27, RZ, 0x1f, R237 ;  /* 0x0000001fff1b7819 */ /* 0x000fe200000114ed */
[----:B------:R-:W-:-:S02]  /*8ba0*/  IMAD R233, R238, 0x1a, RZ ;  /* 0x0000001aeee97824 */ /* 0x000fc400078e02ff */
[C---:B------:R-:W-:Y:S01]  /*8bb0*/  IMAD.SHL.U32 R34, R237.reuse, 0x4, RZ ;  /* 0x00000004ed227824 */ /* 0x040fe200078e00ff */
[----:B------:R-:W-:Y:S01]  /*8bc0*/  SHF.R.S32.HI R26, RZ, 0x1f, R234 ;  /* 0x0000001fff1a7819 */ /* 0x000fe200000114ea */
[----:B------:R-:W-:Y:S01]  /*8bd0*/  IMAD R238, R238, 0x19, RZ ;  /* 0x00000019eeee7824 */ /* 0x000fe200078e02ff */
[----:B------:R-:W-:Y:S01]  /*8be0*/  SHF.L.U64.HI R27, R237, 0x2, R27 ;  /* 0x00000002ed1b7819 */ /* 0x000fe2000001021b */
[----:B------:R-:W-:Y:S01]  /*8bf0*/  IMAD.MOV.U32 R237, RZ, RZ, c[0x0][0x188] ;  /* 0x00006200ffed7624 */ /* 0x000fe200078e00ff */
        /* <DEDUP_REMOVED lines=22> */
[----:B------:R-:W-:Y:S02]  /*8d60*/  SHF.R.S32.HI R20, RZ, 0x1f, R234 ;  /* 0x0000001fff147819 */ /* 0x000fe400000114ea */
[----:B------:R-:W-:Y:S01]  /*8d70*/  SHF.L.U64.HI R21, R237, 0x2, R21 ;  /* 0x00000002ed157819 */ /* 0x000fe20000010215 */
        /* <DEDUP_REMOVED lines=11> */
[----:B------:R-:W-:Y:S01]  /*8e30*/  IMAD.SHL.U32 R238, R238, 0x10, RZ ;  /* 0x00000010eeee7824 */ /* 0x000fe200078e00ff */
        /* <DEDUP_REMOVED lines=10> */
[----:B------:R-:W-:Y:S01]  /*8ee0*/  IMAD R237, R237, 0xd, RZ ;  /* 0x0000000deded7824 */ /* 0x000fe200078e02ff */
[----:B------:R-:W-:Y:S01]  /*8ef0*/  SHF.R.S32.HI R14, RZ, 0x1f, R234 ;  /* 0x0000001fff0e7819 */ /* 0x000fe200000114ea */
[C---:B------:R-:W-:Y:S01]  /*8f00*/  IMAD.SHL.U32 R219, R238.reuse, 0x4, RZ ;  /* 0x00000004eedb7824 */ /* 0x040fe200078e00ff */
[----:B------:R-:W-:Y:S01]  /*8f10*/  SHF.L.U64.HI R15, R238, 0x2, R15 ;  /* 0x00000002ee0f7819 */ /* 0x000fe2000001020f */
[----:B------:R-:W-:Y:S01]  /*8f20*/  IMAD.MOV.U32 R238, RZ, RZ, c[0x0][0x188] ;  /* 0x00006200ffee7624 */ /* 0x000fe200078e00ff */
[----:B------:R-:W-:Y:S01]  /*8f30*/  SHF.R.S32.HI R12, RZ, 0x1f, R237 ;  /* 0x0000001fff0c7819 */ /* 0x000fe200000114ed */
[C---:B------:R-:W-:Y:S01]  /*8f40*/  IMAD.SHL.U32 R220, R234.reuse, 0x4, RZ ;  /* 0x00000004eadc7824 */ /* 0x040fe200078e00ff */
[----:B------:R-:W-:Y:S01]  /*8f50*/  SHF.L.U64.HI R14, R234, 0x2, R14 ;  /* 0x00000002ea0e7819 */ /* 0x000fe2000001020e */
[----:B------:R-:W-:Y:S01]  /*8f60*/  IMAD R234, R238, 0xc, RZ ;  /* 0x0000000ceeea7824 */ /* 0x000fe200078e02ff */
[C---:B------:R-:W-:Y:S01]  /*8f70*/  SHF.L.U64.HI R12, R237.reuse, 0x2, R12 ;  /* 0x00000002ed0c7819 */ /* 0x040fe2000001020c */
[----:B------:R-:W-:-:S02]  /*8f80*/  IMAD.SHL.U32 R224, R237, 0x4, RZ ;  /* 0x00000004ede07824 */ /* 0x000fc400078e00ff */
[----:B------:R-:W-:Y:S02]  /*8f90*/  IMAD R238, R238, 0xb, RZ ;  /* 0x0000000beeee7824 */ /* 0x000fe400078e02ff */
[----:B------:R-:W-:-:S03]  /*8fa0*/  IMAD.MOV.U32 R237, RZ, RZ, c[0x0][0x188] ;  /* 0x00006200ffed7624 */ /* 0x000fc600078e00ff */
[----:B------:R-:W-:Y:S01]  /*8fb0*/  SHF.R.S32.HI R9, RZ, 0x1f, R238 ;  /* 0x0000001fff097819 */ /* 0x000fe200000114ee */
[C---:B------:R-:W-:Y:S02]  /*8fc0*/  IMAD R239, R237.reuse, 0xa, RZ ;  /* 0x0000000aedef7824 */ /* 0x040fe400078e02ff */
[C---:B------:R-:W-:Y:S01]  /*8fd0*/  IMAD.SHL.U32 R226, R238.reuse, 0x4, RZ ;  /* 0x00000004eee27824 */ /* 0x040fe200078e00ff */
[----:B------:R-:W-:Y:S01]  /*8fe0*/  SHF.L.U64.HI R9, R238, 0x2, R9 ;  /* 0x00000002ee097819 */ /* 0x000fe20000010209 */
[----:B------:R-:W-:Y:S01]  /*8ff0*/  IMAD.MOV.U32 R238, RZ, RZ, c[0x0][0x188] ;  /* 0x00006200ffee7624 */ /* 0x000fe200078e00ff */
[----:B------:R-:W-:Y:S01]  /*9000*/  SHF.R.S32.HI R8, RZ, 0x1f, R239 ;  /* 0x0000001fff087819 */ /* 0x000fe200000114ef */
[C---:B------:R-:W-:Y:S02]  /*9010*/  IMAD R236, R237.reuse, 0x9, RZ ;  /* 0x00000009edec7824 */ /* 0x040fe400078e02ff */
[----:B------:R-:W-:Y:S01]  /*9020*/  IMAD.SHL.U32 R237, R237, 0x8, RZ ;  /* 0x00000008eded7824 */ /* 0x000fe200078e00ff */
[C---:B------:R-:W-:Y:S01]  /*9030*/  SHF.L.U64.HI R8, R239.reuse, 0x2, R8 ;  /* 0x00000002ef087819 */ /* 0x040fe20000010208 */
[----:B------:R-:W-:-:S02]  /*9040*/  IMAD.SHL.U32 R227, R239, 0x4, RZ ;  /* 0x00000004efe37824 */ /* 0x000fc400078e00ff */
[----:B------:R-:W-:Y:S01]  /*9050*/  IMAD R239, R238, 0x7, RZ ;  /* 0x00000007eeef7824 */ /* 0x000fe200078e02ff */
[----:B------:R-:W-:Y:S02]  /*9060*/  SHF.R.S32.HI R13, RZ, 0x1f, R233 ;  /* 0x0000001fff0d7819 */ /* 0x000fe400000114e9 */
[----:B------:R-:W-:Y:S02]  /*9070*/  SHF.R.S32.HI R11, RZ, 0x1f, R234 ;  /* 0x0000001fff0b7819 */ /* 0x000fe400000114ea */
[----:B------:R-:W-:Y:S02]  /*9080*/  SHF.R.S32.HI R10, RZ, 0x1f, R236 ;  /* 0x0000001fff0a7819 */ /* 0x000fe400000114ec */
[----:B------:R-:W-:Y:S02]  /*9090*/  SHF.R.S32.HI R131, RZ, 0x1f, R237 ;  /* 0x0000001fff837819 */ /* 0x000fe400000114ed */
[----:B------:R-:W-:Y:S01]  /*90a0*/  SHF.R.S32.HI R130, RZ, 0x1f, R239 ;  /* 0x0000001fff827819 */ /* 0x000fe200000114ef */
[C---:B------:R-:W-:Y:S01]  /*90b0*/  IMAD.SHL.U32 R221, R233.reuse, 0x4, RZ ;  /* 0x00000004e9dd7824 */ /* 0x040fe200078e00ff */
[----:B------:R-:W-:Y:S01]  /*90c0*/  SHF.L.U64.HI R13, R233, 0x2, R13 ;  /* 0x00000002e90d7819 */ /* 0x000fe2000001020d */
[C---:B------:R-:W-:Y:S01]  /*90d0*/  IMAD.SHL.U32 R225, R234.reuse, 0x4, RZ ;  /* 0x00000004eae17824 */ /* 0x040fe200078e00ff */
[----:B------:R-:W-:Y:S01]  /*90e0*/  SHF.L.U64.HI R11, R234, 0x2, R11 ;  /* 0x00000002ea0b7819 */ /* 0x000fe2000001020b */
[C---:B------:R-:W-:Y:S01]  /*90f0*/  IMAD.SHL.U32 R232, R236.reuse, 0x4, RZ ;  /* 0x00000004ece87824 */ /* 0x040fe200078e00ff */
[----:B------:R-:W-:Y:S01]  /*9100*/  SHF.L.U64.HI R10, R236, 0x2, R10 ;  /* 0x00000002ec0a7819 */ /* 0x000fe2000001020a */
[C---:B------:R-:W-:Y:S01]  /*9110*/  IMAD.SHL.U32 R233, R237.reuse, 0x4, RZ ;  /* 0x00000004ede97824 */ /* 0x040fe200078e00ff */
[----:B------:R-:W-:Y:S01]  /*9120*/  SHF.L.U64.HI R131, R237, 0x2, R131 ;  /* 0x00000002ed837819 */ /* 0x000fe20000010283 */
[C---:B------:R-:W-:Y:S01]  /*9130*/  IMAD R236, R238.reuse, 0x6, RZ ;  /* 0x00000006eeec7824 */ /* 0x040fe200078e02ff */
[----:B------:R-:W-:Y:S01]  /*9140*/  SHF.L.U64.HI R130, R239, 0x2, R130 ;  /* 0x00000002ef827819 */ /* 0x000fe20000010282 */
[----:B------:R-:W-:-:S02]  /*9150*/  IMAD R237, R238, 0x5, RZ ;  /* 0x00000005eeed7824 */ /* 0x000fc400078e02ff */
[----:B------:R-:W-:Y:S02]  /*9160*/  IMAD.SHL.U32 R234, R239, 0x4, RZ ;  /* 0x00000004efea7824 */ /* 0x000fe400078e00ff */
[C---:B------:R-:W-:Y:S02]  /*9170*/  IMAD R238, R240.reuse, 0x3, RZ ;  /* 0x00000003f0ee7824 */ /* 0x040fe400078e02ff */
[C---:B------:R-:W-:Y:S02]  /*9180*/  IMAD.SHL.U32 R239, R240.reuse, 0x2, RZ ;  /* 0x00000002f0ef7824 */ /* 0x040fe400078e00ff */
[----:B------:R-:W-:-:S05]  /*9190*/  IMAD.SHL.U32 R240, R240, 0x4, RZ ;  /* 0x00000004f0f07824 */ /* 0x000fca00078e00ff */
[C---:B------:R-:W-:Y:S02]  /*91a0*/  IADD3 R41, P0, R240.reuse, R0, RZ ;  /* 0x00000000f0297210 */ /* 0x040fe40007f1e0ff */
[C---:B------:R-:W-:Y:S02]  /*91b0*/  IADD3 R40, P4, R240.reuse, R38, RZ ;  /* 0x00000026f0287210 */ /* 0x040fe40007f9e0ff */
[C---:B------:R-:W-:Y:S01]  /*91c0*/  IADD3 R4, P3, R240.reuse, R43, RZ ;  /* 0x0000002bf0047210 */ /* 0x040fe20007f7e0ff */
[----:B------:R-:W-:Y:S04]  /*91d0*/  STL [R1+0x404], R41 ;  /* 0x0004042901007387 */ /* 0x000fe80000100800 */
[----:B------:R1:W-:Y:S04]  /*91e0*/  STL [R1+0x3d8], R40 ;  /* 0x0003d82801007387 */ /* 0x0003e80000100800 */
[----:B------:R-:W-:Y:S01]  /*91f0*/  STL [R1+0x3d4], R4 ;  /* 0x0003d40401007387 */ /* 0x000fe20000100800 */
[----:B-1----:R-:W-:-:S05]  /*9200*/  IADD3 R40, P2, R240, R42, RZ ;  /* 0x0000002af0287210 */ /* 0x002fca0007f5e0ff */
[----:B------:R1:W-:Y:S04]  /*9210*/  STL [R1+0x3c0], R40 ;  /* 0x0003c02801007387 */ /* 0x0003e80000100800 */
[----:B------:R-:W-:Y:S04]  /*9220*/  STL [R1+0x288], RZ ;  /* 0x000288ff01007387 */ /* 0x000fe80000100800 */
        /* <DEDUP_REMOVED lines=55> */
[----:B------:R-:W-:Y:S01]  /*95a0*/  STL [R1+0x11c], RZ ;  /* 0x00011cff01007387 */ /* 0x000fe20000100800 */
[----:B-1----:R-:W-:-:S03]  /*95b0*/  IADD3 R40, P5, R31, R0, RZ ;  /* 0x000000001f287210 */ /* 0x002fc60007fbe0ff */
[----:B------:R-:W-:Y:S04]  /*95c0*/  STL [R1+0x100], RZ ;  /* 0x000100ff01007387 */ /* 0x000fe80000100800 */
[----:B------:R-:W-:Y:S04]  /*95d0*/  STL [R1+0x104], RZ ;  /* 0x000104ff01007387 */ /* 0x000fe80000100800 */
[----:B------:R-:W-:Y:S04]  /*95e0*/  STL [R1+0x108], RZ ;  /* 0x000108ff01007387 */ /* 0x000fe80000100800 */
[----:B------:R-:W-:Y:S04]  /*95f0*/  STL [R1+0x10c], RZ ;  /* 0x00010cff01007387 */ /* 0x000fe80000100800 */
[----:B------:R-:W-:Y:S01]  /*9600*/  STL [R1+0xe0], RZ ;  /* 0x0000e0ff01007387 */ /* 0x000fe20000100800 */
[----:B------:R-:W-:-:S03]  /*9610*/  IADD3 R41, P6, R38, R31, RZ ;  /* 0x0000001f26297210 */ /* 0x000fc60007fde0ff */
[----:B------:R-:W-:Y:S04]  /*9620*/  STL [R1+0xe4], RZ ;  /* 0x0000e4ff01007387 */ /* 0x000fe80000100800 */
[----:B------:R-:W-:Y:S04]  /*9630*/  STL [R1+0xe8], RZ ;  /* 0x0000e8ff01007387 */ /* 0x000fe80000100800 */
[----:B------:R-:W-:Y:S04]  /*9640*/  STL [R1+0xec], RZ ;  /* 0x0000ecff01007387 */ /* 0x000fe80000100800 */
[----:B------:R1:W-:Y:S04]  /*9650*/  STL [R1+0x7a4], R40 ;  /* 0x0007a42801007387 */ /* 0x0003e80000100800 */
[----:B------:R2:W-:Y:S01]  /*9660*/  STL [R1+0x79c], R41 ;  /* 0x00079c2901007387 */ /* 0x0005e20000100800 */
[----:B-1----:R-:W-:Y:S01]  /*9670*/  IMAD.X R40, R30, 0x1, R250, P5 ;  /* 0x000000011e287824 */ /* 0x002fe200028e06fa */
[----:B------:R-:W-:Y:S01]  /*9680*/  IADD3 R44, P5, R43, R31, RZ ;  /* 0x0000001f2b2c7210 */ /* 0x000fe20007fbe0ff */
[----:B--2---:R-:W-:-:S03]  /*9690*/  IMAD.X R41, R249, 0x1, R30, P6 ;  /* 0x00000001f9297824 */ /* 0x004fc600030e061e */
[----:B------:R1:W-:Y:S04]  /*96a0*/  STL [R1+0x7a0], R40 ;  /* 0x0007a02801007387 */ /* 0x0003e80000100800 */
[----:B------:R-:W-:Y:S01]  /*96b0*/  STL [R1+0x794], R44 ;  /* 0x0007942c01007387 */ /* 0x000fe20000100800 */
[----:B-1----:R-:W-:-:S03]  /*96c0*/  IADD3 R40, P6, R42, R31, RZ ;  /* 0x0000001f2a287210 */ /* 0x002fc60007fde0ff */
[----:B------:R-:W-:Y:S04]  /*96d0*/  STL [R1+0x798], R41 ;  /* 0x0007982901007387 */ /* 0x000fe80000100800 */
[----:B------:R1:W-:Y:S01]  /*96e0*/  STL [R1+0x78c], R40 ;  /* 0x00078c2801007387 */ /* 0x0003e20000100800 */
[----:B------:R-:W-:Y:S02]  /*96f0*/  IMAD.MOV.U32 R31, RZ, RZ, R42 ;  /* 0x000000ffff1f7224 */ /* 0x000fe400078e002a */
[--C-:B-1----:R-:W-:Y:S01]  /*9700*/  IMAD.X R40, R248, 0x1, R30.reuse, P5 ;  /* 0x00000001f8287824 */ /* 0x102fe200028e061e */
[----:B------:R-:W-:Y:S01]  /*9710*/  IADD3 R41, P5, R32, R0, RZ ;  /* 0x0000000020297210 */ /* 0x000fe20007fbe0ff */
[----:B------:R-:W-:-:S03]  /*9720*/  IMAD.X R30, R243, 0x1, R30, P6 ;  /* 0x00000001f31e7824 */ /* 0x000fc600030e061e */
[----:B------:R1:W-:Y:S04]  /*9730*/  STL [R1+0x790], R40 ;  /* 0x0007902801007387 */ /* 0x0003e80000100800 */
[----:B------:R-:W-:Y:S04]  /*9740*/  STL [R1+0x784], R41 ;  /* 0x0007842901007387 */ /* 0x000fe80000100800 */
[----:B------:R2:W-:Y:S01]  /*9750*/  STL [R1+0x788], R30 ;  /* 0x0007881e01007387 */ /* 0x0005e20000100800 */
[----:B-1----:R-:W-:-:S05]  /*9760*/  IADD3 R40, P6, R32, R38, RZ ;  /* 0x0000002620287210 */ /* 0x002fca0007fde0ff */
[----:B------:R1:W-:Y:S01]  /*9770*/  STL [R1+0x77c], R40 ;  /* 0x00077c2801007387 */ /* 0x0003e20000100800 */
[----:B--2---:R-:W-:Y:S01]  /*9780*/  IMAD.X R30, R29, 0x1, R250, P5 ;  /* 0x000000011d1e7824 */ /* 0x004fe200028e06fa */
[----:B------:R-:W-:-:S04]  /*9790*/  IADD3 R41, P5, R32, R43, RZ ;  /* 0x0000002b20297210 */ /* 0x000fc80007fbe0ff */
[----:B------:R2:W-:Y:S01]  /*97a0*/  STL [R1+0x780], R30 ;  /* 0x0007801e01007387 */ /* 0x0005e20000100800 */
[----:B-1----:R-:W-:-:S03]  /*97b0*/  IMAD.X R40, R29, 0x1, R249, P6 ;  /* 0x000000011d287824 */ /* 0x002fc600030e06f9 */
[----:B------:R-:W-:Y:S01]  /*97c0*/  STL [R1+0x774], R41 ;  /* 0x0007742901007387 */ /* 0x000fe20000100800 */
[----:B--2---:R-:W-:-:S03]  /*97d0*/  IADD3 R30, P6, R32, R31, RZ ;  /* 0x0000001f201e7210 */ /* 0x004fc60007fde0ff */
[----:B------:R1:W-:Y:S04]  /*97e0*/  STL [R1+0x778], R40 ;  /* 0x0007782801007387 */ /* 0x0003e80000100800 */
[----:B------:R2:W-:Y:S01]  /*97f0*/  STL [R1+0x76c], R30 ;  /* 0x00076c1e01007387 */ /* 0x0005e20000100800 */
[----:B-1----:R-:W-:Y:S01]  /*9800*/  IMAD.X R40, R29, 0x1, R248, P5 ;  /* 0x000000011d287824 */ /* 0x002fe200028e06f8 */
[----:B------:R-:W-:Y:S01]  /*9810*/  IADD3 R32, P5, R33, R0, RZ ;  /* 0x0000000021207210 */ /* 0x000fe20007fbe0ff */
[----:B--2---:R-:W-:-:S03]  /*9820*/  IMAD.X R30, R29, 0x1, R243, P6 ;  /* 0x000000011d1e7824 */ /* 0x004fc600030e06f3 */
[----:B------:R-:W-:Y:S01]  /*9830*/  STL [R1+0x770], R40 ;  /* 0x0007702801007387 */ /* 0x000fe20000100800 */
[----:B------:R-:W-:-:S03]  /*9840*/  IADD3 R29, P6, R33, R38, RZ ;  /* 0x00000026211d7210 */ /* 0x000fc60007fde0ff */
[----:B------:R-:W-:Y:S04]  /*9850*/  STL [R1+0x764], R32 ;  /* 0x0007642001007387 */ /* 0x000fe80000100800 */
[----:B------:R1:W-:Y:S04]  /*9860*/  STL [R1+0x768], R30 ;  /* 0x0007681e01007387 */ /* 0x0003e80000100800 */
[----:B------:R2:W-:Y:S01]  /*9870*/  STL [R1+0x75c], R29 ;  /* 0x00075c1d01007387 */ /* 0x0005e20000100800 */
[C---:B-1----:R-:W-:Y:S01]  /*9880*/  IMAD.X R30, R28.reuse, 0x1, R250, P5 ;  /* 0x000000011c1e7824 */ /* 0x042fe200028e06fa */
[----:B------:R-:W-:Y:S01]  /*9890*/  IADD3 R32, P5, R33, R43, RZ ;  /* 0x0000002b21207210 */ /* 0x000fe20007fbe0ff */
[----:B--2---:R-:W-:-:S03]  /*98a0*/  IMAD.X R29, R28, 0x1, R249, P6 ;  /* 0x000000011c1d7824 */ /* 0x004fc600030e06f9 */
[----:B------:R1:W-:Y:S04]  /*98b0*/  STL [R1+0x760], R30 ;  /* 0x0007601e01007387 */ /* 0x0003e80000100800 */
[----:B------:R-:W-:Y:S01]  /*98c0*/  STL [R1+0x754], R32 ;  /* 0x0007542001007387 */ /* 0x000fe20000100800 */
[----:B-1----:R-:W-:-:S03]  /*98d0*/  IADD3 R30, P6, R33, R31, RZ ;  /* 0x0000001f211e7210 */ /* 0x002fc60007fde0ff */
[----:B------:R1:W-:Y:S04]  /*98e0*/  STL [R1+0x758], R29 ;  /* 0x0007581d01007387 */ /* 0x0003e80000100800 */
[----:B------:R2:W-:Y:S01]  /*98f0*/  STL [R1+0x74c], R30 ;  /* 0x00074c1e01007387 */ /* 0x0005e20000100800 */
[C---:B-1----:R-:W-:Y:S02]  /*9900*/  IMAD.X R29, R28.reuse, 0x1, R248, P5 ;  /* 0x000000011c1d7824 */ /* 0x042fe400028e06f8 */
[----:B------:R-:W-:Y:S01]  /*9910*/  IMAD.X R28, R28, 0x1, R243, P6 ;  /* 0x000000011c1c7824 */ /* 0x000fe200030e06f3 */
[C---:B--2---:R-:W-:Y:S02]  /*9920*/  IADD3 R30, P5, R34.reuse, R0, RZ ;  /* 0x00000000221e7210 */ /* 0x044fe40007fbe0ff */
[----:B------:R1:W-:Y:S04]  /*9930*/  STL [R1+0x750], R29 ;  /* 0x0007501d01007387 */ /* 0x0003e80000100800 */
[----:B------:R-:W-:Y:S04]  /*9940*/  STL [R1+0x744], R30 ;  /* 0x0007441e01007387 */ /* 0x000fe80000100800 */
[----:B------:R2:W-:Y:S01]  /*9950*/  STL [R1+0x748], R28 ;  /* 0x0007481c01007387 */ /* 0x0005e20000100800 */
[----:B-1----:R-:W-:Y:S01]  /*9960*/  IADD3 R29, P6, R34, R38, RZ ;  /* 0x00000026221d7210 */ /* 0x002fe20007fde0ff */
[----:B--2---:R-:W-:-:S04]  /*9970*/  IMAD.X R28, R27, 0x1, R250, P5 ;  /* 0x000000011b1c7824 */ /* 0x004fc800028e06fa */
[----:B------:R1:W-:Y:S01]  /*9980*/  STL [R1+0x73c], R29 ;  /* 0x00073c1d01007387 */ /* 0x0003e20000100800 */
[----:B------:R-:W-:-:S03]  /*9990*/  IADD3 R30, P5, R34, R43, RZ ;  /* 0x0000002b221e7210 */ /* 0x000fc60007fbe0ff */
[----:B------:R2:W-:Y:S01]  /*99a0*/  STL [R1+0x740], R28 ;  /* 0x0007401c01007387 */ /* 0x0005e20000100800 */
[----:B-1----:R-:W-:-:S03]  /*99b0*/  IMAD.X R29, R27, 0x1, R249, P6 ;  /* 0x000000011b1d7824 */ /* 0x002fc600030e06f9 */
[----:B------:R1:W-:Y:S01]  /*99c0*/  STL [R1+0x734], R30 ;  /* 0x0007341e01007387 */ /* 0x0003e20000100800 */
[----:B--2---:R-:W-:-:S03]  /*99d0*/  IADD3 R28, P6, R34, R31, RZ ;  /* 0x0000001f221c7210 */ /* 0x004fc60007fde0ff */
[----:B------:R2:W-:Y:S04]  /*99e0*/  STL [R1+0x738], R29 ;  /* 0x0007381d01007387 */ /* 0x0005e80000100800 */
[----:B------:R3:W-:Y:S01]  /*99f0*/  STL [R1+0x72c], R28 ;  /* 0x00072c1c01007387 */ /* 0x0007e20000100800 */
[----:B-1----:R-:W-:Y:S01]  /*9a00*/  IMAD.X R30, R27, 0x1, R248, P5 ;  /* 0x000000011b1e7824 */ /* 0x002fe200028e06f8 */
[----:B--2---:R-:W-:-:S04]  /*9a10*/  IADD3 R29, P5, R35, R0, RZ ;  /* 0x00000000231d7210 */ /* 0x004fc80007fbe0ff */
[----:B------:R-:W-:Y:S01]  /*9a20*/  STL [R1+0x730], R30 ;  /* 0x0007301e01007387 */ /* 0x000fe20000100800 */
[----:B---3--:R-:W-:-:S03]  /*9a30*/  IMAD.X R28, R27, 0x1, R243, P6 ;  /* 0x000000011b1c7824 */ /* 0x008fc600030e06f3 */
[----:B------:R1:W-:Y:S01]  /*9a40*/  STL [R1+0x724], R29 ;  /* 0x0007241d01007387 */ /* 0x0003e20000100800 */
[----:B------:R-:W-:-:S03]  /*9a50*/  IMAD.MOV.U32 R27, RZ, RZ, R43 ;  /* 0x000000ffff1b7224 */ /* 0x000fc600078e002b */
        /* <DEDUP_REMOVED lines=12> */
[----:B--2---:R-:W-:Y:S01]  /*9b20*/  IADD3 R29, P5, R36, R0, RZ ;  /* 0x00000000241d7210 */ /* 0x004fe20007fbe0ff */
[----:B---3--:R-:W-:Y:S02]  /*9b30*/  IMAD.X R28, R26, 0x1, R243, P6 ;  /* 0x000000011a1c7824 */ /* 0x008fe400030e06f3 */
[----:B------:R-:W-:Y:S01]  /*9b40*/  IMAD.MOV.U32 R26, RZ, RZ, R38 ;  /* 0x000000ffff1a7224 */ /* 0x000fe200078e0026 */
[----:B------:R-:W-:Y:S04]  /*9b50*/  STL [R1+0x710], R30 ;  /* 0x0007101e01007387 */ /* 0x000fe80000100800 */
[----:B------:R1:W-:Y:S04]  /*9b60*/  STL [R1+0x704], R29 ;  /* 0x0007041d01007387 */ /* 0x0003e80000100800 */
        /* <DEDUP_REMOVED lines=15> */
[----:B------:R-:W-:Y:S01]  /*9c60*/  STL [R1+0x6e4], R29 ;  /* 0x0006e41d01007387 */ /* 0x000fe20000100800 */
[----:B------:R-:W-:-:S03]  /*9c70*/  IADD3 R25, P6, R37, R26, RZ ;  /* 0x0000001a25197210 */ /* 0x000fc60007fde0ff */
        /* <DEDUP_REMOVED lines=103> */
[----:B------:R-:W-:Y:S01]  /*a2f0*/  STL [R1+0x614], R21 ;  /* 0x0006141501007387 */ /* 0x000fe20000100800 */
[----:B--2---:R-:W-:-:S03]  /*a300*/  IADD3 R19, P6, R216, R23, RZ ;  /* 0x00000017d8137210 */ /* 0x004fc60007fde0ff */
[----:B------:R-:W-:Y:S01]  /*a310*/  STL [R1+0x618], R20 ;  /* 0x0006181401007387 */ /* 0x000fe20000100800 */
[----:B------:R-:W-:-:S03]  /*a320*/  IMAD.MOV.U32 R216, RZ, RZ, R26 ;  /* 0x000000ffffd87224 */ /* 0x000fc600078e001a */
[----:B------:R1:W-:Y:S02]  /*a330*/  STL [R1+0x60c], R19 ;  /* 0x00060c1301007387 */ /* 0x0003e40000100800 */
[C---:B-1----:R-:W-:Y:S01]  /*a340*/  IMAD.X R19, R18.reuse, 0x1, R248, P5 ;  /* 0x0000000112137824 */ /* 0x042fe200028e06f8 */
[----:B------:R-:W-:Y:S01]  /*a350*/  IADD3 R20, P5, R217, R0, RZ ;  /* 0x00000000d9147210 */ /* 0x000fe20007fbe0ff */
[----:B------:R-:W-:-:S03]  /*a360*/  IMAD.X R18, R18, 0x1, R243, P6 ;  /* 0x0000000112127824 */ /* 0x000fc600030e06f3 */
        /* <DEDUP_REMOVED lines=11> */
[----:B------:R-:W-:Y:S04]  /*a420*/  STL [R1+0x5f8], R19 ;  /* 0x0005f81301007387 */ /* 0x000fe80000100800 */
[----:B------:R1:W-:Y:S01]  /*a430*/  STL [R1+0x5ec], R18 ;  /* 0x0005ec1201007387 */ /* 0x0003e20000100800 */
[----:B------:R-:W-:Y:S02]  /*a440*/  IMAD.MOV.U32 R217, RZ, RZ, R27 ;  /* 0x000000ffffd97224 */ /* 0x000fe400078e001b */
        /* <DEDUP_REMOVED lines=103> */
[----:B-1----:R-:W-:-:S05]  /*aac0*/  IADD3 R13, P6, R226, R216, RZ ;  /* 0x000000d8e20d7210 */ /* 0x002fca0007fde0ff */
[----:B------:R1:W-:Y:S01]  /*aad0*/  STL [R1+0x51c], R13 ;  /* 0x00051c0d01007387 */ /* 0x0003e20000100800 */
[C---:B--2---:R-:W-:Y:S02]  /*aae0*/  IMAD.X R11, R9.reuse, 0x1, R250, P5 ;  /* 0x00000001090b7824 */ /* 0x044fe400028e06fa */
[----:B------:R-:W-:-:S03]  /*aaf0*/  IMAD.X R14, R9, 0x1, R249, P6 ;  /* 0x00000001090e7824 */ /* 0x000fc600030e06f9 */
[----:B------:R2:W-:Y:S01]  /*ab00*/  STL [R1+0x520], R11 ;  /* 0x0005200b01007387 */ /* 0x0005e20000100800 */
[----:B-1----:R-:W-:-:S05]  /*ab10*/  IADD3 R13, P5, R226, R217, RZ ;  /* 0x000000d9e20d7210 */ /* 0x002fca0007fbe0ff */
[----:B------:R-:W-:Y:S01]  /*ab20*/  STL [R1+0x514], R13 ;  /* 0x0005140d01007387 */ /* 0x000fe20000100800 */
[----:B--2---:R-:W-:-:S03]  /*ab30*/  IADD3 R11, P6, R226, R218, RZ ;  /* 0x000000dae20b7210 */ /* 0x004fc60007fde0ff */
[----:B------:R1:W-:Y:S01]  /*ab40*/  STL [R1+0x518], R14 ;  /* 0x0005180e01007387 */ /* 0x0003e20000100800 */
[----:B------:R-:W-:-:S03]  /*ab50*/  IMAD.X R15, R9, 0x1, R248, P5 ;  /* 0x00000001090f7824 */ /* 0x000fc600028e06f8 */
[----:B------:R2:W-:Y:S01]  /*ab60*/  STL [R1+0x50c], R11 ;  /* 0x00050c0b01007387 */ /* 0x0005e20000100800 */
[----:B-1----:R-:W-:-:S03]  /*ab70*/  IADD3 R14, P5, R227, R0, RZ ;  /* 0x00000000e30e7210 */ /* 0x002fc60007fbe0ff */
[----:B------:R-:W-:Y:S01]  /*ab80*/  STL [R1+0x510], R15 ;  /* 0x0005100f01007387 */ /* 0x000fe20000100800 */
[----:B--2---:R-:W-:Y:S01]  /*ab90*/  IMAD.X R11, R9, 0x1, R243, P6 ;  /* 0x00000001090b7824 */ /* 0x004fe200030e06f3 */
[C---:B------:R-:W-:Y:S02]  /*aba0*/  IADD3 R9, P6, R227.reuse, R216, RZ ;  /* 0x000000d8e3097210 */ /* 0x040fe40007fde0ff */
        /* <DEDUP_REMOVED lines=11> */
[----:B-1----:R-:W-:Y:S01]  /*ac60*/  IMAD.X R9, R8, 0x1, R248, P5 ;  /* 0x0000000108097824 */ /* 0x002fe200028e06f8 */
[----:B------:R-:W-:Y:S01]  /*ac70*/  IADD3 R219, P5, R232, R0, RZ ;  /* 0x00000000e8db7210 */ /* 0x000fe20007fbe0ff */
[----:B--2---:R-:W-:-:S03]  /*ac80*/  IMAD.X R11, R8, 0x1, R243, P6 ;  /* 0x00000001080b7824 */ /* 0x004fc600030e06f3 */
        /* <DEDUP_REMOVED lines=13> */
[----:B------:R1:W-:Y:S01]  /*ad60*/  STL [R1+0x4cc], R11 ;  /* 0x0004cc0b01007387 */ /* 0x0003e20000100800 */
[C---:B------:R-:W-:Y:S02]  /*ad70*/  IMAD.X R218, R10.reuse, 0x1, R243, P6 ;  /* 0x000000010ada7824 */ /* 0x040fe400030e06f3 */
[----:B-1----:R-:W-:Y:S01]  /*ad80*/  IMAD.X R11, R10, 0x1, R248, P5 ;  /* 0x000000010a0b7824 */ /* 0x002fe200028e06f8 */
[----:B------:R-:W-:-:S04]  /*ad90*/  IADD3 R219, P5, R233, R0, RZ ;  /* 0x00000000e9db7210 */ /* 0x000fc80007fbe0ff */
        /* <DEDUP_REMOVED lines=11> */
[----:B------:R-:W-:Y:S01]  /*ae50*/  STL [R1+0x4b8], R11 ;  /* 0x0004b80b01007387 */ /* 0x000fe20000100800 */
[----:B------:R-:W-:-:S03]  /*ae60*/  IMAD.MOV.U32 R233, RZ, RZ, R217 ;  /* 0x000000ffffe97224 */ /* 0x000fc600078e00d9 */
[----:B------:R2:W-:Y:S01]  /*ae70*/  STL [R1+0x4ac], R218 ;  /* 0x0004acda01007387 */ /* 0x0005e20000100800 */
[C---:B-1----:R-:W-:Y:S01]  /*ae80*/  IMAD.X R219, R131.reuse, 0x1, R248, P5 ;  /* 0x0000000183db7824 */ /* 0x042fe200028e06f8 */
[C---:B------:R-:W-:Y:S01]  /*ae90*/  IADD3 R217, P5, R234.reuse, R0, RZ ;  /* 0x00000000ead97210 */ /* 0x040fe20007fbe0ff */
[----:B--2---:R-:W-:Y:S02]  /*aea0*/  IMAD.X R218, R131, 0x1, R243, P6 ;  /* 0x0000000183da7824 */ /* 0x004fe400030e06f3 */
[----:B------:R-:W-:Y:S01]  /*aeb0*/  IMAD.MOV.U32 R131, RZ, RZ, R216 ;  /* 0x000000ffff837224 */ /* 0x000fe200078e00d8 */
[----:B------:R-:W-:Y:S04]  /*aec0*/  STL [R1+0x4b0], R219 ;  /* 0x0004b0db01007387 */ /* 0x000fe80000100800 */
[----:B------:R1:W-:Y:S04]  /*aed0*/  STL [R1+0x4a4], R217 ;  /* 0x0004a4d901007387 */ /* 0x0003e80000100800 */
[----:B------:R2:W-:Y:S01]  /*aee0*/  STL [R1+0x4a8], R218 ;  /* 0x0004a8da01007387 */ /* 0x0005e20000100800 */
[----:B-1----:R-:W-:Y:S01]  /*aef0*/  IADD3 R217, P6, R234, R131, RZ ;  /* 0x00000083ead97210 */ /* 0x002fe20007fde0ff */
[----:B--2---:R-:W-:-:S04]  /*af00*/  IMAD.X R218, R130, 0x1, R250, P5 ;  /* 0x0000000182da7824 */ /* 0x004fc800028e06fa */
[----:B------:R1:W-:Y:S01]  /*af10*/  STL [R1+0x49c], R217 ;  /* 0x00049cd901007387 */ /* 0x0003e20000100800 */
[----:B------:R-:W-:-:S03]  /*af20*/  IMAD.X R219, R130, 0x1, R249, P6 ;  /* 0x0000000182db7824 */ /* 0x000fc600030e06f9 */
[----:B------:R2:W-:Y:S01]  /*af30*/  STL [R1+0x4a0], R218 ;  /* 0x0004a0da01007387 */ /* 0x0005e20000100800 */
[----:B------:R-:W-:Y:S01]  /*af40*/  IMAD.SHL.U32 R235, R236, 0x4, RZ ;  /* 0x00000004eceb7824 */ /* 0x000fe200078e00ff */
[C---:B-1----:R-:W-:Y:S02]  /*af50*/  IADD3 R217, P5, R234.reuse, R233, RZ ;  /* 0x000000e9ead97210 */ /* 0x042fe40007fbe0ff */
[----:B--2---:R-:W-:-:S03]  /*af60*/  IADD3 R218, P6, R234, R232, RZ ;  /* 0x000000e8eada7210 */ /* 0x004fc60007fde0ff */
[----:B------:R-:W-:Y:S01]  /*af70*/  STL [R1+0x494], R217 ;  /* 0x000494d901007387 */ /* 0x000fe20000100800 */
[----:B------:R-:W-:-:S03]  /*af80*/  SHF.R.S32.HI R129, RZ, 0x1f, R236 ;  /* 0x0000001fff817819 */ /* 0x000fc600000114ec */
[----:B------:R1:W-:Y:S01]  /*af90*/  STL [R1+0x498], R219 ;  /* 0x000498db01007387 */ /* 0x0003e20000100800 */
[----:B------:R-:W-:-:S03]  /*afa0*/  SHF.L.U64.HI R129, R236, 0x2, R129 ;  /* 0x00000002ec817819 */ /* 0x000fc60000010281 */
        /* <DEDUP_REMOVED lines=8> */
[----:B------:R-:W-:-:S04]  /*b030*/  IMAD.SHL.U32 R236, R237, 0x4, RZ ;  /* 0x00000004edec7824 */ /* 0x000fc800078e00ff */
[----:B------:R1:W-:Y:S01]  /*b040*/  STL [R1+0x47c], R219 ;  /* 0x00047cdb01007387 */ /* 0x0003e20000100800 */
[C---:B--2---:R-:W-:Y:S02]  /*b050*/  IMAD.X R130, R129.reuse, 0x1, R250, P5 ;  /* 0x0000000181827824 */ /* 0x044fe400028e06fa */
[----:B------:R-:W-:-:S03]  /*b060*/  IMAD.X R220, R129, 0x1, R249, P6 ;  /* 0x0000000181dc7824 */ /* 0x000fc600030e06f9 */
[----:B------:R2:W-:Y:S01]  /*b070*/  STL [R1+0x480], R130 ;  /* 0x0004808201007387 */ /* 0x0005e20000100800 */
[----:B-1----:R-:W-:Y:S02]  /*b080*/  IADD3 R219, P5, R235, R233, RZ ;  /* 0x000000e9ebdb7210 */ /* 0x002fe40007fbe0ff */
[----:B------:R-:W-:-:S03]  /*b090*/  SHF.R.S32.HI R128, RZ, 0x1f, R237 ;  /* 0x0000001fff807819 */ /* 0x000fc600000114ed */
[----:B------:R-:W-:Y:S01]  /*b0a0*/  STL [R1+0x474], R219 ;  /* 0x000474db01007387 */ /* 0x000fe20000100800 */
[----:B--2---:R-:W-:-:S03]  /*b0b0*/  IADD3 R130, P6, R235, R232, RZ ;  /* 0x000000e8eb827210 */ /* 0x004fc60007fde0ff */
[----:B------:R1:W-:Y:S01]  /*b0c0*/  STL [R1+0x478], R220 ;  /* 0x000478dc01007387 */ /* 0x0003e20000100800 */
[----:B------:R-:W-:Y:S01]  /*b0d0*/  IMAD.X R221, R129, 0x1, R248, P5 ;  /* 0x0000000181dd7824 */ /* 0x000fe200028e06f8 */
[----:B------:R-:W-:Y:S02]  /*b0e0*/  SHF.L.U64.HI R128, R237, 0x2, R128 ;  /* 0x00000002ed807819 */ /* 0x000fe40000010280 */
[----:B------:R2:W-:Y:S01]  /*b0f0*/  STL [R1+0x46c], R130 ;  /* 0x00046c8201007387 */ /* 0x0005e20000100800 */
[----:B-1----:R-:W-:-:S03]  /*b100*/  IADD3 R220, P5, R236, R0, RZ ;  /* 0x00000000ecdc7210 */ /* 0x002fc60007fbe0ff */
[----:B------:R-:W-:Y:S01]  /*b110*/  STL [R1+0x470], R221 ;  /* 0x000470dd01007387 */ /* 0x000fe20000100800 */
[----:B--2---:R-:W-:-:S03]  /*b120*/  IMAD.X R130, R129, 0x1, R243, P6 ;  /* 0x0000000181827824 */ /* 0x004fc600030e06f3 */
[----:B------:R-:W-:Y:S01]  /*b130*/  STL [R1+0x464], R220 ;  /* 0x000464dc01007387 */ /* 0x000fe20000100800 */
[----:B------:R-:W-:-:S03]  /*b140*/  IADD3 R129, P6, R236, R131, RZ ;  /* 0x00000083ec817210 */ /* 0x000fc60007fde0ff */
[----:B------:R1:W-:Y:S01]  /*b150*/  STL [R1+0x468], R130 ;  /* 0x0004688201007387 */ /* 0x0003e20000100800 */
[----:B------:R-:W-:-:S03]  /*b160*/  IMAD.SHL.U32 R237, R240, 0x4, RZ ;  /* 0x00000004f0ed7824 */ /* 0x000fc600078e00ff */
[----:B------:R2:W-:Y:S01]  /*b170*/  STL [R1+0x45c], R129 ;  /* 0x00045c8101007387 */ /* 0x0005e20000100800 */
[----:B-1----:R-:W-:Y:S01]  /*b180*/  IMAD.X R130, R128, 0x1, R250, P5 ;  /* 0x0000000180827824 */ /* 0x002fe200028e06fa */
[----:B------:R-:W-:Y:S01]  /*b190*/  IADD3 R220, P5, R236, R233, RZ ;  /* 0x000000e9ecdc7210 */ /* 0x000fe20007fbe0ff */
[----:B--2---:R-:W-:-:S03]  /*b1a0*/  IMAD.X R129, R128, 0x1, R249, P6 ;  /* 0x0000000180817824 */ /* 0x004fc600030e06f9 */
[----:B------:R1:W-:Y:S01]  /*b1b0*/  STL [R1+0x460], R130 ;  /* 0x0004608201007387 */ /* 0x0003e20000100800 */
[----:B------:R-:W-:-:S03]  /*b1c0*/  SHF.R.S32.HI R7, RZ, 0x1f, R240 ;  /* 0x0000001fff077819 */ /* 0x000fc600000114f0 */
[----:B------:R-:W-:Y:S01]  /*b1d0*/  STL [R1+0x454], R220 ;  /* 0x000454dc01007387 */ /* 0x000fe20000100800 */
[----:B-1----:R-:W-:-:S03]  /*b1e0*/  IADD3 R130, P6, R236, R232, RZ ;  /* 0x000000e8ec827210 */ /* 0x002fc60007fde0ff */
[----:B------:R1:W-:Y:S01]  /*b1f0*/  STL [R1+0x458], R129 ;  /* 0x0004588101007387 */ /* 0x0003e20000100800 */
[----:B------:R-:W-:-:S03]  /*b200*/  SHF.R.S32.HI R132, RZ, 0x1f, R241 ;  /* 0x0000001fff847819 */ /* 0x000fc600000114f1 */
[----:B------:R2:W-:Y:S01]  /*b210*/  STL [R1+0x44c], R130 ;  /* 0x00044c8201007387 */ /* 0x0005e20000100800 */
[----:B------:R-:W-:Y:S01]  /*b220*/  SHF.L.U64.HI R7, R240, 0x2, R7 ;  /* 0x00000002f0077819 */ /* 0x000fe20000010207 */
[C---:B-1----:R-:W-:Y:S02]  /*b230*/  IMAD.X R129, R128.reuse, 0x1, R248, P5 ;  /* 0x0000000180817824 */ /* 0x042fe400028e06f8 */
[----:B------:R-:W-:Y:S01]  /*b240*/  IMAD.X R128, R128, 0x1, R243, P6 ;  /* 0x0000000180807824 */ /* 0x000fe200030e06f3 */
[----:B--2---:R-:W-:Y:S02]  /*b250*/  IADD3 R130, P5, R237, R0, RZ ;  /* 0x00000000ed827210 */ /* 0x004fe40007fbe0ff */
[----:B------:R1:W-:Y:S01]  /*b260*/  STL [R1+0x450], R129 ;  /* 0x0004508101007387 */ /* 0x0003e20000100800 */
[----:B------:R-:W-:-:S03]  /*b270*/  LEA.HI R132, R132, R241, RZ, 0x5 ;  /* 0x000000f184847211 */ /* 0x000fc600078f28ff */
[----:B------:R-:W-:Y:S01]  /*b280*/  STL [R1+0x444], R130 ;  /* 0x0004448201007387 */ /* 0x000fe20000100800 */
[----:B------:R-:W-:-:S03]  /*b290*/  LOP3.LUT R241, R6, 0x30, R5, 0x78, !PT ;  /* 0x0000003006f17812 */ /* 0x000fc600078e7805 */
[----:B------:R2:W-:Y:S01]  /*b2a0*/  STL [R1+0x448], R128 ;  /* 0x0004488001007387 */ /* 0x0005e20000100800 */
[----:B-1----:R-:W-:Y:S02]  /*b2b0*/  IADD3 R129, P6, R237, R131, RZ ;  /* 0x00000083ed817210 */ /* 0x002fe40007fde0ff */
[----:B------:R-:W-:Y:S01]  /*b2c0*/  SHF.R.S32.HI R5, RZ, 0x1f, R238 ;  /* 0x0000001fff057819 */ /* 0x000fe200000114ee */
[----:B--2---:R-:W-:Y:S02]  /*b2d0*/  IMAD.X R128, R7, 0x1, R250, P5 ;  /* 0x0000000107807824 */ /* 0x004fe400028e06fa */
[----:B------:R1:W-:Y:S01]  /*b2e0*/  STL [R1+0x43c], R129 ;  /* 0x00043c8101007387 */ /* 0x0003e20000100800 */
[----:B------:R-:W-:Y:S02]  /*b2f0*/  IADD3 R130, P5, R237, R233, RZ ;  /* 0x000000e9ed827210 */ /* 0x000fe40007fbe0ff */
[C---:B------:R-:W-:Y:S01]  /*b300*/  SHF.L.U64.HI R5, R238.reuse, 0x2, R5 ;  /* 0x00000002ee057819 */ /* 0x040fe20000010205 */
[----:B------:R2:W-:Y:S01]  /*b310*/  STL [R1+0x440], R128 ;  /* 0x0004408001007387 */ /* 0x0005e20000100800 */
[----:B------:R-:W-:-:S02]  /*b320*/  IMAD.SHL.U32 R238, R238, 0x4, RZ ;  /* 0x00000004eeee7824 */ /* 0x000fc400078e00ff */
[----:B-1----:R-:W-:Y:S01]  /*b330*/  IMAD.X R129, R7, 0x1, R249, P6 ;  /* 0x0000000107817824 */ /* 0x002fe200030e06f9 */
[----:B------:R1:W-:Y:S01]  /*b340*/  STL [R1+0x434], R130 ;  /* 0x0004348201007387 */ /* 0x0003e20000100800 */
[----:B--2---:R-:W-:-:S03]  /*b350*/  IADD3 R128, P6, R237, R232, RZ ;  /* 0x000000e8ed807210 */ /* 0x004fc60007fde0ff */
[----:B------:R2:W-:Y:S04]  /*b360*/  STL [R1+0x438], R129 ;  /* 0x0004388101007387 */ /* 0x0005e80000100800 */
[----:B------:R3:W-:Y:S01]  /*b370*/  STL [R1+0x42c], R128 ;  /* 0x00042c8001007387 */ /* 0x0007e20000100800 */
[----:B-1----:R-:W-:Y:S01]  /*b380*/  IMAD.X R130, R7, 0x1, R248, P5 ;  /* 0x0000000107827824 */ /* 0x002fe200028e06f8 */
[----:B--2---:R-:W-:-:S04]  /*b390*/  IADD3 R129, P5, R238, R0, RZ ;  /* 0x00000000ee817210 */ /* 0x004fc80007fbe0ff */
[----:B------:R-:W-:Y:S01]  /*b3a0*/  STL [R1+0x430], R130 ;  /* 0x0004308201007387 */ /* 0x000fe20000100800 */
[----:B---3--:R-:W-:Y:S01]  /*b3b0*/  IMAD.X R128, R7, 0x1, R243, P6 ;  /* 0x0000000107807824 */ /* 0x008fe200030e06f3 */
[----:B------:R-:W-:Y:S02]  /*b3c0*/  IADD3 R7, P6, R238, R131, RZ ;  /* 0x00000083ee077210 */ /* 0x000fe40007fde0ff */
[----:B------:R-:W-:Y:S01]  /*b3d0*/  STL [R1+0x428], R129 ;  /* 0x0004288101007387 */ /* 0x000fe20000100800 */
[----:B------:R-:W-:-:S03]  /*b3e0*/  SHF.R.S32.HI R6, RZ, 0x1f, R239 ;  /* 0x0000001fff067819 */ /* 0x000fc600000114ef */
[----:B------:R1:W-:Y:S04]  /*b3f0*/  STL [R1+0x424], R128 ;  /* 0x0004248001007387 */ /* 0x0003e80000100800 */
[----:B------:R2:W-:Y:S01]  /*b400*/  STL [R1+0x41c], R7 ;  /* 0x00041c0701007387 */ /* 0x0005e20000100800 */
[C---:B-1----:R-:W-:Y:S01]  /*b410*/  IMAD.X R128, R5.reuse, 0x1, R250, P5 ;  /* 0x0000000105807824 */ /* 0x042fe200028e06fa */
[----:B------:R-:W-:Y:S01]  /*b420*/  IADD3 R129, P5, R238, R233, RZ ;  /* 0x000000e9ee817210 */ /* 0x000fe20007fbe0ff */
[----:B--2---:R-:W-:-:S03]  /*b430*/  IMAD.X R7, R5, 0x1, R249, P6 ;  /* 0x0000000105077824 */ /* 0x004fc600030e06f9 */
[----:B------:R1:W-:Y:S01]  /*b440*/  STL [R1+0x420], R128 ;  /* 0x0004208001007387 */ /* 0x0003e20000100800 */
[C---:B------:R-:W-:Y:S01]  /*b450*/  SHF.L.U64.HI R6, R239.reuse, 0x2, R6 ;  /* 0x00000002ef067819 */ /* 0x040fe20000010206 */
[----:B------:R-:W-:Y:S02]  /*b460*/  IMAD.SHL.U32 R239, R239, 0x4, RZ ;  /* 0x00000004efef7824 */ /* 0x000fe400078e00ff */
[----:B------:R-:W-:Y:S04]  /*b470*/  STL [R1+0x414], R129 ;  /* 0x0004148101007387 */ /* 0x000fe80000100800 */
[----:B------:R2:W-:Y:S01]  /*b480*/  STL [R1+0x418], R7 ;  /* 0x0004180701007387 */ /* 0x0005e20000100800 */
[----:B-1----:R-:W-:-:S05]  /*b490*/  IADD3 R128, P6, R238, R232, RZ ;  /* 0x000000e8ee807210 */ /* 0x002fca0007fde0ff */
[----:B------:R1:W-:Y:S01]  /*b4a0*/  STL [R1+0x40c], R128 ;  /* 0x00040c8001007387 */ /* 0x0003e20000100800 */
[----:B--2---:R-:W-:Y:S01]  /*b4b0*/  IMAD.X R7, R5, 0x1, R248, P5 ;  /* 0x0000000105077824 */ /* 0x004fe200028e06f8 */
[----:B-1----:R-:W-:Y:S02]  /*b4c0*/  IADD3 R128, P5, R239, R0, RZ ;  /* 0x00000000ef807210 */ /* 0x002fe40007fbe0ff */
[----:B------:R1:W5:Y:S04]  /*b4d0*/  LDL.LU R0, [R1+0x7c4] ;  /* 0x0007c40001007983 */ /* 0x0003680000300800 */
[----:B------:R2:W-:Y:S04]  /*b4e0*/  STL [R1+0x410], R7 ;  /* 0x0004100701007387 */ /* 0x0005e80000100800 */
[----:B------:R-:W-:Y:S01]  /*b4f0*/  STL [R1+0x408], R128 ;  /* 0x0004088001007387 */ /* 0x000fe20000100800 */
[----:B--2---:R-:W-:Y:S01]  /*b500*/  IMAD.X R7, R5, 0x1, R243, P6 ;  /* 0x0000000105077824 */ /* 0x004fe200030e06f3 */
[----:B------:R-:W-:-:S04]  /*b510*/  IADD3 R5, P6, R239, R131, RZ ;  /* 0x00000083ef057210 */ /* 0x000fc80007fde0ff */
[----:B------:R2:W-:Y:S01]  /*b520*/  STL [R1+0x3fc], R7 ;  /* 0x0003fc0701007387 */ /* 0x0005e20000100800 */
[----:B------:R-:W-:-:S03]  /*b530*/  SHF.R.S32.HI R240, RZ, 0x1f, R251 ;  /* 0x0000001ffff07819 */ /* 0x000fc600000114fb */
[----:B------:R3:W-:Y:S01]  /*b540*/  STL [R1+0x3f4], R5 ;  /* 0x0003f40501007387 */ /* 0x0007e20000100800 */
[----:B------:R-:W-:Y:S01]  /*b550*/  LEA R4, P1, R251, c[0x0][0x160], 0x3 ;  /* 0x00005800fb047a11 */ /* 0x000fe200078218ff */
[C---:B--2---:R-:W-:Y:S01]  /*b560*/  IMAD.X R7, R6.reuse, 0x1, R250, P5 ;  /* 0x0000000106077824 */ /* 0x044fe200028e06fa */
[----:B------:R-:W-:Y:S01]  /*b570*/  IADD3 R128, P5, R239, R233, RZ ;  /* 0x000000e9ef807210 */ /* 0x000fe20007fbe0ff */
[----:B---3--:R-:W-:-:S03]  /*b580*/  IMAD.X R5, R6, 0x1, R249, P6 ;  /* 0x0000000106057824 */ /* 0x008fc600030e06f9 */
[----:B------:R2:W-:Y:S01]  /*b590*/  STL [R1+0x3f8], R7 ;  /* 0x0003f80701007387 */ /* 0x0005e20000100800 */
[----:B------:R-:W-:-:S03]  /*b5a0*/  IMAD.X R130, R6, 0x1, R248, P5 ;  /* 0x0000000106827824 */ /* 0x000fc600028e06f8 */
[----:B------:R3:W-:Y:S04]  /*b5b0*/  STL [R1+0x3e4], R128 ;  /* 0x0003e48001007387 */ /* 0x0007e80000100800 */
[----:B------:R4:W-:Y:S01]  /*b5c0*/  STL [R1+0x3f0], R5 ;  /* 0x0003f00501007387 */ /* 0x0009e20000100800 */
[----:B--2---:R-:W-:Y:S02]  /*b5d0*/  IADD3 R7, P6, R239, R232, RZ ;  /* 0x000000e8ef077210 */ /* 0x004fe40007fde0ff */
[----:B---3--:R-:W-:-:S03]  /*b5e0*/  SHF.L.U64.HI R128, R251, 0x2, R240 ;  /* 0x00000002fb807819 */ /* 0x008fc600000102f0 */
[----:B------:R-:W-:Y:S01]  /*b5f0*/  IMAD.X R128, R6, 0x1, R243, P6 ;  /* 0x0000000106807824 */ /* 0x000fe200030e06f3 */
[----:B----4-:R-:W-:Y:S02]  /*b600*/  LEA.HI.X R5, R251, c[0x0][0x164], R240, 0x3, P1 ;  /* 0x00005900fb057a11 */ /* 0x010fe400008f1cf0 */
[----:B------:R-:W-:Y:S01]  /*b610*/  IADD3 R129, P1, R133, c[0x0][0x168], RZ ;  /* 0x00005a0085817a10 */ /* 0x000fe20007f3e0ff */
[----:B------:R-:W-:Y:S01]  /*b620*/  STL [R1+0x3dc], R7 ;  /* 0x0003dc0701007387 */ /* 0x000fe20000100800 */
[----:B------:R-:W-:-:S03]  /*b630*/  IADD3 R6, P5, R134, c[0x0][0x168], RZ ;  /* 0x00005a0086067a10 */ /* 0x000fc60007fbe0ff */
[----:B------:R-:W-:Y:S04]  /*b640*/  STL [R1+0x3e0], R130 ;  /* 0x0003e08201007387 */ /* 0x000fe80000100800 */
[----:B------:R2:W-:Y:S04]  /*b650*/  STL [R1+0x29c], R129 ;  /* 0x00029c8101007387 */ /* 0x0005e80000100800 */
[----:B------:R3:W-:Y:S04]  /*b660*/  STL [R1+0x3d0], R128 ;  /* 0x0003d08001007387 */ /* 0x0007e80000100800 */
[----:B------:R4:W-:Y:S01]  /*b670*/  STL [R1+0x2a4], R6 ;  /* 0x0002a40601007387 */ /* 0x0009e20000100800 */
[----:B--2---:R-:W-:Y:S01]  /*b680*/  IMAD.X R129, R231, 0x1, R250, P0 ;  /* 0x00000001e7817824 */ /* 0x004fe200000e06fa */
[----:B---3--:R-:W-:-:S04]  /*b690*/  IADD3 R128, P0, R135, c[0x0][0x168], RZ ;  /* 0x00005a0087807a10 */ /* 0x008fc80007f1e0ff */
[----:B------:R2:W-:Y:S01]  /*b6a0*/  STL [R1+0x3cc], R129 ;  /* 0x0003cc8101007387 */ /* 0x0005e20000100800 */
[----:B----4-:R-:W-:-:S03]  /*b6b0*/  IMAD.X R6, R231, 0x1, R249, P4 ;  /* 0x00000001e7067824 */ /* 0x010fc600020e06f9 */
[----:B------:R3:W-:Y:S04]  /*b6c0*/  STL [R1+0x2ac], R128 ;  /* 0x0002ac8001007387 */ /* 0x0007e80000100800 */
[----:B------:R4:W-:Y:S01]  /*b6d0*/  STL [R1+0x3c8], R6 ;  /* 0x0003c80601007387 */ /* 0x0009e20000100800 */
[----:B--2---:R-:W-:Y:S01]  /*b6e0*/  IADD3 R129, P4, R136, c[0x0][0x168], RZ ;  /* 0x00005a0088817a10 */ /* 0x004fe20007f9e0ff */
[----:B---3--:R-:W-:-:S04]  /*b6f0*/  IMAD.X R128, R231, 0x1, R248, P3 ;  /* 0x00000001e7807824 */ /* 0x008fc800018e06f8 */
[----:B------:R2:W-:Y:S01]  /*b700*/  STL [R1+0x2b4], R129 ;  /* 0x0002b48101007387 */ /* 0x0005e20000100800 */
[----:B----4-:R-:W-:-:S03]  /*b710*/  IADD3 R6, P3, R137, c[0x0][0x168], RZ ;  /* 0x00005a0089067a10 */ /* 0x010fc60007f7e0ff */
[----:B------:R3:W-:Y:S04]  /*b720*/  STL [R1+0x3c4], R128 ;  /* 0x0003c48001007387 */ /* 0x0007e80000100800 */
[----:B------:R4:W-:Y:S01]  /*b730*/  STL [R1+0x2bc], R6 ;  /* 0x0002bc0601007387 */ /* 0x0009e20000100800 */
[----:B--2---:R-:W-:Y:S01]  /*b740*/  IMAD.X R129, R231, 0x1, R243, P2 ;  /* 0x00000001e7817824 */ /* 0x004fe200010e06f3 */
[----:B---3--:R-:W-:-:S04]  /*b750*/  IADD3 R128, P2, R138, c[0x0][0x168], RZ ;  /* 0x00005a008a807a10 */ /* 0x008fc80007f5e0ff */
[----:B------:R2:W-:Y:S01]  /*b760*/  STL [R1+0x3bc], R129 ;  /* 0x0003bc8101007387 */ /* 0x0005e20000100800 */
[----:B----4-:R-:W-:-:S03]  /*b770*/  IADD3.X R6, R139, c[0x0][0x16c], RZ, P1, !PT ;  /* 0x00005b008b067a10 */ /* 0x010fc60000ffe4ff */
[----:B------:R3:W-:Y:S04]  /*b780*/  STL [R1+0x2c4], R128 ;  /* 0x0002c48001007387 */ /* 0x0007e80000100800 */
[----:B------:R4:W-:Y:S01]  /*b790*/  STL [R1+0x298], R6 ;  /* 0x0002980601007387 */ /* 0x0009e20000100800 */
[----:B--2---:R-:W-:Y:S02]  /*b7a0*/  IADD3 R129, P1, R140, c[0x0][0x168], RZ ;  /* 0x00005a008c817a10 */ /* 0x004fe40007f3e0ff */
[----:B---3--:R-:W-:-:S03]  /*b7b0*/  IADD3.X R128, R141, c[0x0][0x16c], RZ, P5, !PT ;  /* 0x00005b008d807a10 */ /* 0x008fc60002ffe4ff */
[----:B------:R2:W-:Y:S01]  /*b7c0*/  STL [R1+0x2cc], R129 ;  /* 0x0002cc8101007387 */ /* 0x0005e20000100800 */
[----:B----4-:R-:W-:-:S03]  /*b7d0*/  IADD3 R6, P5, R142, c[0x0][0x168], RZ ;  /* 0x00005a008e067a10 */ /* 0x010fc60007fbe0ff */
[----:B------:R3:W-:Y:S04]  /*b7e0*/  STL [R1+0x2a0], R128 ;  /* 0x0002a08001007387 */ /* 0x0007e80000100800 */
[----:B------:R4:W-:Y:S01]  /*b7f0*/  STL [R1+0x2d4], R6 ;  /* 0x0002d40601007387 */ /* 0x0009e20000100800 */
[----:B--2---:R-:W-:Y:S02]  /*b800*/  IADD3.X R129, R143, c[0x0][0x16c], RZ, P0, !PT ;  /* 0x00005b008f817a10 */ /* 0x004fe400007fe4ff */
[----:B---3--:R-:W-:-:S03]  /*b810*/  IADD3 R128, P0, R144, c[0x0][0x168], RZ ;  /* 0x00005a0090807a10 */ /* 0x008fc60007f1e0ff */
        /* <DEDUP_REMOVED lines=92> */
[----:B------:R3:W-:Y:S01]  /*bde0*/  STL [R1+0x360], R128 ;  /* 0x0003608001007387 */ /* 0x0007e20000100800 */
[----:B------:R-:W-:-:S03]  /*bdf0*/  SHF.R.S32.HI R7, RZ, 0x5, R132 ;  /* 0x00000005ff077819 */ /* 0x000fc60000011484 */
[----:B------:R4:W-:Y:S01]  /*be00*/  STL [R1+0x394], R6 ;  /* 0x0003940601007387 */ /* 0x0009e20000100800 */
[----:B--2---:R-:W-:Y:S02]  /*be10*/  IADD3.X R129, R215, c[0x0][0x16c], RZ, P0, !PT ;  /* 0x00005b00d7817a10 */ /* 0x004fe400007fe4ff */
[----:B---3--:R-:W-:-:S03]  /*be20*/  IADD3.X R128, R222, c[0x0][0x16c], RZ, P4, !PT ;  /* 0x00005b00de807a10 */ /* 0x008fc600027fe4ff */
[----:B------:R2:W-:Y:S01]  /*be30*/  STL [R1+0x368], R129 ;  /* 0x0003688101007387 */ /* 0x0005e20000100800 */
[----:B----4-:R-:W-:-:S03]  /*be40*/  IADD3.X R6, R223, c[0x0][0x16c], RZ, P3, !PT ;  /* 0x00005b00df067a10 */ /* 0x010fc60001ffe4ff */
[----:B------:R3:W-:Y:S01]  /*be50*/  STL [R1+0x370], R128 ;  /* 0x0003708001007387 */ /* 0x0007e20000100800 */
[----:B------:R-:W-:-:S03]  /*be60*/  IADD3 R144, R7, -0x2, RZ ;  /* 0xfffffffe07907810 */ /* 0x000fc60007ffe0ff */
[----:B------:R4:W-:Y:S01]  /*be70*/  STL [R1+0x378], R6 ;  /* 0x0003780601007387 */ /* 0x0009e20000100800 */
[----:B--2---:R-:W-:Y:S02]  /*be80*/  IADD3.X R129, R228, c[0x0][0x16c], RZ, P2, !PT ;  /* 0x00005b00e4817a10 */ /* 0x004fe400017fe4ff */
[----:B------:R-:W-:Y:S02]  /*be90*/  LOP3.LUT R7, R242, 0x20, RZ, 0x3c, !PT ;  /* 0x00000020f2077812 */ /* 0x000fe400078e3cff */
[----:B---3--:R-:W-:Y:S01]  /*bea0*/  IADD3.X R128, R229, c[0x0][0x16c], RZ, P1, !PT ;  /* 0x00005b00e5807a10 */ /* 0x008fe20000ffe4ff */
[----:B------:R-:W-:Y:S01]  /*beb0*/  STL [R1+0x380], R129 ;  /* 0x0003808101007387 */ /* 0x000fe20000100800 */
[----:B----4-:R-:W-:-:S03]  /*bec0*/  IADD3.X R6, R230, c[0x0][0x16c], RZ, P5, !PT ;  /* 0x00005b00e6067a10 */ /* 0x010fc60002ffe4ff */
[----:B------:R2:W-:Y:S04]  /*bed0*/  STL [R1+0x388], R128 ;  /* 0x0003888001007387 */ /* 0x0005e80000100800 */
[----:B------:R3:W-:Y:S04]  /*bee0*/  STL [R1+0x390], R6 ;  /* 0x0003900601007387 */ /* 0x0007e80000100800 */
[----:B------:R1:W-:Y:S01]  /*bef0*/  STL [R1+0x7bc], R7 ;  /* 0x0007bc0701007387 */ /* 0x0003e20000100800 */
        /* <DEDUP_REMOVED lines=95> */
[----:B------:R-:W-:Y:S01]  /*c4f0*/  CS2R R142, SRZ ;  /* 0x00000000008e7805 */ /* 0x000fe2000001ff00 */
[----:B---3--:R-:W-:Y:S01]  /*c500*/  LOP3.LUT R6, R241, 0x40, RZ, 0x3c, !PT ;  /* 0x00000040f1067812 */ /* 0x008fe200078e3cff */
[----:B------:R-:W-:-:S02]  /*c510*/  USHF.L.U32 UR10, UR4, 0x2, URZ ;  /* 0x00000002040a7899 */ /* 0x000fc4000800063f */
[----:B------:R-:W-:Y:S02]  /*c520*/  USHF.L.U64.HI UR6, UR4, 0x2, UR6 ;  /* 0x0000000204067899 */ /* 0x000fe40008010206 */
[----:B------:R-:W-:Y:S02]  /*c530*/  UMOV UR5, 0x1 ;  /* 0x0000000100057882 */ /* 0x000fe40000000000 */
[----:B-1----:R-:W-:Y:S02]  /*c540*/  UMOV UR4, 0xffffffff ;  /* 0xffffffff00047882 */ /* 0x002fe40000000000 */
.L_x_1:
[----:B------:R-:W2:Y:S04]  /*c550*/  LDL R145, [R1+0x3b8] ;  /* 0x0003b80001917983 */ /* 0x000ea80000100800 */
[----:B------:R-:W3:Y:S01]  /*c560*/  LDL R146, [R1+0x7bc] ;  /* 0x0007bc0001927983 */ /* 0x000ee20000100800 */
[----:B------:R-:W-:Y:S01]  /*c570*/  UIADD3 UR4, UR4, 0x1, URZ ;  /* 0x0000000104047890 */ /* 0x000fe2000fffe03f */
[----:B------:R-:W-:-:S04]  /*c580*/  DEPBAR.LE SB0, 0x2 ;  /* 0x000080800000791a */ /* 0x000fc80000000000 */
[----:B------:R-:W1:Y:S01]  /*c590*/  S2R R144, SR_TID.X ;  /* 0x0000000000907919 */ /* 0x000e620000002100 */
[----:B------:R-:W-:-:S03]  /*c5a0*/  UISETP.GT.AND UP0, UPT, UR4, 0x1, UPT ;  /* 0x000000010400788c */ /* 0x000fc6000bf04270 */
[----:B------:R-:W-:Y:S01]  /*c5b0*/  STL.64 [R1+0x9e8], R230 ;  /* 0x0009e8e601007387 */ /* 0x000fe20000100a00 */
[----:B------:R-:W-:-:S03]  /*c5c0*/  USEL UR4, UR4, URZ, !UP0 ;  /* 0x0000003f04047287 */ /* 0x000fc6000c000000 */
[----:B------:R-:W-:Y:S03]  /*c5d0*/  STL.64 [R1+0x9e0], R228 ;  /* 0x0009e0e401007387 */ /* 0x000fe60000100a00 */
[----:B------:R-:W-:Y:S01]  /*c5e0*/  IMAD.U32 R6, RZ, RZ, UR4 ;  /* 0x00000004ff067e24 */ /* 0x000fe2000f8e00ff */
[----:B------:R-:W-:Y:S01]  /*c5f0*/  STL.64 [R1+0x9d8], R214 ;  /* 0x0009d8d601007387 */ /* 0x000fe20000100a00 */
[----:B------:R-:W-:Y:S02]  /*c600*/  IMAD.U32 R7, RZ, RZ, UR4 ;  /* 0x00000004ff077e24 */ /* 0x000fe4000f8e00ff */
[----:B------:R-:W-:Y:S01]  /*c610*/  IMAD.U32 R232, RZ, RZ, UR4 ;  /* 0x00000004ffe87e24 */ /* 0x000fe2000f8e00ff */
[----:B------:R-:W-:Y:S04]  /*c620*/  STL.64 [R1+0x9d0], R212 ;  /* 0x0009d0d401007387 */ /* 0x000fe80000100a00 */
[----:B------:R-:W-:Y:S04]  /*c630*/  STL [R1+0x9c8], R208 ;  /* 0x0009c8d001007387 */ /* 0x000fe80000100800 */
        /* <DEDUP_REMOVED lines=22> */
[----:B-----5:R-:W-:Y:S04]  /*c7a0*/  STL [R1+0x810], R0 ;  /* 0x0008100001007387 */ /* 0x020fe80000100800 */
[----:B------:R-:W-:Y:S04]  /*c7b0*/  STL [R1+0x80c], R2 ;  /* 0x00080c0201007387 */ /* 0x000fe80000100800 */
[----:B------:R-:W-:Y:S01]  /*c7c0*/  STL [R1+0x7c4], R252 ;  /* 0x0007c4fc01007387 */ /* 0x000fe20000100800 */
[----:B--2---:R-:W-:-:S03]  /*c7d0*/  IMAD R6, R6, 0x8000, R145 ;  /* 0x0000800006067824 */ /* 0x004fc600078e0291 */
[----:B------:R-:W-:Y:S01]  /*c7e0*/  BAR.SYNC.DEFER_BLOCKING 0x0 ;  /* 0x0000000000007b1d */ /* 0x000fe20000010000 */
[C---:B-1----:R-:W-:Y:S01]  /*c7f0*/  IMAD.SHL.U32 R145, R144.reuse, 0x2, RZ ;  /* 0x0000000290917824 */ /* 0x042fe200078e00ff */
[----:B------:R-:W-:Y:S01]  /*c800*/  LOP3.LUT R144, R144, 0x7, RZ, 0xc0, !PT ;  /* 0x0000000790907812 */ /* 0x000fe200078ec0ff */
[----:B---3--:R-:W-:-:S04]  /*c810*/  IMAD R7, R7, 0x8000, R146 ;  /* 0x0000800007077824 */ /* 0x008fc800078e0292 */
[----:B------:R-:W-:-:S05]  /*c820*/  IMAD R144, R144, 0x90, RZ ;  /* 0x0000009090907824 */ /* 0x000fca00078e02ff */
[----:B------:R-:W-:-:S05]  /*c830*/  LOP3.LUT R144, R144, 0x30, R145, 0x78, !PT ;  /* 0x0000003090907812 */ /* 0x000fca00078e7891 */
[----:B------:R-:W-:Y:S02]  /*c840*/  IMAD R232, R232, 0x2000, R144 ;  /* 0x00002000e8e87824 */ /* 0x000fe400078e0290 */
[----:B------:R-:W-:Y:S04]  /*c850*/  LDS R144, [R6] ;  /* 0x0000000006907984 */ /* 0x000fe80000000800 */
[----:B------:R-:W-:Y:S04]  /*c860*/  LDS R146, [R6+0x1000] ;  /* 0x0010000006927984 */ /* 0x000fe80000000800 */
[----:B------:R-:W-:Y:S04]  /*c870*/  LDS R145, [R7] ;  /* 0x0000000007917984 */ /* 0x000fe80000000800 */
[----:B------:R-:W-:Y:S04]  /*c880*/  LDS R147, [R7+0x1000] ;  /* 0x0010000007937984 */ /* 0x000fe80000000800 */
[----:B------:R-:W1:Y:S04]  /*c890*/  LDSM.16.M88.4 R176, [R232+0x10000] ;  /* 0x01000000e8b0783b */ /* 0x000e680000000200 */
[----:B------:R-:W-:Y:S04]  /*c8a0*/  LDS R148, [R6+0x80] ;  /* 0x0000800006947984 */ /* 0x000fe80000000800 */
[----:B------:R-:W-:Y:S04]  /*c8b0*/  LDS R150, [R6+0x1080] ;  /* 0x0010800006967984 */ /* 0x000fe80000000800 */
[----:B------:R-:W-:Y:S04]  /*c8c0*/  LDS R149, [R7+0x80] ;  /* 0x0000800007957984 */ /* 0x000fe80000000800 */
[----:B------:R-:W2:Y:S04]  /*c8d0*/  LDS R151, [R7+0x1080] ;  /* 0x0010800007977984 */ /* 0x000ea80000000800 */
[----:B------:R-:W-:Y:S04]  /*c8e0*/  LDS R152, [R6+0x100] ;  /* 0x0001000006987984 */ /* 0x000fe80000000800 */
[----:B------:R-:W-:Y:S04]  /*c8f0*/  LDS R154, [R6+0x1100] ;  /* 0x00110000069a7984 */ /* 0x000fe80000000800 */
[----:B------:R-:W-:Y:S04]  /*c900*/  LDS R153, [R7+0x100] ;  /* 0x0001000007997984 */ /* 0x000fe80000000800 */
[----:B------:R-:W3:Y:S04]  /*c910*/  LDS R155, [R7+0x1100] ;  /* 0x00110000079b7984 */ /* 0x000ee80000000800 */
[----:B------:R-:W-:Y:S04]  /*c920*/  LDS R156, [R6+0x180] ;  /* 0x00018000069c7984 */ /* 0x000fe80000000800 */
[----:B------:R-:W-:Y:S01]  /*c930*/  LDS R158, [R6+0x1180] ;  /* 0x00118000069e7984 */ /* 0x000fe20000000800 */
[-C--:B-1----:R-:W-:Y:S03]  /*c940*/  HMMA.1688.F32.TF32 R128, R144, R176.reuse, R244 ;  /* 0x000000b09080723c */ /* 0x082fe600000810f4 */
[----:B------:R-:W-:Y:S04]  /*c950*/  LDS R157, [R7+0x180] ;  /* 0x00018000079d7984 */ /* 0x000fe80000000800 */
[----:B------:R-:W1:Y:S04]  /*c960*/  LDS R159, [R7+0x1180] ;  /* 0x00118000079f7984 */ /* 0x000e680000000800 */
[----:B------:R-:W-:Y:S04]  /*c970*/  LDS R160, [R6+0x200] ;  /* 0x0002000006a07984 */ /* 0x000fe80000000800 */
[----:B------:R-:W-:Y:S01]  /*c980*/  LDS R162, [R6+0x1200] ;  /* 0x0012000006a27984 */ /* 0x000fe20000000800 */
[----:B--2---:R-:W-:Y:S03]  /*c990*/  HMMA.1688.F32.TF32 R140, R148, R176, R204 ;  /* 0x000000b0948c723c */ /* 0x004fe600000810cc */
[----:B------:R-:W-:Y:S04]  /*c9a0*/  LDS R161, [R7+0x200] ;  /* 0x0002000007a17984 */ /* 0x000fe80000000800 */
[----:B------:R-:W2:Y:S01]  /*c9b0*/  LDS R163, [R7+0x1200] ;  /* 0x0012000007a37984 */ /* 0x000ea20000000800 */
[----:B------:R-:W-:-:S02]  /*c9c0*/  IMAD.MOV.U32 R132, RZ, RZ, R128 ;  /* 0x000000ffff847224 */ /* 0x000fc400078e0080 */
[----:B------:R-:W-:Y:S01]  /*c9d0*/  IMAD.MOV.U32 R133, RZ, RZ, R129 ;  /* 0x000000ffff857224 */ /* 0x000fe200078e0081 */
[----:B------:R-:W-:Y:S01]  /*c9e0*/  LDS R168, [R6+0x300] ;  /* 0x0003000006a87984 */ /* 0x000fe20000000800 */
[----:B------:R-:W-:Y:S02]  /*c9f0*/  IMAD.MOV.U32 R134, RZ, RZ, R130 ;  /* 0x000000ffff867224 */ /* 0x000fe400078e0082 */
[----:B------:R-:W-:Y:S01]  /*ca00*/  IMAD.MOV.U32 R135, RZ, RZ, R131 ;  /* 0x000000ffff877224 */ /* 0x000fe200078e0083 */
[----:B------:R-:W-:Y:S01]  /*ca10*/  LDS R170, [R6+0x1300] ;  /* 0x0013000006aa7984 */ /* 0x000fe20000000800 */
[-C--:B---3--:R-:W-:Y:S03]  /*ca20*/  HMMA.1688.F32.TF32 R136, R152, R176.reuse, R196 ;  /* 0x000000b09888723c */ /* 0x088fe600000810c4 */
[----:B------:R-:W-:Y:S04]  /*ca30*/  LDS R169, [R7+0x300] ;  /* 0x0003000007a97984 */ /* 0x000fe80000000800 */
[----:B------:R-:W-:Y:S04]  /*ca40*/  LDS R171, [R7+0x1300] ;  /* 0x0013000007ab7984 */ /* 0x000fe80000000800 */
[----:B------:R-:W-:Y:S04]  /*ca50*/  LDS R164, [R6+0x280] ;  /* 0x0002800006a47984 */ /* 0x000fe80000000800 */
[----:B------:R-:W-:Y:S01]  /*ca60*/  LDS R166, [R6+0x1280] ;  /* 0x0012800006a67984 */ /* 0x000fe20000000800 */
[----:B-1----:R-:W-:Y:S03]  /*ca70*/  HMMA.1688.F32.TF32 R128, R156, R176, R192 ;  /* 0x000000b09c80723c */ /* 0x002fe600000810c0 */
[----:B------:R-:W-:Y:S04]  /*ca80*/  LDS R165, [R7+0x280] ;  /* 0x0002800007a57984 */ /* 0x000fe80000000800 */
[----:B------:R-:W1:Y:S04]  /*ca90*/  LDS R167, [R7+0x1280] ;  /* 0x0012800007a77984 */ /* 0x000e680000000800 */
[----:B------:R-:W-:Y:S04]  /*caa0*/  LDS R172, [R6+0x380] ;  /* 0x0003800006ac7984 */ /* 0x000fe80000000800 */
[----:B------:R-:W-:Y:S04]  /*cab0*/  LDS R174, [R6+0x1380] ;  /* 0x0013800006ae7984 */ /* 0x000fe80000000800 */
[----:B------:R-:W-:Y:S04]  /*cac0*/  LDS R173, [R7+0x380] ;  /* 0x0003800007ad7984 */ /* 0x000fe80000000800 */
[----:B------:R-:W3:Y:S01]  /*cad0*/  LDS R175, [R7+0x1380] ;  /* 0x0013800007af7984 */ /* 0x000ee20000000800 */
[----:B------:R-:W-:-:S02]  /*cae0*/  IMAD.MOV.U32 R5, RZ, RZ, R130 ;  /* 0x000000ffff057224 */ /* 0x000fc400078e0082 */
[----:B------:R-:W-:Y:S01]  /*caf0*/  IMAD.MOV.U32 R4, RZ, RZ, R131 ;  /* 0x000000ffff047224 */ /* 0x000fe200078e0083 */
[----:B------:R-:W-:Y:S04]  /*cb00*/  STL.64 [R1+0x180], R140 ;  /* 0x0001808c01007387 */ /* 0x000fe80000100a00 */
[----:B------:R2:W-:Y:S04]  /*cb10*/  STL.64 [R1+0x188], R142 ;  /* 0x0001888e01007387 */ /* 0x0005e80000100a00 */
[----:B------:R-:W-:Y:S04]  /*cb20*/  STL.64 [R1+0x160], R136 ;  /* 0x0001608801007387 */ /* 0x000fe80000100a00 */
[----:B------:R1:W-:Y:S01]  /*cb30*/  STL.64 [R1+0x168], R138 ;  /* 0x0001688a01007387 */ /* 0x0003e20000100a00 */
[-C--:B--2---:R-:W-:Y:S03]  /*cb40*/  HMMA.1688.F32.TF32 R140, R160, R176.reuse, R188 ;  /* 0x000000b0a08c723c */ /* 0x084fe600000810bc */
[----:B------:R2:W-:Y:S04]  /*cb50*/  STL.64 [R1+0x1a0], R128 ;  /* 0x0001a08001007387 */ /* 0x0005e80000100a00 */
[----:B------:R-:W-:Y:S01]  /*cb60*/  STL [R1+0x924], R4 ;  /* 0x0009240401007387 */ /* 0x000fe20000100800 */
[-C--:B-1----:R-:W-:Y:S03]  /*cb70*/  HMMA.1688.F32.TF32 R136, R164, R176.reuse, R184 ;  /* 0x000000b0a488723c */ /* 0x082fe600000810b8 */
[----:B------:R-:W-:Y:S04]  /*cb80*/  STL [R1+0x920], R5 ;  /* 0x0009200501007387 */ /* 0x000fe80000100800 */
[----:B------:R-:W1:Y:S01]  /*cb90*/  LDSM.16.M88.4 R188, [R232+0x10400] ;  /* 0x01040000e8bc783b */ /* 0x000e620000000200 */
[----:B--2---:R-:W-:Y:S03]  /*cba0*/  HMMA.1688.F32.TF32 R128, R168, R176, R180 ;  /* 0x000000b0a880723c */ /* 0x004fe600000810b4 */
[----:B------:R-:W2:Y:S04]  /*cbb0*/  LDSM.16.M88.4 R180, [R232+0x10800] ;  /* 0x01080000e8b4783b */ /* 0x000ea80000000200 */
[----:B------:R-:W4:Y:S04]  /*cbc0*/  LDSM.16.M88.4 R192, [R232+0x10c00] ;  /* 0x010c0000e8c0783b */ /* 0x000f280000000200 */
[----:B------:R-:W-:Y:S04]  /*cbd0*/  STL.64 [R1+0x210], R140 ;  /* 0x0002108c01007387 */ /* 0x000fe80000100a00 */
[----:B------:R-:W-:Y:S04]  /*cbe0*/  STL.64 [R1+0x218], R142 ;  /* 0x0002188e01007387 */ /* 0x000fe80000100a00 */
[----:B------:R-:W1:Y:S04]  /*cbf0*/  LDSM.16.M88.4 R184, [R232+0x11000] ;  /* 0x01100000e8b8783b */ /* 0x000e680000000200 */
[----:B------:R-:W1:Y:S01]  /*cc00*/  LDSM.16.M88.4 R204, [R232+0x11400] ;  /* 0x01140000e8cc783b */ /* 0x000e620000000200 */
[----:B------:R-:W-:-:S03]  /*cc10*/  IMAD.MOV.U32 R252, RZ, RZ, R131 ;  /* 0x000000fffffc7224 */ /* 0x000fc600078e0083 */
[----:B------:R2:W-:Y:S04]  /*cc20*/  STL.64 [R1+0x230], R128 ;  /* 0x0002308001007387 */ /* 0x0005e80000100a00 */
[----:B------:R-:W-:Y:S04]  /*cc30*/  STL.64 [R1+0x220], R136 ;  /* 0x0002208801007387 */ /* 0x000fe80000100a00 */
[----:B------:R3:W-:Y:S04]  /*cc40*/  STL.64 [R1+0x228], R138 ;  /* 0x0002288a01007387 */ /* 0x0007e80000100a00 */
[----:B------:R4:W-:Y:S04]  /*cc50*/  STL [R1+0x238], R130 ;  /* 0x0002388201007387 */ /* 0x0009e80000100800 */
[----:B--2---:R-:W2:Y:S01]  /*cc60*/  LDL.LU.64 R128, [R1+0x270] ;  /* 0x0002700001807983 */ /* 0x004ea20000300a00 */
[----:B---3--:R-:W-:Y:S03]  /*cc70*/  HMMA.1688.F32.TF32 R136, R172, R176, R200 ;  /* 0x000000b0ac88723c */ /* 0x008fe600000810c8 */
[----:B------:R-:W3:Y:S04]  /*cc80*/  LDSM.16.M88.4 R200, [R232+0x11800] ;  /* 0x01180000e8c8783b */ /* 0x000ee80000000200 */
[----:B----4-:R-:W2:Y:S04]  /*cc90*/  LDL.LU.64 R130, [R1+0x278] ;  /* 0x0002780001827983 */ /* 0x010ea80000300a00 */
[----:B------:R-:W-:Y:S04]  /*cca0*/  STL [R1+0x928], R252 ;  /* 0x000928fc01007387 */ /* 0x000fe80000100800 */
[----:B------:R-:W4:Y:S08]  /*ccb0*/  LDSM.16.M88.4 R196, [R232+0x11c00] ;  /* 0x011c0000e8c4783b */ /* 0x000f300000000200 */
[----:B------:R2:W-:Y:S01]  /*ccc0*/  STL.64 [R1+0x240], R136 ;  /* 0x0002408801007387 */ /* 0x0005e20000100a00 */
[----:B------:R-:W-:-:S02]  /*ccd0*/  IMAD.MOV.U32 R177, RZ, RZ, R138 ;  /* 0x000000ffffb17224 */ /* 0x000fc400078e008a */
[----:B------:R-:W-:Y:S01]  /*cce0*/  IMAD.MOV.U32 R176, RZ, RZ, R139 ;  /* 0x000000ffffb07224 */ /* 0x000fe200078e008b */
[----:B------:R-:W2:Y:S04]  /*ccf0*/  LDL.LU.64 R212, [R1+0x260] ;  /* 0x0002600001d47983 */ /* 0x000ea80000300a00 */
[----:B------:R-:W2:Y:S04]  /*cd00*/  LDL.LU.64 R214, [R1+0x268] ;  /* 0x0002680001d67983 */ /* 0x000ea80000300a00 */
[----:B------:R-:W2:Y:S04]  /*cd10*/  LDL.LU.64 R140, [R1+0x250] ;  /* 0x00025000018c7983 */ /* 0x000ea80000300a00 */
[----:B------:R-:W2:Y:S04]  /*cd20*/  LDL.LU.64 R142, [R1+0x258] ;  /* 0x00025800018e7983 */ /* 0x000ea80000300a00 */
[----:B------:R-:W-:Y:S04]  /*cd30*/  STL [R1+0x930], R176 ;  /* 0x000930b001007387 */ /* 0x000fe80000100800 */
[----:B------:R-:W-:Y:S04]  /*cd40*/  STL [R1+0x92c], R177 ;  /* 0x00092cb101007387 */ /* 0x000fe80000100800 */
[----:B-1----:R1:W-:Y:S04]  /*cd50*/  STL [R1+0x978], R191 ;  /* 0x000978bf01007387 */ /* 0x0023e80000100800 */
        /* <DEDUP_REMOVED lines=8> */
[----:B---3--:R-:W-:Y:S04]  /*cde0*/  STL [R1+0x954], R202 ;  /* 0x000954ca01007387 */ /* 0x008fe80000100800 */
[----:B------:R-:W-:Y:S04]  /*cdf0*/  STL [R1+0x950], R203 ;  /* 0x000950cb01007387 */ /* 0x000fe80000100800 */
[----:B----4-:R-:W-:Y:S04]  /*ce00*/  STL [R1+0x94c], R198 ;  /* 0x00094cc601007387 */ /* 0x010fe80000100800 */
[----:B------:R-:W-:Y:S01]  /*ce10*/  STL [R1+0x948], R199 ;  /* 0x000948c701007387 */ /* 0x000fe20000100800 */
[C---:B--2---:R-:W-:Y:S11]  /*ce20*/  HMMA.1688.F32.TF32 R136, R144.reuse, R188, R128 ;  /* 0x000000bc9088723c */ /* 0x044ff60000081080 */
[----:B------:R-:W-:Y:S11]  /*ce30*/  @!UPT UIADD3 URZ, URZ, URZ, URZ ;  /* 0x0000003f3f3ff290 */ /* 0x000ff6000fffe03f */
[----:B------:R-:W-:Y:S02]  /*ce40*/  @!UPT UIADD3 URZ, URZ, URZ, URZ ;  /* 0x0000003f3f3ff290 */ /* 0x000fe4000fffe03f */
[----:B------:R-:W-:Y:S01]  /*ce50*/  IMAD.MOV.U32 R128, RZ, RZ, R136 ;  /* 0x000000ffff807224 */ /* 0x000fe200078e0088 */
[----:B------:R-:W-:Y:S01]  /*ce60*/  HMMA.1688.F32.TF32 R212, R144, R180, R212 ;  /* 0x000000b490d4723c */ /* 0x000fe200000810d4 */
[----:B------:R-:W-:Y:S02]  /*ce70*/  IMAD.MOV.U32 R129, RZ, RZ, R137 ;  /* 0x000000ffff817224 */ /* 0x000fe400078e0089 */
[----:B------:R-:W-:Y:S01]  /*ce80*/  IMAD.MOV.U32 R130, RZ, RZ, R138 ;  /* 0x000000ffff827224 */ /* 0x000fe200078e008a */
[----:B------:R-:W2:Y:S01]  /*ce90*/  LDL.LU.64 R136, [R1+0x200] ;  /* 0x0002000001887983 */ /* 0x000ea20000300a00 */
[----:B------:R-:W-:-:S03]  /*cea0*/  IMAD.MOV.U32 R131, RZ, RZ, R139 ;  /* 0x000000ffff837224 */ /* 0x000fc600078e008b */
[----:B------:R-:W2:Y:S04]  /*ceb0*/  LDL.LU.64 R138, [R1+0x208] ;  /* 0x00020800018a7983 */ /* 0x000ea80000300a00 */
[----:B------:R-:W3:Y:S04]  /*cec0*/  LDL.LU.64 R208, [R1+0x1f0] ;  /* 0x0001f00001d07983 */ /* 0x000ee80000300a00 */
[----:B------:R-:W3:Y:S07]  /*ced0*/  LDL.LU.64 R210, [R1+0x1f8] ;  /* 0x0001f80001d27983 */ /* 0x000eee0000300a00 */
[----:B------:R-:W-:Y:S01]  /*cee0*/  STL [R1+0xd4], R213 ;  /* 0x0000d4d501007387 */ /* 0x000fe20000100800 */
[----:B-1----:R-:W-:-:S03]  /*cef0*/  IMAD.MOV.U32 R191, RZ, RZ, R212 ;  /* 0x000000ffffbf7224 */ /* 0x002fc600078e00d4 */
[----:B------:R1:W-:Y:S04]  /*cf00*/  STL.64 [R1+0xd8], R214 ;  /* 0x0000d8d601007387 */ /* 0x0003e80000100a00 */
[----:B------:R-:W4:Y:S04]  /*cf10*/  LDL.LU.64 R228, [R1+0x1e0] ;  /* 0x0001e00001e47983 */ /* 0x000f280000300a00 */
[----:B------:R-:W4:Y:S01]  /*cf20*/  LDL.LU.64 R230, [R1+0x1e8] ;  /* 0x0001e80001e67983 */ /* 0x000f220000300a00 */
[----:B-1----:R-:W-:Y:S11]  /*cf30*/  HMMA.1688.F32.TF32 R212, R144, R192, R140 ;  /* 0x000000c090d4723c */ /* 0x002ff6000008108c */
[----:B------:R-:W-:Y:S11]  /*cf40*/  @!UPT UIADD3 URZ, URZ, URZ, URZ ;  /* 0x0000003f3f3ff290 */ /* 0x000ff6000fffe03f */
[----:B------:R-:W-:Y:S02]  /*cf50*/  @!UPT UIADD3 URZ, URZ, URZ, URZ ;  /* 0x0000003f3f3ff290 */ /* 0x000fe4000fffe03f */
[----:B------:R-:W-:Y:S02]  /*cf60*/  IMAD.MOV.U32 R140, RZ, RZ, R212 ;  /* 0x000000ffff8c7224 */ /* 0x000fe400078e00d4 */
[----:B------:R-:W-:Y:S02]  /*cf70*/  IMAD.MOV.U32 R141, RZ, RZ, R213 ;  /* 0x000000ffff8d7224 */ /* 0x000fe400078e00d5 */
[----:B------:R-:W-:Y:S01]  /*cf80*/  IMAD.MOV.U32 R142, RZ, RZ, R214 ;  /* 0x000000ffff8e7224 */ /* 0x000fe200078e00d6 */
[----:B------:R-:W3:Y:S01]  /*cf90*/  LDL.LU.64 R212, [R1+0x1d0] ;  /* 0x0001d00001d47983 */ /* 0x000ee20000300a00 */
[----:B------:R-:W-:-:S03]  /*cfa0*/  IMAD.MOV.U32 R143, RZ, RZ, R215 ;  /* 0x000000ffff8f7224 */ /* 0x000fc600078e00d7 */
[----:B------:R-:W3:Y:S01]  /*cfb0*/  LDL.LU.64 R214, [R1+0x1d8] ;  /* 0x0001d80001d67983 */ /* 0x000ee20000300a00 */
[C---:B--2---:R-:W-:Y:S11]  /*cfc0*/  HMMA.1688.F32.TF32 R232, R144.reuse, R184, R136 ;  /* 0x000000b890e8723c */ /* 0x044ff60000081088 */
[----:B------:R-:W-:Y:S11]  /*cfd0*/  @!UPT UIADD3 URZ, URZ, URZ, URZ ;  /* 0x0000003f3f3ff290 */ /* 0x000ff6000fffe03f */
[----:B------:R-:W-:Y:S02]  /*cfe0*/  @!UPT UIADD3 URZ, URZ, URZ, URZ ;  /* 0x0000003f3f3ff290 */ /* 0x000fe4000fffe03f */
[----:B------:R-:W-:Y:S01]  /*cff0*/  IMAD.MOV.U32 R136, RZ, RZ, R232 ;  /* 0x000000ffff887224 */ /* 0x000fe200078e00e8 */
[----:B----4-:R-:W-:Y:S01]  /*d000*/  HMMA.1688.F32.TF32 R228, R144, R200, R228 ;  /* 0x000000c890e4723c */ /* 0x010fe200000810e4 */
[----:B------:R-:W-:Y:S02]  /*d010*/  IMAD.MOV.U32 R137, RZ, RZ, R233 ;  /* 0x000000ffff897224 */ /* 0x000fe400078e00e9 */
[----:B------:R-:W-:Y:S02]  /*d020*/  IMAD.MOV.U32 R138, RZ, RZ, R234 ;  /* 0x000000ffff8a7224 */ /* 0x000fe400078e00ea */
[----:B------:R-:W-:-:S03]  /*d030*/  IMAD.MOV.U32 R139, RZ, RZ, R235 ;  /* 0x000000ffff8b7224 */ /* 0x000fc600078e00eb */
[C---:B---3--:R-:W-:Y:S08]  /*d040*/  HMMA.1688.F32.TF32 R232, R144.reuse, R204, R208 ;  /* 0x000000cc90e8723c */ /* 0x048ff000000810d0 */
[----:B------:R-:W-:Y:S08]  /*d050*/  HMMA.1688.F32.TF32 R144, R144, R196, R212 ;  /* 0x000000c49090723c */ /* 0x000ff000000810d4 */
[----:B------:R-:W-:-:S02]  /*d060*/  IMAD.MOV.U32 R195, RZ, RZ, R228 ;  /* 0x000000ffffc37224 */ /* 0x000fc400078e00e4 */
[----:B------:R-:W-:Y:S02]  /*d070*/  IMAD.MOV.U32 R182, RZ, RZ, R229 ;  /* 0x000000ffffb67224 */ /* 0x000fe400078e00e5 */
[----:B------:R-:W-:Y:S01]  /*d080*/  IMAD.MOV.U32 R183, RZ, RZ, R230 ;  /* 0x000000ffffb77224 */ /* 0x000fe200078e00e6 */
[----:B------:R-:W2:Y:S01]  /*d090*/  LDL.LU.64 R228, [R1+0x1b0] ;  /* 0x0001b00001e47983 */ /* 0x000ea20000300a00 */
[----:B------:R-:W-:-:S03]  /*d0a0*/  IMAD.MOV.U32 R187, RZ, RZ, R231 ;  /* 0x000000ffffbb7224 */ /* 0x000fc600078e00e7 */
[----:B------:R-:W2:Y:S07]  /*d0b0*/  LDL.LU.64 R230, [R1+0x1b8] ;  /* 0x0001b80001e67983 */ /* 0x000eae0000300a00 */
[----:B------:R-:W-:Y:S02]  /*d0c0*/  IMAD.MOV.U32 R206, RZ, RZ, R144 ;  /* 0x000000ffffce7224 */ /* 0x000fe400078e0090 */
[----:B------:R-:W-:Y:S02]  /*d0d0*/  IMAD.MOV.U32 R207, RZ, RZ, R145 ;  /* 0x000000ffffcf7224 */ /* 0x000fe400078e0091 */
[----:B------:R-:W-:Y:S01]  /*d0e0*/  IMAD.MOV.U32 R186, RZ, RZ, R146 ;  /* 0x000000ffffba7224 */ /* 0x000fe200078e0092 */
[----:B------:R-:W3:Y:S01]  /*d0f0*/  LDL.LU.64 R144, [R1+0x170] ;  /* 0x0001700001907983 */ /* 0x000ee20000300a00 */
[----:B------:R-:W-:-:S03]  /*d100*/  IMAD.MOV.U32 R194, RZ, RZ, R147 ;  /* 0x000000ffffc27224 */ /* 0x000fc600078e0093 */
[----:B------:R-:W3:Y:S04]  /*d110*/  LDL.LU.64 R146, [R1+0x178] ;  /* 0x0001780001927983 */ /* 0x000ee80000300a00 */
[----:B------:R-:W4:Y:S04]  /*d120*/  LDL.LU.64 R212, [R1+0x150] ;  /* 0x0001500001d47983 */ /* 0x000f280000300a00 */
[----:B------:R-:W4:Y:S04]  /*d130*/  LDL.LU.64 R214, [R1+0x158] ;  /* 0x0001580001d67983 */ /* 0x000f280000300a00 */
[----:B------:R-:W4:Y:S04]  /*d140*/  LDL.LU.64 R248, [R1+0x140] ;  /* 0x0001400001f87983 */ /* 0x000f280000300a00 */
[----:B------:R-:W4:Y:S04]  /*d150*/  LDL.LU.64 R250, [R1+0x148] ;  /* 0x0001480001fa7983 */ /* 0x000f280000300a00 */
[----:B------:R-:W4:Y:S04]  /*d160*/  LDL.LU.64 R244, [R1+0x130] ;  /* 0x0001300001f47983 */ /* 0x000f280000300a00 */
[----:B------:R-:W4:Y:S01]  /*d170*/  LDL.LU.64 R246, [R1+0x138] ;  /* 0x0001380001f67983 */ /* 0x000f220000300a00 */
[----:B------:R-:W-:-:S03]  /*d180*/  IMAD.MOV.U32 R208, RZ, RZ, R232 ;  /* 0x000000ffffd07224 */ /* 0x000fc600078e00e8 */
[----:B------:R-:W4:Y:S01]  /*d190*/  LDL.LU.64 R240, [R1+0x120] ;  /* 0x0001200001f07983 */ /* 0x000f220000300a00 */
[----:B------:R-:W-:-:S03]  /*d1a0*/  IMAD.MOV.U32 R209, RZ, RZ, R233 ;  /* 0x000000ffffd17224 */ /* 0x000fc600078e00e9 */
[----:B------:R-:W4:Y:S01]  /*d1b0*/  LDL.LU.64 R242, [R1+0x128] ;  /* 0x0001280001f27983 */ /* 0x000f220000300a00 */
[----:B------:R-:W-:-:S03]  /*d1c0*/  IMAD.MOV.U32 R210, RZ, RZ, R234 ;  /* 0x000000ffffd27224 */ /* 0x000fc600078e00ea */
[----:B------:R-:W4:Y:S01]  /*d1d0*/  LDL.LU.64 R236, [R1+0x110] ;  /* 0x0001100001ec7983 */ /* 0x000f220000300a00 */
[----:B------:R-:W-:-:S03]  /*d1e0*/  IMAD.MOV.U32 R211, RZ, RZ, R235 ;  /* 0x000000ffffd37224 */ /* 0x000fc600078e00eb */
[----:B------:R-:W4:Y:S04]  /*d1f0*/  LDL.LU.64 R238, [R1+0x118] ;  /* 0x0001180001ee7983 */ /* 0x000f280000300a00 */
[----:B------:R-:W4:Y:S04]  /*d200*/  LDL.LU.64 R232, [R1+0x100] ;  /* 0x0001000001e87983 */ /* 0x000f280000300a00 */
[----:B------:R-:W4:Y:S01]  /*d210*/  LDL.LU.64 R234, [R1+0x108] ;  /* 0x0001080001ea7983 */ /* 0x000f220000300a00 */
[C---:B--2---:R-:W-:Y:S08]  /*d220*/  HMMA.1688.F32.TF32 R228, R148.reuse, R188, R228 ;  /* 0x000000bc94e4723c */ /* 0x044ff000000810e4 */
[C---:B---3--:R-:W-:Y:S11]  /*d230*/  HMMA.1688.F32.TF32 R144, R148.reuse, R180, R144 ;  /* 0x000000b49490723c */ /* 0x048ff60000081090 */
[----:B------:R-:W-:Y:S04]  /*d240*/  @!UPT UIADD3 URZ, URZ, URZ, URZ ;  /* 0x0000003f3f3ff290 */ /* 0x000fe8000fffe03f */
[----:B------:R-:W-:Y:S04]  /*d250*/  STL.64 [R1+0x80], R228 ;  /* 0x000080e401007387 */ /* 0x000fe80000100a00 */
[----:B------:R1:W-:Y:S04]  /*d260*/  STL.64 [R1+0x88], R230 ;  /* 0x000088e601007387 */ /* 0x0003e80000100a00 */
[----:B-1----:R-:W2:Y:S04]  /*d270*/  LDL.LU.64 R230, [R1+0x9e8] ;  /* 0x0009e80001e67983 */ /* 0x002ea80000300a00 */
[----:B------:R-:W2:Y:S04]  /*d280*/  LDL.LU.64 R228, [R1+0x9e0] ;  /* 0x0009e00001e47983 */ /* 0x000ea80000300a00 */
[----:B------:R1:W-:Y:S04]  /*d290*/  STL.64 [R1+0x70], R144 ;  /* 0x0000709001007387 */ /* 0x0003e80000100a00 */
[----:B------:R3:W-:Y:S04]  /*d2a0*/  STL.64 [R1+0x78], R146 ;  /* 0x0000789201007387 */ /* 0x0007e80000100a00 */
[----:B-1----:R-:W2:Y:S04]  /*d2b0*/  LDL.LU.64 R144, [R1+0xe0] ;  /* 0x0000e00001907983 */ /* 0x002ea80000300a00 */
[----:B---3--:R-:W2:Y:S01]  /*d2c0*/  LDL.LU.64 R146, [R1+0xe8] ;  /* 0x0000e80001927983 */ /* 0x008ea20000300a00 */
[C---:B----4-:R-:W-:Y:S08]  /*d2d0*/  HMMA.1688.F32.TF32 R212, R148.reuse, R192, R212 ;  /* 0x000000c094d4723c */ /* 0x050ff000000810d4 */
[C---:B------:R-:W-:Y:S08]  /*d2e0*/  HMMA.1688.F32.TF32 R248, R148.reuse, R184, R248 ;  /* 0x000000b894f8723c */ /* 0x040ff000000810f8 */
[C---:B------:R-:W-:Y:S07]  /*d2f0*/  HMMA.1688.F32.TF32 R244, R148.reuse, R204, R244 ;  /* 0x000000cc94f4723c */ /* 0x040fee00000810f4 */
[----:B------:R-:W-:Y:S01]  /*d300*/  STL.64 [R1+0x60], R212 ;  /* 0x000060d401007387 */ /* 0x000fe20000100a00 */
[----:B------:R-:W-:Y:S03]  /*d310*/  HMMA.1688.F32.TF32 R240, R148, R200, R240 ;  /* 0x000000c894f0723c */ /* 0x000fe600000810f0 */
[----:B------:R1:W-:Y:S05]  /*d320*/  STL.64 [R1+0x68], R214 ;  /* 0x000068d601007387 */ /* 0x0003ea0000100a00 */
[----:B------:R-:W-:Y:S01]  /*d330*/  HMMA.1688.F32.TF32 R232, R152, R188, R232 ;  /* 0x000000bc98e8723c */ /* 0x000fe200000810e8 */
[----:B-1----:R-:W3:Y:S04]  /*d340*/  LDL.LU.64 R214, [R1+0x9d8] ;  /* 0x0009d80001d67983 */ /* 0x002ee80000300a00 */
[----:B------:R-:W3:Y:S04]  /*d350*/  LDL.LU.64 R212, [R1+0x9d0] ;  /* 0x0009d00001d47983 */ /* 0x000ee80000300a00 */
[----:B------:R-:W-:Y:S04]  /*d360*/  STL.64 [R1+0x50], R248 ;  /* 0x000050f801007387 */ /* 0x000fe80000100a00 */
[----:B------:R1:W-:Y:S02]  /*d370*/  STL.64 [R1+0x58], R250 ;  /* 0x000058fa01007387 */ /* 0x0003e40000100a00 */
[----:B-1----:R-:W-:Y:S02]  /*d380*/  HMMA.1688.F32.TF32 R248, R148, R196, R236 ;  /* 0x000000c494f8723c */ /* 0x002fe400000810ec */
[----:B------:R-:W-:Y:S01]  /*d390*/  STL [R1+0x40], R244 ;  /* 0x000040f401007387 */ /* 0x000fe20000100800 */
[----:B------:R-:W-:-:S06]  /*d3a0*/  IMAD.MOV.U32 R199, RZ, RZ, R240 ;  /* 0x000000ffffc77224 */ /* 0x000fcc00078e00f0 */
[----:B------:R-:W-:Y:S01]  /*d3b0*/  IMAD.MOV.U32 R176, RZ, RZ, R232 ;  /* 0x000000ffffb07224 */ /* 0x000fe200078e00e8 */
[----:B------:R-:W-:Y:S01]  /*d3c0*/  STL [R1+0x34], R241 ;  /* 0x000034f101007387 */ /* 0x000fe20000100800 */
[----:B------:R-:W-:Y:S02]  /*d3d0*/  IMAD.MOV.U32 R177, RZ, RZ, R233 ;  /* 0x000000ffffb17224 */ /* 0x000fe400078e00e9 */
[----:B------:R-:W-:Y:S01]  /*d3e0*/  IMAD.MOV.U32 R252, RZ, RZ, R234 ;  /* 0x000000fffffc7224 */ /* 0x000fe200078e00ea */
[----:B------:R1:W-:Y:S01]  /*d3f0*/  STL.64 [R1+0x38], R242 ;  /* 0x000038f201007387 */ /* 0x0003e20000100a00 */
[----:B------:R-:W-:Y:S01]  /*d400*/  IMAD.MOV.U32 R4, RZ, RZ, R235 ;  /* 0x000000ffff047224 */ /* 0x000fe200078e00eb */
[----:B------:R-:W-:Y:S08]  /*d410*/  HMMA.1688.F32.TF32 R48, R164, R188, R48 ;  /* 0x000000bca430723c */ /* 0x000ff00000081030 */
[C---:B------:R-:W-:Y:S01]  /*d420*/  HMMA.1688.F32.TF32 R232, R152.reuse, R200, R112 ;  /* 0x000000c898e8723c */ /* 0x040fe20000081070 */
[----:B------:R4:W-:Y:S07]  /*d430*/  STL.64 [R1+0x940], R250 ;  /* 0x000940fa01007387 */ /* 0x0009ee0000100a00 */
[----:B-1----:R-:W-:Y:S01]  /*d440*/  HMMA.1688.F32.TF32 R240, R152, R184, R120 ;  /* 0x000000b898f0723c */ /* 0x002fe20000081078 */
[----:B------:R1:W-:Y:S07]  /*d450*/  STL.64 [R1+0x938], R248 ;  /* 0x000938f801007387 */ /* 0x0003ee0000100a00 */
[----:B------:R-:W-:Y:S01]  /*d460*/  HMMA.1688.F32.TF32 R112, R164, R180, R44 ;  /* 0x000000b4a470723c */ /* 0x000fe2000008102c */
[----:B----4-:R-:W-:-:S07]  /*d470*/  IMAD.MOV.U32 R250, RZ, RZ, R130 ;  /* 0x000000fffffa7224 */ /* 0x010fce00078e0082 */
[----:B------:R-:W-:Y:S01]  /*d480*/  HMMA.1688.F32.TF32 R120, R164, R192, R40 ;  /* 0x000000c0a478723c */ /* 0x000fe20000081028 */
[----:B-1----:R-:W-:-:S07]  /*d490*/  IMAD.MOV.U32 R248, RZ, RZ, R128 ;  /* 0x000000fffff87224 */ /* 0x002fce00078e0080 */
[C---:B------:R-:W-:Y:S01]  /*d4a0*/  HMMA.1688.F32.TF32 R148, R164.reuse, R204, R32 ;  /* 0x000000cca494723c */ /* 0x040fe20000081020 */
[----:B------:R-:W-:Y:S01]  /*d4b0*/  IMAD.MOV.U32 R249, RZ, RZ, R129 ;  /* 0x000000fffff97224 */ /* 0x000fe200078e0081 */
[----:B------:R-:W-:Y:S06]  /*d4c0*/  LDS R32, [R6+0x2100] ;  /* 0x0021000006207984 */ /* 0x000fec0000000800 */
[C---:B------:R-:W-:Y:S08]  /*d4d0*/  HMMA.1688.F32.TF32 R28, R164.reuse, R200, R28 ;  /* 0x000000c8a41c723c */ /* 0x040ff0000008101c */
[----:B------:R-:W-:Y:S01]  /*d4e0*/  HMMA.1688.F32.TF32 R24, R164, R196, R24 ;  /* 0x000000c4a418723c */ /* 0x000fe20000081018 */
[----:B------:R-:W-:Y:S01]  /*d4f0*/  IMAD.MOV.U32 R251, RZ, RZ, R131 ;  /* 0x000000fffffb7224 */ /* 0x000fe200078e0083 */
[----:B------:R-:W-:Y:S06]  /*d500*/  LDS R34, [R6+0x3100] ;  /* 0x0031000006227984 */ /* 0x000fec0000000800 */
[----:B--2---:R-:W-:Y:S01]  /*d510*/  HMMA.1688.F32.TF32 R144, R152, R180, R144 ;  /* 0x000000b49890723c */ /* 0x004fe20000081090 */
[----:B------:R-:W-:Y:S01]  /*d520*/  IMAD.MOV.U32 R202, RZ, RZ, R245 ;  /* 0x000000ffffca7224 */ /* 0x000fe200078e00f5 */
[----:B------:R-:W-:Y:S01]  /*d530*/  LDS R33, [R7+0x2100] ;  /* 0x0021000007217984 */ /* 0x000fe20000000800 */
[----:B------:R-:W-:-:S02]  /*d540*/  IMAD.MOV.U32 R203, RZ, RZ, R246 ;  /* 0x000000ffffcb7224 */ /* 0x000fc400078e00f6 */
[----:B------:R-:W-:Y:S01]  /*d550*/  IMAD.MOV.U32 R198, RZ, RZ, R247 ;  /* 0x000000ffffc67224 */ /* 0x000fe200078e00f7 */
[----:B------:R-:W-:Y:S11]  /*d560*/  LDS R35, [R7+0x3100] ;  /* 0x0031000007237984 */ /* 0x000ff60000000800 */
[----:B------:R-:W-:Y:S07]  /*d570*/  @!UPT UIADD3 URZ, URZ, URZ, URZ ;  /* 0x0000003f3f3ff290 */ /* 0x000fee000fffe03f */
[----:B------:R-:W-:Y:S02]  /*d580*/  IMAD.MOV.U32 R5, RZ, RZ, R144 ;  /* 0x000000ffff057224 */ /* 0x000fe400078e0090 */
[----:B------:R-:W-:Y:S02]  /*d590*/  IMAD.MOV.U32 R3, RZ, RZ, R145 ;  /* 0x000000ffff037224 */ /* 0x000fe400078e0091 */
[----:B------:R-:W-:Y:S02]  /*d5a0*/  IMAD.MOV.U32 R2, RZ, RZ, R146 ;  /* 0x000000ffff027224 */ /* 0x000fe400078e0092 */
[----:B------:R-:W-:Y:S02]  /*d5b0*/  IMAD.MOV.U32 R0, RZ, RZ, R147 ;  /* 0x000000ffff007224 */ /* 0x000fe400078e0093 */
[----:B------:R-:W-:Y:S01]  /*d5c0*/  HMMA.1688.F32.TF32 R144, R164, R184, R36 ;  /* 0x000000b8a490723c */ /* 0x000fe20000081024 */
[----:B------:R-:W-:Y:S04]  /*d5d0*/  LDS R36, [R6+0x2000] ;  /* 0x0020000006247984 */ /* 0x000fe80000000800 */
[----:B------:R-:W-:Y:S02]  /*d5e0*/  LDS R38, [R6+0x3000] ;  /* 0x0030000006267984 */ /* 0x000fe40000000800 */
[----:B------:R-:W-:-:S02]  /*d5f0*/  IMAD.MOV.U32 R164, RZ, RZ, R208 ;  /* 0x000000ffffa47224 */ /* 0x000fc400078e00d0 */
[----:B------:R-:W2:Y:S01]  /*d600*/  LDL.LU R208, [R1+0x9c8] ;  /* 0x0009c80001d07983 */ /* 0x000ea20000300800 */
[----:B------:R-:W-:Y:S02]  /*d610*/  IMAD.MOV.U32 R165, RZ, RZ, R209 ;  /* 0x000000ffffa57224 */ /* 0x000fe400078e00d1 */
[----:B------:R-:W-:Y:S01]  /*d620*/  IMAD.MOV.U32 R166, RZ, RZ, R210 ;  /* 0x000000ffffa67224 */ /* 0x000fe200078e00d2 */
[----:B------:R-:W2:Y:S01]  /*d630*/  LDL.LU R209, [R1+0x9c4] ;  /* 0x0009c40001d17983 */ /* 0x000ea20000300800 */
[----:B------:R-:W-:-:S03]  /*d640*/  IMAD.MOV.U32 R167, RZ, RZ, R211 ;  /* 0x000000ffffa77224 */ /* 0x000fc600078e00d3 */
[----:B------:R-:W2:Y:S04]  /*d650*/  LDL.LU R210, [R1+0x9c0] ;  /* 0x0009c00001d27983 */ /* 0x000ea80000300800 */
[----:B------:R-:W2:Y:S04]  /*d660*/  LDL.LU R211, [R1+0x9bc] ;  /* 0x0009bc0001d37983 */ /* 0x000ea80000300800 */
[----:B------:R-:W4:Y:S04]  /*d670*/  LDL.LU R128, [R1+0x9b8] ;  /* 0x0009b80001807983 */ /* 0x000f280000300800 */
[----:B------:R-:W4:Y:S04]  /*d680*/  LDL.LU R129, [R1+0x9b4] ;  /* 0x0009b40001817983 */ /* 0x000f280000300800 */
[----:B------:R-:W4:Y:S04]  /*d690*/  LDL.LU R130, [R1+0x9b0] ;  /* 0x0009b00001827983 */ /* 0x000f280000300800 */
[----:B------:R-:W4:Y:S01]  /*d6a0*/  LDL.LU R131, [R1+0x9ac] ;  /* 0x0009ac0001837983 */ /* 0x000f220000300800 */
[C---:B------:R-:W-:Y:S03]  /*d6b0*/  HMMA.1688.F32.TF32 R244, R152.reuse, R192, R124 ;  /* 0x000000c098f4723c */ /* 0x040fe6000008107c */
[----:B------:R-:W-:Y:S04]  /*d6c0*/  LDS R37, [R7+0x2000] ;  /* 0x0020000007257984 */ /* 0x000fe80000000800 */
[----:B------:R-:W1:Y:S01]  /*d6d0*/  LDS R39, [R7+0x3000] ;  /* 0x0030000007277984 */ /* 0x000e620000000800 */
[C---:B------:R-:W-:Y:S08]  /*d6e0*/  HMMA.1688.F32.TF32 R236, R152.reuse, R204, R116 ;  /* 0x000000cc98ec723c */ /* 0x040ff00000081074 */
[----:B------:R-:W-:Y:S08]  /*d6f0*/  HMMA.1688.F32.TF32 R108, R152, R196, R108 ;  /* 0x000000c4986c723c */ /* 0x000ff0000008106c */
[----:B------:R-:W-:Y:S07]  /*d700*/  HMMA.1688.F32.TF32 R152, R168, R204, R216 ;  /* 0x000000cca898723c */ /* 0x000fee00000810d8 */
[----:B------:R-:W-:Y:S01]  /*d710*/  IMAD.MOV.U32 R216, RZ, RZ, R132 ;  /* 0x000000ffffd87224 */ /* 0x000fe200078e0084 */
[----:B------:R-:W-:Y:S01]  /*d720*/  HMMA.1688.F32.TF32 R104, R156, R188, R104 ;  /* 0x000000bc9c68723c */ /* 0x000fe20000081068 */
[----:B------:R-:W3:Y:S01]  /*d730*/  LDL.LU R132, [R1+0x9a8] ;  /* 0x0009a80001847983 */ /* 0x000ee20000300800 */
[----:B------:R-:W-:-:S02]  /*d740*/  IMAD.MOV.U32 R217, RZ, RZ, R133 ;  /* 0x000000ffffd97224 */ /* 0x000fc400078e0085 */
[----:B------:R-:W-:Y:S01]  /*d750*/  IMAD.MOV.U32 R218, RZ, RZ, R134 ;  /* 0x000000ffffda7224 */ /* 0x000fe200078e0086 */
[----:B------:R-:W3:Y:S01]  /*d760*/  LDL.LU R133, [R1+0x9a4] ;  /* 0x0009a40001857983 */ /* 0x000ee20000300800 */
[----:B------:R-:W-:Y:S02]  /*d770*/  IMAD.MOV.U32 R219, RZ, RZ, R135 ;  /* 0x000000ffffdb7224 */ /* 0x000fe400078e0087 */
[C---:B------:R-:W-:Y:S01]  /*d780*/  HMMA.1688.F32.TF32 R100, R156.reuse, R180, R100 ;  /* 0x000000b49c64723c */ /* 0x040fe20000081064 */
[----:B------:R-:W3:Y:S04]  /*d790*/  LDL.LU R134, [R1+0x9a0] ;  /* 0x0009a00001867983 */ /* 0x000ee80000300800 */
[----:B------:R-:W3:Y:S03]  /*d7a0*/  LDL.LU R135, [R1+0x99c] ;  /* 0x00099c0001877983 */ /* 0x000ee60000300800 */
[C---:B------:R-:W-:Y:S08]  /*d7b0*/  HMMA.1688.F32.TF32 R96, R156.reuse, R192, R96 ;  /* 0x000000c09c60723c */ /* 0x040ff00000081060 */
[C---:B------:R-:W-:Y:S08]  /*d7c0*/  HMMA.1688.F32.TF32 R92, R156.reuse, R184, R92 ;  /* 0x000000b89c5c723c */ /* 0x040ff0000008105c */
[C---:B------:R-:W-:Y:S08]  /*d7d0*/  HMMA.1688.F32.TF32 R88, R156.reuse, R204, R88 ;  /* 0x000000cc9c58723c */ /* 0x040ff00000081058 */
[C---:B------:R-:W-:Y:S08]  /*d7e0*/  HMMA.1688.F32.TF32 R84, R156.reuse, R200, R84 ;  /* 0x000000c89c54723c */ /* 0x040ff00000081054 */
[----:B------:R-:W-:Y:S08]  /*d7f0*/  HMMA.1688.F32.TF32 R80, R156, R196, R80 ;  /* 0x000000c49c50723c */ /* 0x000ff00000081050 */
[----:B------:R-:W-:Y:S07]  /*d800*/  HMMA.1688.F32.TF32 R156, R168, R200, R224 ;  /* 0x000000c8a89c723c */ /* 0x000fee00000810e0 */
[----:B------:R-:W-:-:S02]  /*d810*/  IMAD.MOV.U32 R224, RZ, RZ, R136 ;  /* 0x000000ffffe07224 */ /* 0x000fc400078e0088 */
[----:B------:R-:W3:Y:S01]  /*d820*/  LDL.LU R136, [R1+0x998] ;  /* 0x0009980001887983 */ /* 0x000ee20000300800 */
[----:B------:R-:W-:Y:S02]  /*d830*/  IMAD.MOV.U32 R225, RZ, RZ, R137 ;  /* 0x000000ffffe17224 */ /* 0x000fe400078e0089 */
[----:B------:R-:W-:Y:S01]  /*d840*/  IMAD.MOV.U32 R226, RZ, RZ, R138 ;  /* 0x000000ffffe27224 */ /* 0x000fe200078e008a */
[----:B------:R-:W3:Y:S01]  /*d850*/  LDL.LU R137, [R1+0x994] ;  /* 0x0009940001897983 */ /* 0x000ee20000300800 */
[----:B------:R-:W-:-:S03]  /*d860*/  IMAD.MOV.U32 R227, RZ, RZ, R139 ;  /* 0x000000ffffe37224 */ /* 0x000fc600078e008b */
[----:B------:R-:W3:Y:S04]  /*d870*/  LDL.LU R138, [R1+0x990] ;  /* 0x00099000018a7983 */ /* 0x000ee80000300800 */
[----:B------:R-:W3:Y:S01]  /*d880*/  LDL.LU R139, [R1+0x98c] ;  /* 0x00098c00018b7983 */ /* 0x000ee20000300800 */
[----:B--2---:R-:W-:Y:S07]  /*d890*/  HMMA.1688.F32.TF32 R40, R172, R192, R208 ;  /* 0x000000c0ac28723c */ /* 0x004fee00000810d0 */
[----:B------:R-:W-:-:S02]  /*d8a0*/  IMAD.MOV.U32 R208, RZ, RZ, R140 ;  /* 0x000000ffffd07224 */ /* 0x000fc400078e008c */
[----:B------:R-:W2:Y:S01]  /*d8b0*/  LDL.LU R140, [R1+0x988] ;  /* 0x00098800018c7983 */ /* 0x000ea20000300800 */
[----:B------:R-:W-:Y:S02]  /*d8c0*/  IMAD.MOV.U32 R209, RZ, RZ, R141 ;  /* 0x000000ffffd17224 */ /* 0x000fe400078e008d */
[----:B------:R-:W-:Y:S01]  /*d8d0*/  IMAD.MOV.U32 R210, RZ, RZ, R142 ;  /* 0x000000ffffd27224 */ /* 0x000fe200078e008e */
[----:B------:R-:W2:Y:S01]  /*d8e0*/  LDL.LU R141, [R1+0x984] ;  /* 0x00098400018d7983 */ /* 0x000ea20000300800 */
[----:B------:R-:W-:Y:S01]  /*d8f0*/  IMAD.MOV.U32 R211, RZ, RZ, R143 ;  /* 0x000000ffffd37224 */ /* 0x000fe200078e008f */
[----:B----4-:R-:W-:Y:S02]  /*d900*/  HMMA.1688.F32.TF32 R44, R172, R184, R128 ;  /* 0x000000b8ac2c723c */ /* 0x010fe40000081080 */
[----:B------:R-:W2:Y:S04]  /*d910*/  LDL.LU R142, [R1+0x980] ;  /* 0x00098000018e7983 */ /* 0x000ea80000300800 */
[----:B------:R-:W2:Y:S01]  /*d920*/  LDL.LU R143, [R1+0x97c] ;  /* 0x00097c00018f7983 */ /* 0x000ea20000300800 */
[----:B------:R-:W-:-:S03]  /*d930*/  IMAD.MOV.U32 R128, RZ, RZ, R191 ;  /* 0x000000ffff807224 */ /* 0x000fc600078e00bf */
[----:B------:R-:W1:Y:S01]  /*d940*/  LDL.LU R191, [R1+0x978] ;  /* 0x0009780001bf7983 */ /* 0x000e620000300800 */
[C---:B------:R-:W-:Y:S03]  /*d950*/  HMMA.1688.F32.TF32 R20, R168.reuse, R188, R20 ;  /* 0x000000bca814723c */ /* 0x040fe60000081014 */
[----:B------:R-:W4:Y:S04]  /*d960*/  LDL.LU R129, [R1+0xd4] ;  /* 0x0000d40001817983 */ /* 0x000f280000300800 */
[----:B------:R-:W4:Y:S01]  /*d970*/  LDL.LU R130, [R1+0xd8] ;  /* 0x0000d80001827983 */ /* 0x000f220000300800 */
[C---:B------:R-:W-:Y:S03]  /*d980*/  HMMA.1688.F32.TF32 R16, R168.reuse, R180, R16 ;  /* 0x000000b4a810723c */ /* 0x040fe60000081010 */
[----:B------:R-:W4:Y:S05]  /*d990*/  LDL.LU R131, [R1+0xdc] ;  /* 0x0000dc0001837983 */ /* 0x000f2a0000300800 */
[C---:B------:R-:W-:Y:S08]  /*d9a0*/  HMMA.1688.F32.TF32 R12, R168.reuse, R192, R12 ;  /* 0x000000c0a80c723c */ /* 0x040ff0000008100c */
[C---:B------:R-:W-:Y:S08]  /*d9b0*/  HMMA.1688.F32.TF32 R8, R168.reuse, R184, R8 ;  /* 0x000000b8a808723c */ /* 0x040ff00000081008 */
[----:B------:R-:W-:Y:S08]  /*d9c0*/  HMMA.1688.F32.TF32 R168, R168, R196, R220 ;  /* 0x000000c4a8a8723c */ /* 0x000ff000000810dc */
[----:B---3--:R-:W-:Y:S07]  /*d9d0*/  HMMA.1688.F32.TF32 R116, R172, R180, R212 ;  /* 0x000000b4ac74723c */ /* 0x008fee00000810d4 */
[----:B------:R-:W-:-:S02]  /*d9e0*/  IMAD.MOV.U32 R212, RZ, RZ, R206 ;  /* 0x000000ffffd47224 */ /* 0x000fc400078e00ce */
[----:B------:R-:W3:Y:S01]  /*d9f0*/  LDL.LU R206, [R1+0x974] ;  /* 0x0009740001ce7983 */ /* 0x000ee20000300800 */
[----:B------:R-:W-:Y:S02]  /*da00*/  IMAD.MOV.U32 R213, RZ, RZ, R207 ;  /* 0x000000ffffd57224 */ /* 0x000fe400078e00cf */
[----:B------:R-:W-:Y:S02]  /*da10*/  IMAD.MOV.U32 R214, RZ, RZ, R186 ;  /* 0x000000ffffd67224 */ /* 0x000fe400078e00ba */
[----:B------:R-:W-:Y:S01]  /*da20*/  IMAD.MOV.U32 R215, RZ, RZ, R194 ;  /* 0x000000ffffd77224 */ /* 0x000fe200078e00c2 */
[----:B--2---:R-:W-:Y:S08]  /*da30*/  HMMA.1688.F32.TF32 R220, R172, R196, R140 ;  /* 0x000000c4acdc723c */ /* 0x004ff0000008108c */
[----:B-1----:R-:W-:Y:S07]  /*da40*/  HMMA.1688.F32.TF32 R140, R36, R190, R248 ;  /* 0x000000be248c723c */ /* 0x002fee00000810f8 */
[----:B------:R-:W-:-:S02]  /*da50*/  IMAD.MOV.U32 R248, RZ, RZ, R195 ;  /* 0x000000fffff87224 */ /* 0x000fc400078e00c3 */
[----:B------:R-:W-:Y:S02]  /*da60*/  IMAD.MOV.U32 R249, RZ, RZ, R182 ;  /* 0x000000fffff97224 */ /* 0x000fe400078e00b6 */
[----:B------:R-:W-:Y:S11]  /*da70*/  IMAD.MOV.U32 R250, RZ, RZ, R183 ;  /* 0x000000fffffa7224 */ /* 0x000ff600078e00b7 */
[----:B------:R-:W-:Y:S01]  /*da80*/  @!UPT UIADD3 URZ, URZ, URZ, URZ ;  /* 0x0000003f3f3ff290 */ /* 0x000fe2000fffe03f */
[----:B------:R-:W-:Y:S04]  /*da90*/  STL.64 [R1+0x200], R140 ;  /* 0x0002008c01007387 */ /* 0x000fe80000100a00 */
[----:B------:R1:W-:Y:S04]  /*daa0*/  STL.64 [R1+0x208], R142 ;  /* 0x0002088e01007387 */ /* 0x0003e80000100a00 */
[----:B------:R-:W3:Y:S04]  /*dab0*/  LDL.LU R207, [R1+0x970] ;  /* 0x0009700001cf7983 */ /* 0x000ee80000300800 */
[----:B------:R-:W1:Y:S04]  /*dac0*/  LDL.LU R186, [R1+0x96c] ;  /* 0x00096c0001ba7983 */ /* 0x000e680000300800 */
[----:B------:R-:W2:Y:S04]  /*dad0*/  LDL.LU R194, [R1+0x968] ;  /* 0x0009680001c27983 */ /* 0x000ea80000300800 */
[----:B------:R-:W2:Y:S04]  /*dae0*/  LDL.LU R195, [R1+0x964] ;  /* 0x0009640001c37983 */ /* 0x000ea80000300800 */
[----:B------:R-:W4:Y:S04]  /*daf0*/  LDL.LU R182, [R1+0x960] ;  /* 0x0009600001b67983 */ /* 0x000f280000300800 */
[----:B------:R-:W4:Y:S01]  /*db00*/  LDL.LU R183, [R1+0x95c] ;  /* 0x00095c0001b77983 */ /* 0x000f220000300800 */
[----:B------:R-:W-:-:S03]  /*db10*/  IMAD.MOV.U32 R251, RZ, RZ, R187 ;  /* 0x000000fffffb7224 */ /* 0x000fc600078e00bb */
[----:B------:R-:W1:Y:S01]  /*db20*/  LDL.LU R187, [R1+0x958] ;  /* 0x0009580001bb7983 */ /* 0x000e620000300800 */
[C---:B------:R-:W-:Y:S03]  /*db30*/  HMMA.1688.F32.TF32 R124, R172.reuse, R188, R228 ;  /* 0x000000bcac7c723c */ /* 0x040fe600000810e4 */
[----:B------:R-:W2:Y:S04]  /*db40*/  LDL.LU R228, [R1+0x180] ;  /* 0x0001800001e47983 */ /* 0x000ea80000300800 */
[----:B------:R-:W3:Y:S01]  /*db50*/  LDL.LU R229, [R1+0x184] ;  /* 0x0001840001e57983 */ /* 0x000ee20000300800 */
[C---:B------:R-:W-:Y:S03]  /*db60*/  HMMA.1688.F32.TF32 R132, R172.reuse, R204, R132 ;  /* 0x000000ccac84723c */ /* 0x040fe60000081084 */
[----:B------:R-:W3:Y:S04]  /*db70*/  LDL.LU R230, [R1+0x188] ;  /* 0x0001880001e67983 */ /* 0x000ee80000300800 */
[----:B------:R-:W3:Y:S01]  /*db80*/  LDL.LU R231, [R1+0x18c] ;  /* 0x00018c0001e77983 */ /* 0x000ee20000300800 */
[----:B------:R-:W-:Y:S08]  /*db90*/  HMMA.1688.F32.TF32 R136, R172, R200, R136 ;  /* 0x000000c8ac88723c */ /* 0x000ff00000081088 */
[C---:B----4-:R-:W-:Y:S08]  /*dba0*/  HMMA.1688.F32.TF32 R128, R36.reuse, R182, R128 ;  /* 0x000000b62480723c */ /* 0x050ff00000081080 */
[C---:B--2---:R-:W-:Y:S08]  /*dbb0*/  HMMA.1688.F32.TF32 R172, R36.reuse, R194, R208 ;  /* 0x000000c224ac723c */ /* 0x044ff000000810d0 */
[C---:B-1----:R-:W-:Y:S07]  /*dbc0*/  HMMA.1688.F32.TF32 R140, R36.reuse, R186, R224 ;  /* 0x000000ba248c723c */ /* 0x042fee00000810e0 */
[----:B------:R-:W-:Y:S04]  /*dbd0*/  STL.64 [R1+0x1f0], R128 ;  /* 0x0001f08001007387 */ /* 0x000fe80000100a00 */
[----:B------:R3:W-:Y:S02]  /*dbe0*/  STL.64 [R1+0x1f8], R130 ;  /* 0x0001f88201007387 */ /* 0x0007e40000100a00 */
[----:B---3--:R-:W-:Y:S02]  /*dbf0*/  HMMA.1688.F32.TF32 R128, R36, R206, R164 ;  /* 0x000000ce2480723c */ /* 0x008fe400000810a4 */
[----:B------:R1:W-:Y:S04]  /*dc00*/  STL.64 [R1+0x1e0], R172 ;  /* 0x0001e0ac01007387 */ /* 0x0003e80000100a00 */
[----:B------:R2:W-:Y:S04]  /*dc10*/  STL.64 [R1+0x1e8], R174 ;  /* 0x0001e8ae01007387 */ /* 0x0005e80000100a00 */
[----:B------:R-:W3:Y:S04]  /*dc20*/  LDL.LU R224, [R1+0x80] ;  /* 0x0000800001e07983 */ /* 0x000ee80000300800 */
[----:B------:R4:W-:Y:S04]  /*dc30*/  STL.64 [R1+0x1d0], R140 ;  /* 0x0001d08c01007387 */ /* 0x0009e80000100a00 */
[----:B------:R-:W-:Y:S05]  /*dc40*/  STL.64 [R1+0x1d8], R142 ;  /* 0x0001d88e01007387 */ /* 0x000fea0000100a00 */
[----:B------:R1:W-:Y:S04]  /*dc50*/  STL.64 [R1+0x1c0], R128 ;  /* 0x0001c08001007387 */ /* 0x0003e80000100a00 */
[----:B------:R1:W-:Y:S04]  /*dc60*/  STL.64 [R1+0x1c8], R130 ;  /* 0x0001c88201007387 */ /* 0x0003e80000100a00 */
[----:B------:R-:W3:Y:S04]  /*dc70*/  LDL.LU R225, [R1+0x84] ;  /* 0x0000840001e17983 */ /* 0x000ee80000300800 */
[----:B------:R-:W3:Y:S04]  /*dc80*/  LDL.LU R226, [R1+0x88] ;  /* 0x0000880001e27983 */ /* 0x000ee80000300800 */
[----:B------:R-:W3:Y:S04]  /*dc90*/  LDL.LU R227, [R1+0x8c] ;  /* 0x00008c0001e37983 */ /* 0x000ee80000300800 */
[----:B------:R-:W3:Y:S04]  /*dca0*/  LDL.LU R164, [R1+0x70] ;  /* 0x0000700001a47983 */ /* 0x000ee80000300800 */
[----:B------:R-:W3:Y:S04]  /*dcb0*/  LDL.LU R165, [R1+0x74] ;  /* 0x0000740001a57983 */ /* 0x000ee80000300800 */
[----:B------:R-:W3:Y:S04]  /*dcc0*/  LDL.LU R166, [R1+0x78] ;  /* 0x0000780001a67983 */ /* 0x000ee80000300800 */
[----:B------:R-:W3:Y:S04]  /*dcd0*/  LDL.LU R167, [R1+0x7c] ;  /* 0x00007c0001a77983 */ /* 0x000ee80000300800 */
[----:B-1----:R-:W3:Y:S04]  /*dce0*/  LDL.LU R172, [R1+0x60] ;  /* 0x0000600001ac7983 */ /* 0x002ee80000300800 */
[----:B------:R-:W3:Y:S04]  /*dcf0*/  LDL.LU R173, [R1+0x64] ;  /* 0x0000640001ad7983 */ /* 0x000ee80000300800 */
[----:B--2---:R-:W2:Y:S04]  /*dd00*/  LDL.LU R174, [R1+0x68] ;  /* 0x0000680001ae7983 */ /* 0x004ea80000300800 */
[----:B------:R-:W2:Y:S04]  /*dd10*/  LDL.LU R175, [R1+0x6c] ;  /* 0x00006c0001af7983 */ /* 0x000ea80000300800 */
[----:B----4-:R-:W4:Y:S01]  /*dd20*/  LDL.LU R140, [R1+0x50] ;  /* 0x00005000018c7983 */ /* 0x010f220000300800 */
[----:B------:R-:W-:-:S03]  /*dd30*/  IMAD.MOV.U32 R129, RZ, RZ, R202 ;  /* 0x000000ffff817224 */ /* 0x000fc600078e00ca */
[----:B------:R-:W4:Y:S01]  /*dd40*/  LDL.LU R141, [R1+0x54] ;  /* 0x00005400018d7983 */ /* 0x000f220000300800 */
[----:B------:R-:W-:-:S03]  /*dd50*/  IMAD.MOV.U32 R130, RZ, RZ, R203 ;  /* 0x000000ffff827224 */ /* 0x000fc600078e00cb */
[----:B------:R-:W4:Y:S04]  /*dd60*/  LDL.LU R142, [R1+0x58] ;  /* 0x00005800018e7983 */ /* 0x000f280000300800 */
[----:B------:R-:W4:Y:S04]  /*dd70*/  LDL.LU R143, [R1+0x5c] ;  /* 0x00005c00018f7983 */ /* 0x000f280000300800 */
[----:B------:R-:W2:Y:S04]  /*dd80*/  LDL.LU R128, [R1+0x40] ;  /* 0x0000400001807983 */ /* 0x000ea80000300800 */
[----:B------:R-:W2:Y:S04]  /*dd90*/  LDL.LU R202, [R1+0x954] ;  /* 0x0009540001ca7983 */ /* 0x000ea80000300800 */
[----:B------:R-:W2:Y:S01]  /*dda0*/  LDL.LU R203, [R1+0x950] ;  /* 0x0009500001cb7983 */ /* 0x000ea20000300800 */
[----:B------:R-:W-:-:S02]  /*ddb0*/  IMAD.MOV.U32 R131, RZ, RZ, R198 ;  /* 0x000000ffff837224 */ /* 0x000fc400078e00c6 */
[----:B------:R-:W-:Y:S01]  /*ddc0*/  IMAD.MOV.U32 R208, RZ, RZ, R199 ;  /* 0x000000ffffd07224 */ /* 0x000fe200078e00c7 */
[----:B------:R-:W3:Y:S04]  /*ddd0*/  LDL.LU R198, [R1+0x94c] ;  /* 0x00094c0001c67983 */ /* 0x000ee80000300800 */
[----:B------:R-:W3:Y:S04]  /*dde0*/  LDL.LU R199, [R1+0x948] ;  /* 0x0009480001c77983 */ /* 0x000ee80000300800 */
[----:B------:R-:W3:Y:S04]  /*ddf0*/  LDL.LU R209, [R1+0x34] ;  /* 0x0000340001d17983 */ /* 0x000ee80000300800 */
[----:B------:R-:W3:Y:S04]  /*de00*/  LDL.LU R210, [R1+0x38] ;  /* 0x0000380001d27983 */ /* 0x000ee80000300800 */
[----:B------:R-:W3:Y:S01]  /*de10*/  LDL.LU R211, [R1+0x3c] ;  /* 0x00003c0001d37983 */ /* 0x000ee20000300800 */
[C---:B------:R-:W-:Y:S08]  /*de20*/  HMMA.1688.F32.TF32 R76, R160.reuse, R188, R76 ;  /* 0x000000bca04c723c */ /* 0x040ff0000008104c */
[C---:B------:R-:W-:Y:S08]  /*de30*/  HMMA.1688.F32.TF32 R72, R160.reuse, R180, R72 ;  /* 0x000000b4a048723c */ /* 0x040ff00000081048 */
[C---:B------:R-:W-:Y:S08]  /*de40*/  HMMA.1688.F32.TF32 R68, R160.reuse, R192, R68 ;  /* 0x000000c0a044723c */ /* 0x040ff00000081044 */
[C---:B------:R-:W-:Y:S08]  /*de50*/  HMMA.1688.F32.TF32 R64, R160.reuse, R184, R64 ;  /* 0x000000b8a040723c */ /* 0x040ff00000081040 */
[C---:B------:R-:W-:Y:S08]  /*de60*/  HMMA.1688.F32.TF32 R60, R160.reuse, R204, R60 ;  /* 0x000000cca03c723c */ /* 0x040ff0000008103c */
[C---:B------:R-:W-:Y:S08]  /*de70*/  HMMA.1688.F32.TF32 R56, R160.reuse, R200, R56 ;  /* 0x000000c8a038723c */ /* 0x040ff00000081038 */
[----:B------:R-:W-:Y:S01]  /*de80*/  HMMA.1688.F32.TF32 R52, R160, R196, R52 ;  /* 0x000000c4a034723c */ /* 0x000fe20000081034 */
[----:B------:R-:W-:Y:S04]  /*de90*/  LDS R160, [R6+0x2080] ;  /* 0x0020800006a07984 */ /* 0x000fe80000000800 */
[----:B------:R-:W-:Y:S04]  /*dea0*/  LDS R162, [R6+0x3080] ;  /* 0x0030800006a27984 */ /* 0x000fe80000000800 */
[----:B------:R-:W-:Y:S04]  /*deb0*/  LDS R161, [R7+0x2080] ;  /* 0x0020800007a17984 */ /* 0x000fe80000000800 */
[----:B------:R-:W1:Y:S01]  /*dec0*/  LDS R163, [R7+0x3080] ;  /* 0x0030800007a37984 */ /* 0x000e620000000800 */
[C---:B------:R-:W-:Y:S08]  /*ded0*/  HMMA.1688.F32.TF32 R216, R36.reuse, R178, R216 ;  /* 0x000000b224d8723c */ /* 0x040ff000000810d8 */
[C---:B--2---:R-:W-:Y:S11]  /*dee0*/  HMMA.1688.F32.TF32 R248, R36.reuse, R202, R248 ;  /* 0x000000ca24f8723c */ /* 0x044ff600000810f8 */
[----:B------:R-:W-:Y:S11]  /*def0*/  @!UPT UIADD3 URZ, URZ, URZ, URZ ;  /* 0x0000003f3f3ff290 */ /* 0x000ff6000fffe03f */
[----:B------:R-:W-:Y:S01]  /*df00*/  @!UPT UIADD3 URZ, URZ, URZ, URZ ;  /* 0x0000003f3f3ff290 */ /* 0x000fe2000fffe03f */
[----:B------:R-:W-:Y:S04]  /*df10*/  STL.64 [R1+0x1b0], R248 ;  /* 0x0001b0f801007387 */ /* 0x000fe80000100a00 */
[----:B------:R2:W-:Y:S04]  /*df20*/  STL.64 [R1+0x1b8], R250 ;  /* 0x0001b8fa01007387 */ /* 0x0005e80000100a00 */
[----:B--2---:R-:W2:Y:S04]  /*df30*/  LDL.LU.64 R250, [R1+0x940] ;  /* 0x0009400001fa7983 */ /* 0x004ea80000300a00 */
[----:B------:R-:W2:Y:S01]  /*df40*/  LDL.LU.64 R248, [R1+0x938] ;  /* 0x0009380001f87983 */ /* 0x000ea20000300a00 */
[----:B---3--:R-:W-:Y:S08]  /*df50*/  HMMA.1688.F32.TF32 R212, R36, R198, R212 ;  /* 0x000000c624d4723c */ /* 0x008ff000000810d4 */
[C---:B-1----:R-:W-:Y:S08]  /*df60*/  HMMA.1688.F32.TF32 R224, R160.reuse, R190, R224 ;  /* 0x000000bea0e0723c */ /* 0x042ff000000810e0 */
[----:B------:R-:W-:Y:S07]  /*df70*/  HMMA.1688.F32.TF32 R36, R160, R178, R228 ;  /* 0x000000b2a024723c */ /* 0x000fee00000810e4 */
[----:B------:R1:W-:Y:S04]  /*df80*/  STL.64 [R1+0x190], R212 ;  /* 0x000190d401007387 */ /* 0x0003e80000100a00 */
[----:B------:R3:W-:Y:S01]  /*df90*/  STL.64 [R1+0x198], R214 ;  /* 0x000198d601007387 */ /* 0x0007e20000100a00 */
[----:B------:R-:W-:-:S02]  /*dfa0*/  IMAD.MOV.U32 R228, RZ, RZ, R176 ;  /* 0x000000ffffe47224 */ /* 0x000fc400078e00b0 */
[----:B------:R-:W-:Y:S01]  /*dfb0*/  IMAD.MOV.U32 R229, RZ, RZ, R177 ;  /* 0x000000ffffe57224 */ /* 0x000fe200078e00b1 */
[----:B-1----:R-:W2:Y:S04]  /*dfc0*/  LDL.LU R212, [R1+0x160] ;  /* 0x0001600001d47983 */ /* 0x002ea80000300800 */
[----:B------:R-:W2:Y:S01]  /*dfd0*/  LDL.LU R213, [R1+0x164] ;  /* 0x0001640001d57983 */ /* 0x000ea20000300800 */
[----:B------:R-:W-:-:S03]  /*dfe0*/  IMAD.MOV.U32 R230, RZ, RZ, R252 ;  /* 0x000000ffffe67224 */ /* 0x000fc600078e00fc */
[----:B---3--:R-:W3:Y:S01]  /*dff0*/  LDL.LU R214, [R1+0x168] ;  /* 0x0001680001d67983 */ /* 0x008ee20000300800 */
[----:B------:R-:W-:-:S03]  /*e000*/  IMAD.MOV.U32 R231, RZ, RZ, R4 ;  /* 0x000000ffffe77224 */ /* 0x000fc600078e0004 */
[----:B------:R-:W3:Y:S04]  /*e010*/  LDL.LU R215, [R1+0x16c] ;  /* 0x00016c0001d77983 */ /* 0x000ee80000300800 */
[----:B------:R-:W3:Y:S04]  /*e020*/  LDL.LU R176, [R1+0x930] ;  /* 0x0009300001b07983 */ /* 0x000ee80000300800 */
[----:B------:R-:W3:Y:S04]  /*e030*/  LDL.LU R177, [R1+0x92c] ;  /* 0x00092c0001b17983 */ /* 0x000ee80000300800 */
[----:B------:R-:W3:Y:S04]  /*e040*/  LDL.LU R252, [R1+0x928] ;  /* 0x0009280001fc7983 */ /* 0x000ee80000300800 */
[----:B------:R-:W3:Y:S04]  /*e050*/  LDL.LU R4, [R1+0x924] ;  /* 0x0009240001047983 */ /* 0x000ee80000300800 */
[----:B------:R1:W-:Y:S04]  /*e060*/  STL.64 [R1+0x180], R224 ;  /* 0x000180e001007387 */ /* 0x0003e80000100a00 */
[----:B------:R-:W-:Y:S01]  /*e070*/  STL.64 [R1+0x188], R226 ;  /* 0x000188e201007387 */ /* 0x000fe20000100a00 */
[----:B-1----:R-:W-:-:S03]  /*e080*/  IMAD.MOV.U32 R224, RZ, RZ, R5 ;  /* 0x000000ffffe07224 */ /* 0x002fc600078e0005 */
[----:B------:R-:W3:Y:S01]  /*e090*/  LDL.LU R5, [R1+0x920] ;  /* 0x0009200001057983 */ /* 0x000ee20000300800 */
[C---:B------:R-:W-:Y:S08]  /*e0a0*/  HMMA.1688.F32.TF32 R164, R160.reuse, R182, R164 ;  /* 0x000000b6a0a4723c */ /* 0x040ff000000810a4 */
[----:B------:R-:W-:Y:S11]  /*e0b0*/  HMMA.1688.F32.TF32 R172, R160, R194, R172 ;  /* 0x000000c2a0ac723c */ /* 0x000ff600000810ac */
[----:B------:R-:W-:Y:S04]  /*e0c0*/  @!UPT UIADD3 URZ, URZ, URZ, URZ ;  /* 0x0000003f3f3ff290 */ /* 0x000fe8000fffe03f */
[----:B------:R1:W-:Y:S04]  /*e0d0*/  STL.64 [R1+0x908], R166 ;  /* 0x000908a601007387 */ /* 0x0003e80000100a00 */
[----:B------:R4:W-:Y:S05]  /*e0e0*/  STL.64 [R1+0x900], R164 ;  /* 0x000900a401007387 */ /* 0x0009ea0000100a00 */
[----:B-1----:R-:W-:Y:S02]  /*e0f0*/  IMAD.MOV.U32 R167, RZ, RZ, R172 ;  /* 0x000000ffffa77224 */ /* 0x002fe400078e00ac */
[----:B------:R-:W-:-:S02]  /*e100*/  IMAD.MOV.U32 R166, RZ, RZ, R173 ;  /* 0x000000ffffa67224 */ /* 0x000fc400078e00ad */
[----:B----4-:R-:W-:Y:S02]  /*e110*/  IMAD.MOV.U32 R165, RZ, RZ, R174 ;  /* 0x000000ffffa57224 */ /* 0x010fe400078e00ae */
[----:B------:R-:W-:Y:S02]  /*e120*/  IMAD.MOV.U32 R164, RZ, RZ, R175 ;  /* 0x000000ffffa47224 */ /* 0x000fe400078e00af */
[C---:B------:R-:W-:Y:S08]  /*e130*/  HMMA.1688.F32.TF32 R172, R160.reuse, R186, R140 ;  /* 0x000000baa0ac723c */ /* 0x040ff0000008108c */
[C---:B------:R-:W-:Y:S08]  /*e140*/  HMMA.1688.F32.TF32 R140, R160.reuse, R206, R128 ;  /* 0x000000cea08c723c */ /* 0x040ff00000081080 */
[----:B------:R-:W-:Y:S11]  /*e150*/  HMMA.1688.F32.TF32 R128, R160, R202, R208 ;  /* 0x000000caa080723c */ /* 0x000ff600000810d0 */
[----:B------:R-:W-:Y:S11]  /*e160*/  @!UPT UIADD3 URZ, URZ, URZ, URZ ;  /* 0x0000003f3f3ff290 */ /* 0x000ff6000fffe03f */
[----:B------:R-:W-:Y:S02]  /*e170*/  @!UPT UIADD3 URZ, URZ, URZ, URZ ;  /* 0x0000003f3f3ff290 */ /* 0x000fe4000fffe03f */
[----:B------:R-:W-:Y:S02]  /*e180*/  IMAD.MOV.U32 R209, RZ, RZ, R131 ;  /* 0x000000ffffd17224 */ /* 0x000fe400078e0083 */
[----:B------:R-:W-:Y:S02]  /*e190*/  IMAD.MOV.U32 R208, RZ, RZ, R130 ;  /* 0x000000ffffd07224 */ /* 0x000fe400078e0082 */
[----:B------:R-:W-:Y:S02]  /*e1a0*/  IMAD.MOV.U32 R196, RZ, RZ, R128 ;  /* 0x000000ffffc47224 */ /* 0x000fe400078e0080 */
[----:B------:R-:W-:Y:S02]  /*e1b0*/  IMAD.MOV.U32 R197, RZ, RZ, R129 ;  /* 0x000000ffffc57224 */ /* 0x000fe400078e0081 */
[----:B------:R-:W-:Y:S02]  /*e1c0*/  IMAD.MOV.U32 R226, RZ, RZ, R2 ;  /* 0x000000ffffe27224 */ /* 0x000fe400078e0002 */
[----:B------:R-:W-:-:S02]  /*e1d0*/  IMAD.MOV.U32 R227, RZ, RZ, R0 ;  /* 0x000000ffffe37224 */ /* 0x000fc400078e0000 */
[----:B------:R-:W-:Y:S01]  /*e1e0*/  IMAD.MOV.U32 R225, RZ, RZ, R3 ;  /* 0x000000ffffe17224 */ /* 0x000fe200078e0003 */
[----:B------:R-:W-:Y:S04]  /*e1f0*/  STL [R1+0x91c], R172 ;  /* 0x00091cac01007387 */ /* 0x000fe80000100800 */
[----:B------:R-:W-:Y:S01]  /*e200*/  STL [R1+0x918], R173 ;  /* 0x000918ad01007387 */ /* 0x000fe20000100800 */
[----:B--2---:R-:W-:Y:S03]  /*e210*/  HMMA.1688.F32.TF32 R128, R160, R198, R248 ;  /* 0x000000c6a080723c */ /* 0x004fe600000810f8 */
[----:B------:R-:W-:Y:S04]  /*e220*/  STL [R1+0x914], R174 ;  /* 0x000914ae01007387 */ /* 0x000fe80000100800 */
[----:B------:R-:W-:Y:S04]  /*e230*/  LDS R160, [R6+0x2180] ;  /* 0x0021800006a07984 */ /* 0x000fe80000000800 */
[----:B------:R-:W-:Y:S04]  /*e240*/  LDS R162, [R6+0x3180] ;  /* 0x0031800006a27984 */ /* 0x000fe80000000800 */
[----:B------:R-:W-:Y:S04]  /*e250*/  LDS R161, [R7+0x2180] ;  /* 0x0021800007a17984 */ /* 0x000fe80000000800 */
[----:B------:R-:W1:Y:S05]  /*e260*/  LDS R163, [R7+0x3180] ;  /* 0x0031800007a37984 */ /* 0x000e6a0000000800 */
[----:B------:R-:W-:-:S02]  /*e270*/  IMAD.MOV.U32 R2, RZ, RZ, R131 ;  /* 0x000000ffff027224 */ /* 0x000fc400078e0083 */
[----:B------:R-:W-:Y:S02]  /*e280*/  IMAD.MOV.U32 R0, RZ, RZ, R130 ;  /* 0x000000ffff007224 */ /* 0x000fe400078e0082 */
[----:B------:R-:W-:Y:S02]  /*e290*/  IMAD.MOV.U32 R211, RZ, RZ, R128 ;  /* 0x000000ffffd37224 */ /* 0x000fe400078e0080 */
[----:B------:R-:W-:Y:S02]  /*e2a0*/  IMAD.MOV.U32 R210, RZ, RZ, R129 ;  /* 0x000000ffffd27224 */ /* 0x000fe400078e0081 */
[C---:B------:R-:W-:Y:S11]  /*e2b0*/  HMMA.1688.F32.TF32 R128, R32.reuse, R190, R228 ;  /* 0x000000be2080723c */ /* 0x040ff600000810e4 */
[----:B------:R-:W-:Y:S11]  /*e2c0*/  @!UPT UIADD3 URZ, URZ, URZ, URZ ;  /* 0x0000003f3f3ff290 */ /* 0x000ff6000fffe03f */
[----:B------:R-:W-:Y:S02]  /*e2d0*/  @!UPT UIADD3 URZ, URZ, URZ, URZ ;  /* 0x0000003f3f3ff290 */ /* 0x000fe4000fffe03f */
[----:B------:R-:W-:Y:S02]  /*e2e0*/  IMAD.MOV.U32 R184, RZ, RZ, R128 ;  /* 0x000000ffffb87224 */ /* 0x000fe400078e0080 */
        /* <DEDUP_REMOVED lines=10> */
[C---:B------:R-:W-:Y:S01]  /*e390*/  HMMA.1688.F32.TF32 R128, R32.reuse, R186, R240 ;  /* 0x000000ba2080723c */ /* 0x040fe200000810f0 */
[----:B------:R-:W-:Y:S11]  /*e3a0*/  STL [R1+0x910], R175 ;  /* 0x000910af01007387 */ /* 0x000ff60000100800 */
[----:B------:R-:W-:Y:S11]  /*e3b0*/  @!UPT UIADD3 URZ, URZ, URZ, URZ ;  /* 0x0000003f3f3ff290 */ /* 0x000ff6000fffe03f */
[----:B------:R-:W-:Y:S01]  /*e3c0*/  @!UPT UIADD3 URZ, URZ, URZ, URZ ;  /* 0x0000003f3f3ff290 */ /* 0x000fe2000fffe03f */
[----:B------:R-:W-:Y:S02]  /*e3d0*/  IMAD.MOV.U32 R204, RZ, RZ, R128 ;  /* 0x000000ffffcc7224 */ /* 0x000fe400078e0080 */
[----:B------:R-:W-:Y:S02]  /*e3e0*/  IMAD.MOV.U32 R201, RZ, RZ, R129 ;  /* 0x000000ffffc97224 */ /* 0x000fe400078e0081 */
[----:B------:R-:W-:Y:S02]  /*e3f0*/  IMAD.MOV.U32 R200, RZ, RZ, R130 ;  /* 0x000000ffffc87224 */ /* 0x000fe400078e0082 */
[----:B------:R-:W-:Y:S02]  /*e400*/  IMAD.MOV.U32 R193, RZ, RZ, R131 ;  /* 0x000000ffffc17224 */ /* 0x000fe400078e0083 */
[----:B------:R-:W-:Y:S01]  /*e410*/  HMMA.1688.F32.TF32 R128, R32, R206, R236 ;  /* 0x000000ce2080723c */ /* 0x000fe200000810ec */
[----:B------:R-:W-:Y:S01]  /*e420*/  STL.64 [R1+0x150], R140 ;  /* 0x0001508c01007387 */ /* 0x000fe20000100a00 */
[----:B---3--:R-:W-:-:S03]  /*e430*/  IMAD.MOV.U32 R230, RZ, RZ, R5 ;  /* 0x000000ffffe67224 */ /* 0x008fc600078e0005 */
[----:B------:R2:W-:Y:S01]  /*e440*/  STL.64 [R1+0x158], R142 ;  /* 0x0001588e01007387 */ /* 0x0005e20000100a00 */
[----:B------:R-:W-:Y:S02]  /*e450*/  IMAD.MOV.U32 R231, RZ, RZ, R4 ;  /* 0x000000ffffe77224 */ /* 0x000fe400078e0004 */
[C---:B--2---:R-:W-:Y:S11]  /*e460*/  HMMA.1688.F32.TF32 R140, R32.reuse, R182, R224 ;  /* 0x000000b6208c723c */ /* 0x044ff600000810e0 */
[----:B------:R-:W-:Y:S05]  /*e470*/  @!UPT UIADD3 URZ, URZ, URZ, URZ ;  /* 0x0000003f3f3ff290 */ /* 0x000fea000fffe03f */
[----:B------:R-:W-:Y:S02]  /*e480*/  IMAD.MOV.U32 R240, RZ, RZ, R129 ;  /* 0x000000fffff07224 */ /* 0x000fe400078e0081 */
[----:B------:R-:W-:Y:S02]  /*e490*/  IMAD.MOV.U32 R5, RZ, RZ, R130 ;  /* 0x000000ffff057224 */ /* 0x000fe400078e0082 */
[----:B------:R-:W-:Y:S02]  /*e4a0*/  IMAD.MOV.U32 R4, RZ, RZ, R128 ;  /* 0x000000ffff047224 */ /* 0x000fe400078e0080 */
[----:B------:R-:W-:Y:S02]  /*e4b0*/  IMAD.MOV.U32 R205, RZ, RZ, R131 ;  /* 0x000000ffffcd7224 */ /* 0x000fe400078e0083 */
[----:B------:R-:W-:Y:S01]  /*e4c0*/  HMMA.1688.F32.TF32 R128, R32, R202, R232 ;  /* 0x000000ca2080723c */ /* 0x000fe200000810e8 */
[----:B------:R-:W-:Y:S04]  /*e4d0*/  STL.64 [R1+0x110], R140 ;  /* 0x0001108c01007387 */ /* 0x000fe80000100a00 */
[----:B------:R-:W-:Y:S04]  /*e4e0*/  STL.64 [R1+0x118], R142 ;  /* 0x0001188e01007387 */ /* 0x000fe80000100a00 */
[----:B------:R-:W2:Y:S04]  /*e4f0*/  LDL.LU R228, [R1+0x1a0] ;  /* 0x0001a00001e47983 */ /* 0x000ea80000300800 */
[----:B------:R-:W2:Y:S10]  /*e500*/  LDL.LU R229, [R1+0x1a4] ;  /* 0x0001a40001e57983 */ /* 0x000eb40000300800 */
[----:B------:R-:W-:Y:S04]  /*e510*/  STL.64 [R1+0xd0], R128 ;  /* 0x0000d08001007387 */ /* 0x000fe80000100a00 */
[----:B------:R-:W-:Y:S04]  /*e520*/  STL.64 [R1+0xd8], R130 ;  /* 0x0000d88201007387 */ /* 0x000fe80000100a00 */
[----:B------:R-:W3:Y:S04]  /*e530*/  LDL.LU R224, [R1+0x210] ;  /* 0x0002100001e07983 */ /* 0x000ee80000300800 */
[----:B------:R-:W3:Y:S04]  /*e540*/  LDL.LU R225, [R1+0x214] ;  /* 0x0002140001e17983 */ /* 0x000ee80000300800 */
[----:B------:R-:W3:Y:S04]  /*e550*/  LDL.LU R226, [R1+0x218] ;  /* 0x0002180001e27983 */ /* 0x000ee80000300800 */
[----:B------:R-:W3:Y:S01]  /*e560*/  LDL.LU R227, [R1+0x21c] ;  /* 0x00021c0001e37983 */ /* 0x000ee20000300800 */
[C---:B-1----:R-:W-:Y:S03]  /*e570*/  HMMA.1688.F32.TF32 R96, R160.reuse, R194, R96 ;  /* 0x000000c2a060723c */ /* 0x042fe60000081060 */
[----:B------:R-:W4:Y:S04]  /*e580*/  LDL.LU R244, [R1+0x220] ;  /* 0x0002200001f47983 */ /* 0x000f280000300800 */
[----:B------:R-:W4:Y:S01]  /*e590*/  LDL.LU R245, [R1+0x224] ;  /* 0x0002240001f57983 */ /* 0x000f220000300800 */
[C---:B------:R-:W-:Y:S03]  /*e5a0*/  HMMA.1688.F32.TF32 R92, R160.reuse, R186, R92 ;  /* 0x000000baa05c723c */ /* 0x040fe6000008105c */
[----:B------:R-:W4:Y:S04]  /*e5b0*/  LDL.LU R246, [R1+0x228] ;  /* 0x0002280001f67983 */ /* 0x000f280000300800 */
[----:B------:R-:W4:Y:S01]  /*e5c0*/  LDL.LU R247, [R1+0x22c] ;  /* 0x00022c0001f77983 */ /* 0x000f220000300800 */
[----:B------:R-:W-:Y:S03]  /*e5d0*/  HMMA.1688.F32.TF32 R84, R160, R202, R84 ;  /* 0x000000caa054723c */ /* 0x000fe60000081054 */
[----:B------:R-:W-:Y:S04]  /*e5e0*/  LDS R140, [R6+0x2200] ;  /* 0x00220000068c7984 */ /* 0x000fe80000000800 */
[----:B------:R-:W-:Y:S04]  /*e5f0*/  STL [R1+0x8fc], R99 ;  /* 0x0008fc6301007387 */ /* 0x000fe80000100800 */
[----:B------:R-:W-:Y:S04]  /*e600*/  LDS R142, [R6+0x3200] ;  /* 0x00320000068e7984 */ /* 0x000fe80000000800 */
[----:B------:R-:W-:Y:S04]  /*e610*/  STL [R1+0x8f8], R93 ;  /* 0x0008f85d01007387 */ /* 0x000fe80000100800 */
[----:B------:R-:W-:Y:S04]  /*e620*/  STL [R1+0x8f4], R94 ;  /* 0x0008f45e01007387 */ /* 0x000fe80000100800 */
[----:B------:R-:W-:Y:S04]  /*e630*/  STL [R1+0x8f0], R95 ;  /* 0x0008f05f01007387 */ /* 0x000fe80000100800 */
[----:B------:R-:W-:Y:S04]  /*e640*/  STL.64 [R1+0xb0], R84 ;  /* 0x0000b05401007387 */ /* 0x000fe80000100a00 */
[----:B------:R-:W-:Y:S04]  /*e650*/  STL.64 [R1+0xb8], R86 ;  /* 0x0000b85601007387 */ /* 0x000fe80000100a00 */
[----:B------:R-:W2:Y:S04]  /*e660*/  LDL.LU R248, [R1+0x230] ;  /* 0x0002300001f87983 */ /* 0x000ea80000300800 */
[----:B------:R-:W2:Y:S04]  /*e670*/  LDL.LU R249, [R1+0x234] ;  /* 0x0002340001f97983 */ /* 0x000ea80000300800 */
[----:B------:R-:W2:Y:S04]  /*e680*/  LDL.LU R250, [R1+0x238] ;  /* 0x0002380001fa7983 */ /* 0x000ea80000300800 */
[----:B------:R-:W-:Y:S04]  /*e690*/  LDS R141, [R7+0x2200] ;  /* 0x00220000078d7984 */ /* 0x000fe80000000800 */
[----:B------:R-:W1:Y:S04]  /*e6a0*/  LDS R143, [R7+0x3200] ;  /* 0x00320000078f7984 */ /* 0x000e680000000800 */
[----:B------:R-:W-:Y:S04]  /*e6b0*/  LDS R128, [R6+0x2280] ;  /* 0x0022800006807984 */ /* 0x000fe80000000800 */
[----:B------:R-:W-:Y:S04]  /*e6c0*/  LDS R130, [R6+0x3280] ;  /* 0x0032800006827984 */ /* 0x000fe80000000800 */
[----:B------:R-:W-:Y:S04]  /*e6d0*/  LDS R129, [R7+0x2280] ;  /* 0x0022800007817984 */ /* 0x000fe80000000800 */
[----:B------:R-:W1:Y:S01]  /*e6e0*/  LDS R131, [R7+0x3280] ;  /* 0x0032800007837984 */ /* 0x000e620000000800 */
[----:B------:R-:W-:Y:S08]  /*e6f0*/  HMMA.1688.F32.TF32 R108, R32, R198, R108 ;  /* 0x000000c6206c723c */ /* 0x000ff0000008106c */
[C---:B-1----:R-:W-:Y:S08]  /*e700*/  HMMA.1688.F32.TF32 R76, R140.reuse, R190, R76 ;  /* 0x000000be8c4c723c */ /* 0x042ff0000008104c */
[----:B------:R-:W-:Y:S08]  /*e710*/  HMMA.1688.F32.TF32 R72, R140, R182, R72 ;  /* 0x000000b68c48723c */ /* 0x000ff00000081048 */
[----:B------:R-:W-:Y:S07]  /*e720*/  HMMA.1688.F32.TF32 R48, R128, R190, R48 ;  /* 0x000000be8030723c */ /* 0x000fee0000081030 */
[----:B------:R1:W-:Y:S01]  /*e730*/  STL [R1+0x8e8], R76 ;  /* 0x0008e84c01007387 */ /* 0x0003e20000100800 */
[C---:B------:R-:W-:Y:S03]  /*e740*/  HMMA.1688.F32.TF32 R236, R140.reuse, R202, R56 ;  /* 0x000000ca8cec723c */ /* 0x040fe60000081038 */
[----:B------:R1:W-:Y:S04]  /*e750*/  STL [R1+0x8e4], R77 ;  /* 0x0008e44d01007387 */ /* 0x0003e80000100800 */
[----:B------:R1:W-:Y:S01]  /*e760*/  STL [R1+0x8e0], R78 ;  /* 0x0008e04e01007387 */ /* 0x0003e20000100800 */
[----:B------:R-:W-:Y:S03]  /*e770*/  HMMA.1688.F32.TF32 R56, R140, R198, R52 ;  /* 0x000000c68c38723c */ /* 0x000fe60000081034 */
[----:B------:R-:W-:Y:S04]  /*e780*/  STL [R1+0x8dc], R79 ;  /* 0x0008dc4f01007387 */ /* 0x000fe80000100800 */
[----:B------:R1:W-:Y:S02]  /*e790*/  STL [R1+0x8ec], R73 ;  /* 0x0008ec4901007387 */ /* 0x0003e40000100800 */
[----:B-1----:R-:W-:-:S02]  /*e7a0*/  IMAD.MOV.U32 R76, RZ, RZ, R49 ;  /* 0x000000ffff4c7224 */ /* 0x002fc400078e0031 */
[----:B------:R-:W-:Y:S02]  /*e7b0*/  IMAD.MOV.U32 R77, RZ, RZ, R50 ;  /* 0x000000ffff4d7224 */ /* 0x000fe400078e0032 */
[----:B------:R-:W-:Y:S02]  /*e7c0*/  IMAD.MOV.U32 R78, RZ, RZ, R51 ;  /* 0x000000ffff4e7224 */ /* 0x000fe400078e0033 */
[----:B------:R-:W-:Y:S02]  /*e7d0*/  IMAD.MOV.U32 R73, RZ, RZ, R48 ;  /* 0x000000ffff497224 */ /* 0x000fe400078e0030 */
[----:B------:R-:W-:Y:S01]  /*e7e0*/  HMMA.1688.F32.TF32 R48, R128, R182, R112 ;  /* 0x000000b68030723c */ /* 0x000fe20000081070 */
[----:B------:R-:W-:Y:S02]  /*e7f0*/  IMAD.MOV.U32 R172, RZ, RZ, R108 ;  /* 0x000000ffffac7224 */ /* 0x000fe400078e006c */
[----:B------:R-:W-:Y:S01]  /*e800*/  IMAD.MOV.U32 R173, RZ, RZ, R109 ;  /* 0x000000ffffad7224 */ /* 0x000fe200078e006d */
[----:B------:R-:W-:Y:S01]  /*e810*/  LDS R108, [R6+0x2300] ;  /* 0x00230000066c7984 */ /* 0x000fe20000000800 */
[----:B------:R-:W-:-:S02]  /*e820*/  IMAD.MOV.U32 R174, RZ, RZ, R110 ;  /* 0x000000ffffae7224 */ /* 0x000fc400078e006e */
[----:B------:R-:W-:Y:S01]  /*e830*/  IMAD.MOV.U32 R175, RZ, RZ, R111 ;  /* 0x000000ffffaf7224 */ /* 0x000fe200078e006f */
[----:B------:R-:W-:Y:S04]  /*e840*/  LDS R110, [R6+0x3300] ;  /* 0x00330000066e7984 */ /* 0x000fe80000000800 */
[----:B------:R-:W-:Y:S04]  /*e850*/  LDS R109, [R7+0x2300] ;  /* 0x00230000076d7984 */ /* 0x000fe80000000800 */
[----:B------:R-:W1:Y:S01]  /*e860*/  LDS R111, [R7+0x3300] ;  /* 0x00330000076f7984 */ /* 0x000e620000000800 */
[----:B------:R-:W-:Y:S03]  /*e870*/  HMMA.1688.F32.TF32 R232, R140, R206, R60 ;  /* 0x000000ce8ce8723c */ /* 0x000fe6000008103c */
[----:B------:R1:W-:Y:S04]  /*e880*/  STL [R1+0x8d8], R74 ;  /* 0x0008d84a01007387 */ /* 0x0003e80000100800 */
[----:B------:R1:W-:Y:S01]  /*e890*/  STL [R1+0x8d4], R75 ;  /* 0x0008d44b01007387 */ /* 0x0003e20000100800 */
[----:B------:R-:W-:Y:S01]  /*e8a0*/  HMMA.1688.F32.TF32 R60, R128, R194, R120 ;  /* 0x000000c2803c723c */ /* 0x000fe20000081078 */
[----:B------:R-:W-:-:S02]  /*e8b0*/  IMAD.MOV.U32 R79, RZ, RZ, R48 ;  /* 0x000000ffff4f7224 */ /* 0x000fc400078e0030 */
[----:B-1----:R-:W-:Y:S02]  /*e8c0*/  IMAD.MOV.U32 R74, RZ, RZ, R49 ;  /* 0x000000ffff4a7224 */ /* 0x002fe400078e0031 */
[----:B------:R-:W-:Y:S02]  /*e8d0*/  IMAD.MOV.U32 R75, RZ, RZ, R50 ;  /* 0x000000ffff4b7224 */ /* 0x000fe400078e0032 */
[----:B------:R-:W-:Y:S01]  /*e8e0*/  IMAD.MOV.U32 R251, RZ, RZ, R252 ;  /* 0x000000fffffb7224 */ /* 0x000fe200078e00fc */
[C---:B------:R-:W-:Y:S08]  /*e8f0*/  HMMA.1688.F32.TF32 R28, R128.reuse, R202, R28 ;  /* 0x000000ca801c723c */ /* 0x040ff0000008101c */
[----:B------:R-:W-:Y:S08]  /*e900*/  HMMA.1688.F32.TF32 R24, R128, R198, R24 ;  /* 0x000000c68018723c */ /* 0x000ff00000081018 */
[----:B------:R-:W-:Y:S08]  /*e910*/  HMMA.1688.F32.TF32 R20, R108, R190, R20 ;  /* 0x000000be6c14723c */ /* 0x000ff00000081014 */
[-C--:B------:R-:W-:Y:S08]  /*e920*/  HMMA.1688.F32.TF32 R212, R32, R178.reuse, R212 ;  /* 0x000000b220d4723c */ /* 0x080ff000000810d4 */
[C---:B---3--:R-:W-:Y:S08]  /*e930*/  HMMA.1688.F32.TF32 R84, R140.reuse, R178, R224 ;  /* 0x000000b28c54723c */ /* 0x048ff000000810e0 */
[----:B------:R-:W-:Y:S11]  /*e940*/  HMMA.1688.F32.TF32 R224, R140, R194, R68 ;  /* 0x000000c28ce0723c */ /* 0x000ff60000081044 */
[----:B------:R-:W-:Y:S11]  /*e950*/  @!UPT UIADD3 URZ, URZ, URZ, URZ ;  /* 0x0000003f3f3ff290 */ /* 0x000ff6000fffe03f */
[----:B------:R-:W-:Y:S01]  /*e960*/  @!UPT UIADD3 URZ, URZ, URZ, URZ ;  /* 0x0000003f3f3ff290 */ /* 0x000fe2000fffe03f */
[----:B------:R1:W-:Y:S04]  /*e970*/  STL [R1+0x8d0], R227 ;  /* 0x0008d0e301007387 */ /* 0x0003e80000100800 */
[----:B------:R-:W-:Y:S04]  /*e980*/  STL.64 [R1+0x90], R56 ;  /* 0x0000903801007387 */ /* 0x000fe80000100a00 */
[----:B------:R3:W-:Y:S01]  /*e990*/  STL.64 [R1+0x98], R58 ;  /* 0x0000983a01007387 */ /* 0x0007e20000100a00 */
[----:B-1----:R-:W-:Y:S02]  /*e9a0*/  IMAD.MOV.U32 R227, RZ, RZ, R51 ;  /* 0x000000ffffe37224 */ /* 0x002fe400078e0033 */
[C---:B------:R-:W-:Y:S08]  /*e9b0*/  HMMA.1688.F32.TF32 R48, R128.reuse, R206, R148 ;  /* 0x000000ce8030723c */ /* 0x040ff00000081094 */
[----:B---3--:R-:W-:Y:S01]  /*e9c0*/  HMMA.1688.F32.TF32 R56, R128, R186, R144 ;  /* 0x000000ba8038723c */ /* 0x008fe20000081090 */
[----:B------:R1:W-:Y:S04]  /*e9d0*/  STL.64 [R1+0x60], R60 ;  /* 0x0000603c01007387 */ /* 0x0003e80000100a00 */
[----:B------:R-:W-:Y:S11]  /*e9e0*/  STL.64 [R1+0x68], R62 ;  /* 0x0000683e01007387 */ /* 0x000ff60000100a00 */
[----:B------:R-:W-:Y:S07]  /*e9f0*/  @!UPT UIADD3 URZ, URZ, URZ, URZ ;  /* 0x0000003f3f3ff290 */ /* 0x000fee000fffe03f */
[----:B------:R-:W-:Y:S04]  /*ea00*/  STL.64 [R1+0x50], R56 ;  /* 0x0000503801007387 */ /* 0x000fe80000100a00 */
[----:B------:R-:W-:Y:S04]  /*ea10*/  STL.64 [R1+0x58], R58 ;  /* 0x0000583a01007387 */ /* 0x000fe80000100a00 */
[----:B------:R-:W-:Y:S04]  /*ea20*/  STL.64 [R1+0x40], R48 ;  /* 0x0000403001007387 */ /* 0x000fe80000100a00 */
[----:B------:R3:W-:Y:S01]  /*ea30*/  STL.64 [R1+0x48], R50 ;  /* 0x0000483201007387 */ /* 0x0007e20000100a00 */
[C---:B--2---:R-:W-:Y:S08]  /*ea40*/  HMMA.1688.F32.TF32 R32, R160.reuse, R178, R228 ;  /* 0x000000b2a020723c */ /* 0x044ff000000810e4 */
[C---:B------:R-:W-:Y:S08]  /*ea50*/  HMMA.1688.F32.TF32 R104, R160.reuse, R190, R104 ;  /* 0x000000bea068723c */ /* 0x040ff00000081068 */
[C---:B------:R-:W-:Y:S08]  /*ea60*/  HMMA.1688.F32.TF32 R100, R160.reuse, R182, R100 ;  /* 0x000000b6a064723c */ /* 0x040ff00000081064 */
[C---:B------:R-:W-:Y:S08]  /*ea70*/  HMMA.1688.F32.TF32 R88, R160.reuse, R206, R88 ;  /* 0x000000cea058723c */ /* 0x040ff00000081058 */
[----:B------:R-:W-:Y:S01]  /*ea80*/  HMMA.1688.F32.TF32 R80, R160, R198, R80 ;  /* 0x000000c6a050723c */ /* 0x000fe20000081050 */
[----:B-1----:R-:W-:Y:S01]  /*ea90*/  IMAD.U32 R60, RZ, RZ, UR4 ;  /* 0x00000004ff3c7e24 */ /* 0x002fe2000f8e00ff */
[----:B------:R-:W-:Y:S06]  /*eaa0*/  LDS R58, [R6+0x3380] ;  /* 0x00338000063a7984 */ /* 0x000fec0000000800 */
[-C--:B----4-:R-:W-:Y:S01]  /*eab0*/  HMMA.1688.F32.TF32 R52, R128, R178.reuse, R244 ;  /* 0x000000b28034723c */ /* 0x090fe200000810f4 */
[----:B------:R-:W-:Y:S07]  /*eac0*/  LDS R59, [R7+0x3380] ;  /* 0x00338000073b7984 */ /* 0x000fee0000000800 */
[C---:B---3--:R-:W-:Y:S08]  /*ead0*/  HMMA.1688.F32.TF32 R48, R108.reuse, R178, R248 ;  /* 0x000000b26c30723c */ /* 0x048ff000000810f8 */
[----:B------:R-:W-:Y:S01]  /*eae0*/  HMMA.1688.F32.TF32 R248, R108, R194, R12 ;  /* 0x000000c26cf8723c */ /* 0x000fe2000008100c */
[----:B------:R-:W-:Y:S04]  /*eaf0*/  STL.64 [R1+0x30], R28 ;  /* 0x0000301c01007387 */ /* 0x000fe80000100a00 */
[----:B------:R-:W-:Y:S04]  /*eb00*/  STL.64 [R1+0x38], R30 ;  /* 0x0000381e01007387 */ /* 0x000fe80000100a00 */
[----:B------:R-:W-:Y:S04]  /*eb10*/  STL.64 [R1+0x20], R24 ;  /* 0x0000201801007387 */ /* 0x000fe80000100a00 */
[----:B------:R-:W-:Y:S01]  /*eb20*/  STL.64 [R1+0x28], R26 ;  /* 0x0000281a01007387 */ /* 0x000fe20000100a00 */
[----:B------:R-:W-:Y:S03]  /*eb30*/  HMMA.1688.F32.TF32 R228, R140, R186, R64 ;  /* 0x000000ba8ce4723c */ /* 0x000fe60000081040 */
[----:B------:R-:W-:Y:S04]  /*eb40*/  STL.64 [R1+0x10], R20 ;  /* 0x0000101401007387 */ /* 0x000fe80000100a00 */
[----:B------:R-:W-:Y:S04]  /*eb50*/  STL [R1+0x18], R22 ;  /* 0x0000181601007387 */ /* 0x000fe80000100800 */
[----:B------:R-:W-:Y:S04]  /*eb60*/  STL.64 [R1+0x8c8], R250 ;  /* 0x0008c8fa01007387 */ /* 0x000fe80000100a00 */
[----:B------:R-:W-:Y:S04]  /*eb70*/  STL.64 [R1+0x8c0], R248 ;  /* 0x0008c0f801007387 */ /* 0x000fe80000100a00 */
[----:B------:R-:W2:Y:S04]  /*eb80*/  LDL.LU R140, [R1+0x240] ;  /* 0x00024000018c7983 */ /* 0x000ea80000300800 */
[----:B------:R-:W2:Y:S04]  /*eb90*/  LDL.LU R141, [R1+0x244] ;  /* 0x00024400018d7983 */ /* 0x000ea80000300800 */
[----:B------:R-:W1:Y:S01]  /*eba0*/  S2R R162, SR_TID.X ;  /* 0x0000000000a27919 */ /* 0x000e620000002100 */
[----:B------:R-:W-:-:S02]  /*ebb0*/  IMAD.MOV.U32 R99, RZ, RZ, R80 ;  /* 0x000000ffff637224 */ /* 0x000fc400078e0050 */
[----:B------:R-:W-:Y:S01]  /*ebc0*/  IMAD.MOV.U32 R93, RZ, RZ, R81 ;  /* 0x000000ffff5d7224 */ /* 0x000fe200078e0051 */
[----:B------:R-:W-:Y:S01]  /*ebd0*/  LDS R28, [R6+0x4200] ;  /* 0x00420000061c7984 */ /* 0x000fe20000000800 */
[----:B------:R-:W-:Y:S02]  /*ebe0*/  IMAD.MOV.U32 R94, RZ, RZ, R82 ;  /* 0x000000ffff5e7224 */ /* 0x000fe400078e0052 */
[----:B------:R-:W-:Y:S01]  /*ebf0*/  IMAD.MOV.U32 R95, RZ, RZ, R83 ;  /* 0x000000ffff5f7224 */ /* 0x000fe200078e0053 */
[----:B------:R-:W-:Y:S01]  /*ec00*/  LDS R30, [R6+0x5200] ;  /* 0x00520000061e7984 */ /* 0x000fe20000000800 */
[----:B------:R-:W-:Y:S02]  /*ec10*/  IMAD.MOV.U32 R163, RZ, RZ, R240 ;  /* 0x000000ffffa37224 */ /* 0x000fe400078e00f0 */
[----:B------:R-:W-:Y:S01]  /*ec20*/  IMAD.MOV.U32 R252, RZ, RZ, R23 ;  /* 0x000000fffffc7224 */ /* 0x000fe200078e0017 */
[----:B------:R-:W-:Y:S01]  /*ec30*/  LDS R29, [R7+0x4200] ;  /* 0x00420000071d7984 */ /* 0x000fe20000000800 */
[----:B------:R-:W-:-:S02]  /*ec40*/  IMAD.MOV.U32 R68, RZ, RZ, R211 ;  /* 0x000000ffff447224 */ /* 0x000fc400078e00d3 */
[----:B------:R-:W-:Y:S01]  /*ec50*/  IMAD.MOV.U32 R63, RZ, RZ, R210 ;  /* 0x000000ffff3f7224 */ /* 0x000fe200078e00d2 */
[----:B------:R-:W-:Y:S01]  /*ec60*/  LDS R31, [R7+0x5200] ;  /* 0x00520000071f7984 */ /* 0x000fe20000000800 */
[----:B------:R-:W-:Y:S03]  /*ec70*/  HMMA.1688.F32.TF32 R16, R108, R182, R16 ;  /* 0x000000b66c10723c */ /* 0x000fe60000081010 */
[----:B------:R-:W-:Y:S01]  /*ec80*/  LDS R20, [R6+0x4300] ;  /* 0x0043000006147984 */ /* 0x000fe20000000800 */
[C---:B-1----:R-:W-:Y:S01]  /*ec90*/  LOP3.LUT R56, R162.reuse, 0x7, RZ, 0xc0, !PT ;  /* 0x00000007a2387812 */ /* 0x042fe200078ec0ff */
[----:B------:R-:W-:Y:S02]  /*eca0*/  IMAD.SHL.U32 R57, R162, 0x2, RZ ;  /* 0x00000002a2397824 */ /* 0x000fe400078e00ff */
[----:B------:R-:W-:Y:S02]  /*ecb0*/  LDS R210, [R6+0x5080] ;  /* 0x0050800006d27984 */ /* 0x000fe40000000800 */
[----:B------:R-:W-:-:S02]  /*ecc0*/  IMAD R56, R56, 0x90, RZ ;  /* 0x0000009038387824 */ /* 0x000fc400078e02ff */
[----:B------:R-:W-:Y:S03]  /*ecd0*/  LDS R211, [R7+0x5080] ;  /* 0x0050800007d37984 */ /* 0x000fe60000000800 */
[----:B------:R-:W-:Y:S01]  /*ece0*/  LOP3.LUT R56, R56, 0x30, R57, 0x78, !PT ;  /* 0x0000003038387812 */ /* 0x000fe200078e7839 */
[----:B------:R-:W-:Y:S01]  /*ecf0*/  IMAD.MOV.U32 R80, RZ, RZ, R5 ;  /* 0x000000ffff507224 */ /* 0x000fe200078e0005 */
[----:B------:R-:W-:Y:S02]  /*ed00*/  LDS R57, [R7+0x2380] ;  /* 0x0023800007397984 */ /* 0x000fe40000000800 */
[----:B------:R-:W-:Y:S01]  /*ed10*/  LOP3.LUT R56, R56, 0x40, RZ, 0x3c, !PT ;  /* 0x0000004038387812 */ /* 0x000fe200078e3cff */
[----:B------:R-:W-:Y:S01]  /*ed20*/  IMAD.MOV.U32 R81, RZ, RZ, R4 ;  /* 0x000000ffff517224 */ /* 0x000fe200078e0004 */
[----:B------:R-:W-:Y:S01]  /*ed30*/  LDS R22, [R6+0x5300] ;  /* 0x0053000006167984 */ /* 0x000fe20000000800 */
[----:B------:R-:W-:-:S02]  /*ed40*/  IMAD.MOV.U32 R83, RZ, RZ, R2 ;  /* 0x000000ffff537224 */ /* 0x000fc400078e0002 */
[----:B------:R-:W-:Y:S01]  /*ed50*/  IMAD.MOV.U32 R82, RZ, RZ, R0 ;  /* 0x000000ffff527224 */ /* 0x000fe200078e0000 */
[----:B------:R-:W-:Y:S01]  /*ed60*/  LDS R21, [R7+0x4300] ;  /* 0x0043000007157984 */ /* 0x000fe20000000800 */
[----:B------:R-:W-:Y:S02]  /*ed70*/  IMAD R60, R60, 0x2000, R56 ;  /* 0x000020003c3c7824 */ /* 0x000fe400078e0238 */
[----:B------:R-:W-:Y:S01]  /*ed80*/  IMAD.MOV.U32 R71, RZ, RZ, R80 ;  /* 0x000000ffff477224 */ /* 0x000fe200078e0050 */
[----:B------:R-:W-:Y:S01]  /*ed90*/  LDS R56, [R6+0x2380] ;  /* 0x0023800006387984 */ /* 0x000fe20000000800 */
[----:B------:R-:W-:Y:S02]  /*eda0*/  IMAD.MOV.U32 R69, RZ, RZ, R81 ;  /* 0x000000ffff457224 */ /* 0x000fe400078e0051 */
[----:B------:R-:W-:Y:S01]  /*edb0*/  IMAD.MOV.U32 R160, RZ, RZ, R82 ;  /* 0x000000ffffa07224 */ /* 0x000fe200078e0052 */
[----:B------:R-:W-:Y:S01]  /*edc0*/  LDS R80, [R6+0x4180] ;  /* 0x0041800006507984 */ /* 0x000fe20000000800 */
[----:B------:R-:W-:-:S03]  /*edd0*/  IMAD.MOV.U32 R161, RZ, RZ, R83 ;  /* 0x000000ffffa17224 */ /* 0x000fc600078e0053 */
[----:B------:R-:W-:Y:S04]  /*ede0*/  LDS R82, [R6+0x5180] ;  /* 0x0051800006527984 */ /* 0x000fe80000000800 */
[----:B------:R-:W-:Y:S04]  /*edf0*/  LDS R81, [R7+0x4180] ;  /* 0x0041800007517984 */ /* 0x000fe80000000800 */
[----:B------:R-:W-:Y:S04]  /*ee00*/  LDS R83, [R7+0x5180] ;  /* 0x0051800007537984 */ /* 0x000fe80000000800 */
[----:B------:R-:W1:Y:S01]  /*ee10*/  LDSM.16.M88.4 R128, [R60+0x10000] ;  /* 0x010000003c80783b */ /* 0x000e620000000200 */
[----:B------:R-:W-:-:S02]  /*ee20*/  IMAD.MOV.U32 R70, RZ, RZ, R163 ;  /* 0x000000ffff467224 */ /* 0x000fc400078e00a3 */
[----:B------:R-:W-:Y:S01]  /*ee30*/  IMAD.MOV.U32 R163, RZ, RZ, R209 ;  /* 0x000000ffffa37224 */ /* 0x000fe200078e00d1 */
[----:B------:R-:W-:Y:S01]  /*ee40*/  LDS R23, [R7+0x5300] ;  /* 0x0053000007177984 */ /* 0x000fe20000000800 */
[----:B------:R-:W-:-:S03]  /*ee50*/  IMAD.MOV.U32 R162, RZ, RZ, R208 ;  /* 0x000000ffffa27224 */ /* 0x000fc600078e00d0 */
[----:B------:R-:W-:Y:S04]  /*ee60*/  LDS R208, [R6+0x4080] ;  /* 0x0040800006d07984 */ /* 0x000fe80000000800 */
[----:B------:R-:W3:Y:S04]  /*ee70*/  LDS R209, [R7+0x4080] ;  /* 0x0040800007d17984 */ /* 0x000ee80000000800 */
[----:B------:R-:W-:Y:S04]  /*ee80*/  LDS R24, [R6+0x4280] ;  /* 0x0042800006187984 */ /* 0x000fe80000000800 */
[----:B------:R-:W-:Y:S04]  /*ee90*/  LDS R26, [R6+0x5280] ;  /* 0x00528000061a7984 */ /* 0x000fe80000000800 */
[----:B------:R-:W-:Y:S04]  /*eea0*/  LDS R25, [R7+0x4280] ;  /* 0x0042800007197984 */ /* 0x000fe80000000800 */
[----:B------:R-:W4:Y:S01]  /*eeb0*/  LDS R27, [R7+0x5280] ;  /* 0x00528000071b7984 */ /* 0x000f220000000800 */
[----:B------:R-:W-:-:S02]  /*eec0*/  IMAD.MOV.U32 R5, RZ, RZ, R16 ;  /* 0x000000ffff057224 */ /* 0x000fc400078e0010 */
[----:B------:R-:W-:Y:S01]  /*eed0*/  IMAD.MOV.U32 R4, RZ, RZ, R17 ;  /* 0x000000ffff047224 */ /* 0x000fe200078e0011 */
[----:B------:R-:W-:Y:S01]  /*eee0*/  LDS R16, [R6+0x4380] ;  /* 0x0043800006107984 */ /* 0x000fe20000000800 */
[----:B------:R-:W-:Y:S02]  /*eef0*/  IMAD.MOV.U32 R2, RZ, RZ, R18 ;  /* 0x000000ffff027224 */ /* 0x000fe400078e0012 */
[----:B------:R-:W-:Y:S01]  /*ef00*/  IMAD.MOV.U32 R0, RZ, RZ, R19 ;  /* 0x000000ffff007224 */ /* 0x000fe200078e0013 */
[----:B------:R-:W-:Y:S01]  /*ef10*/  LDS R18, [R6+0x5380] ;  /* 0x0053800006127984 */ /* 0x000fe20000000800 */
[----:B-1----:R-:W-:Y:S03]  /*ef20*/  HMMA.1688.F32.TF32 R32, R80, R128, R32 ;  /* 0x000000805020723c */ /* 0x002fe60000081020 */
[----:B------:R-:W-:Y:S04]  /*ef30*/  LDS R17, [R7+0x4380] ;  /* 0x0043800007117984 */ /* 0x000fe80000000800 */
[----:B------:R-:W1:Y:S01]  /*ef40*/  LDS R19, [R7+0x5380] ;  /* 0x0053800007137984 */ /* 0x000e620000000800 */
[----:B------:R-:W-:-:S02]  /*ef50*/  IMAD.MOV.U32 R142, RZ, RZ, R177 ;  /* 0x000000ffff8e7224 */ /* 0x000fc400078e00b1 */
[----:B------:R-:W-:Y:S02]  /*ef60*/  IMAD.MOV.U32 R143, RZ, RZ, R176 ;  /* 0x000000ffff8f7224 */ /* 0x000fe400078e00b0 */
[----:B------:R-:W-:Y:S02]  /*ef70*/  IMAD.MOV.U32 R112, RZ, RZ, R193 ;  /* 0x000000ffff707224 */ /* 0x000fe400078e00c1 */
[----:B------:R-:W-:Y:S02]  /*ef80*/  IMAD.MOV.U32 R113, RZ, RZ, R192 ;  /* 0x000000ffff717224 */ /* 0x000fe400078e00c0 */
[----:B------:R-:W-:Y:S01]  /*ef90*/  IMAD.MOV.U32 R61, RZ, RZ, R3 ;  /* 0x000000ffff3d7224 */ /* 0x000fe200078e0003 */
[----:B------:R-:W-:Y:S01]  /*efa0*/  HMMA.1688.F32.TF32 R192, R56, R194, R40 ;  /* 0x000000c238c0723c */ /* 0x000fe20000081028 */
[----:B------:R-:W-:Y:S01]  /*efb0*/  IMAD.MOV.U32 R62, RZ, RZ, R68 ;  /* 0x000000ffff3e7224 */ /* 0x000fe200078e0044 */
[----:B------:R-:W-:Y:S01]  /*efc0*/  LDSM.16.M88.4 R148, [R60+0x10800] ;  /* 0x010800003c94783b */ /* 0x000fe20000000200 */
[----:B------:R-:W-:-:S02]  /*efd0*/  IMAD.MOV.U32 R145, RZ, RZ, R69 ;  /* 0x000000ffff917224 */ /* 0x000fc400078e0045 */
[----:B------:R-:W-:Y:S01]  /*efe0*/  IMAD.MOV.U32 R146, RZ, RZ, R70 ;  /* 0x000000ffff927224 */ /* 0x000fe200078e0046 */
[----:B------:R-:W-:Y:S01]  /*eff0*/  LDS R64, [R6+0x4000] ;  /* 0x0040000006407984 */ /* 0x000fe20000000800 */
[----:B------:R-:W-:Y:S01]  /*f000*/  IMAD.MOV.U32 R147, RZ, RZ, R71 ;  /* 0x000000ffff937224 */ /* 0x000fe200078e0047 */
[-C--:B------:R-:W-:Y:S02]  /*f010*/  HMMA.1688.F32.TF32 R40, R28, R128.reuse, R84 ;  /* 0x000000801c28723c */ /* 0x080fe40000081054 */
[----:B------:R-:W-:Y:S04]  /*f020*/  STL.64 [R1+0x1a0], R32 ;  /* 0x0001a02001007387 */ /* 0x000fe80000100a00 */
[----:B------:R1:W-:Y:S02]  /*f030*/  STL.64 [R1+0x1a8], R34 ;  /* 0x0001a82201007387 */ /* 0x0003e40000100a00 */
[----:B---3--:R-:W-:Y:S01]  /*f040*/  HMMA.1688.F32.TF32 R68, R208, R128, R36 ;  /* 0x00000080d044723c */ /* 0x008fe20000081024 */
[----:B------:R-:W-:Y:S01]  /*f050*/  IMAD.MOV.U32 R120, RZ, RZ, R205 ;  /* 0x000000ffff787224 */ /* 0x000fe200078e00cd */
[----:B------:R-:W-:Y:S01]  /*f060*/  LDS R66, [R6+0x5000] ;  /* 0x0050000006427984 */ /* 0x000fe20000000800 */
[----:B------:R-:W-:-:S02]  /*f070*/  IMAD.MOV.U32 R121, RZ, RZ, R204 ;  /* 0x000000ffff797224 */ /* 0x000fc400078e00cc */
[----:B------:R-:W-:Y:S01]  /*f080*/  IMAD.MOV.U32 R122, RZ, RZ, R201 ;  /* 0x000000ffff7a7224 */ /* 0x000fe200078e00c9 */
[----:B------:R-:W-:Y:S02]  /*f090*/  LDS R65, [R7+0x4000] ;  /* 0x0040000007417984 */ /* 0x000fe40000000800 */
[-C--:B----4-:R-:W-:Y:S01]  /*f0a0*/  HMMA.1688.F32.TF32 R36, R24, R128.reuse, R52 ;  /* 0x000000801824723c */ /* 0x090fe20000081034 */
[----:B------:R-:W-:Y:S01]  /*f0b0*/  IMAD.MOV.U32 R123, RZ, RZ, R200 ;  /* 0x000000ffff7b7224 */ /* 0x000fe200078e00c8 */
[----:B------:R-:W3:Y:S06]  /*f0c0*/  LDS R67, [R7+0x5000] ;  /* 0x0050000007437984 */ /* 0x000eec0000000800 */
[----:B-1----:R-:W-:Y:S01]  /*f0d0*/  HMMA.1688.F32.TF32 R32, R20, R128, R48 ;  /* 0x000000801420723c */ /* 0x002fe20000081030 */
[----:B------:R-:W-:Y:S04]  /*f0e0*/  STL.64 [R1+0x210], R40 ;  /* 0x0002102801007387 */ /* 0x000fe80000100a00 */
[----:B------:R-:W-:Y:S11]  /*f0f0*/  STL.64 [R1+0x218], R42 ;  /* 0x0002182a01007387 */ /* 0x000ff60000100a00 */
[----:B------:R-:W-:Y:S07]  /*f100*/  @!UPT UIADD3 URZ, URZ, URZ, URZ ;  /* 0x0000003f3f3ff290 */ /* 0x000fee000fffe03f */
[----:B------:R-:W-:Y:S01]  /*f110*/  STL.64 [R1+0x230], R32 ;  /* 0x0002302001007387 */ /* 0x000fe20000100a00 */
[----:B------:R-:W-:-:S03]  /*f120*/  IMAD.MOV.U32 R3, RZ, RZ, R35 ;  /* 0x000000ffff037224 */ /* 0x000fc600078e0023 */
[----:B------:R-:W-:Y:S04]  /*f130*/  STL.64 [R1+0x220], R36 ;  /* 0x0002202401007387 */ /* 0x000fe80000100a00 */
[----:B------:R-:W-:Y:S04]  /*f140*/  STL.64 [R1+0x228], R38 ;  /* 0x0002282601007387 */ /* 0x000fe80000100a00 */
[----:B------:R1:W-:Y:S01]  /*f150*/  STL [R1+0x238], R34 ;  /* 0x0002382201007387 */ /* 0x0003e20000100800 */
[----:B------:R-:W-:Y:S03]  /*f160*/  HMMA.1688.F32.TF32 R12, R108, R198, R168 ;  /* 0x000000c66c0c723c */ /* 0x000fe600000810a8 */
[----:B------:R-:W-:Y:S04]  /*f170*/  STL [R1+0x828], R3 ;  /* 0x0008280301007387 */ /* 0x000fe80000100800 */
[----:B------:R-:W-:-:S02]  /*f180*/  IMAD.MOV.U32 R171, RZ, RZ, R164 ;  /* 0x000000ffffab7224 */ /* 0x000fc400078e00a4 */
[----:B------:R-:W-:Y:S02]  /*f190*/  IMAD.MOV.U32 R170, RZ, RZ, R165 ;  /* 0x000000ffffaa7224 */ /* 0x000fe400078e00a5 */
[----:B------:R-:W-:Y:S02]  /*f1a0*/  IMAD.MOV.U32 R169, RZ, RZ, R166 ;  /* 0x000000ffffa97224 */ /* 0x000fe400078e00a6 */
[----:B------:R-:W-:Y:S01]  /*f1b0*/  IMAD.MOV.U32 R168, RZ, RZ, R167 ;  /* 0x000000ffffa87224 */ /* 0x000fe200078e00a7 */
[----:B------:R-:W-:Y:S01]  /*f1c0*/  HMMA.1688.F32.TF32 R220, R56, R198, R220 ;  /* 0x000000c638dc723c */ /* 0x000fe200000810dc */
[----:B------:R-:W-:Y:S02]  /*f1d0*/  IMAD.MOV.U32 R114, RZ, RZ, R189 ;  /* 0x000000ffff727224 */ /* 0x000fe400078e00bd */
[----:B------:R-:W-:-:S04]  /*f1e0*/  IMAD.MOV.U32 R115, RZ, RZ, R188 ;  /* 0x000000ffff737224 */ /* 0x000fc800078e00bc */
[----:B------:R-:W-:Y:S01]  /*f1f0*/  IMAD.MOV.U32 R198, RZ, RZ, R162 ;  /* 0x000000ffffc67224 */ /* 0x000fe200078e00a2 */
[----:B------:R-:W-:Y:S01]  /*f200*/  HMMA.1688.F32.TF32 R244, R108, R186, R8 ;  /* 0x000000ba6cf4723c */ /* 0x000fe20000081008 */
[----:B------:R-:W-:-:S07]  /*f210*/  IMAD.MOV.U32 R199, RZ, RZ, R163 ;  /* 0x000000ffffc77224 */ /* 0x000fce00078e00a3 */
[----:B------:R-:W-:Y:S08]  /*f220*/  HMMA.1688.F32.TF32 R240, R108, R206, R152 ;  /* 0x000000ce6cf0723c */ /* 0x000ff00000081098 */
[----:B--2---:R-:W-:Y:S01]  /*f230*/  HMMA.1688.F32.TF32 R176, R56, R178, R140 ;  /* 0x000000b238b0723c */ /* 0x004fe2000008108c */
[----:B------:R-:W-:Y:S01]  /*f240*/  IMAD.MOV.U32 R251, RZ, RZ, R120 ;  /* 0x000000fffffb7224 */ /* 0x000fe200078e0078 */
[----:B------:R-:W-:Y:S11]  /*f250*/  LDSM.16.M88.4 R152, [R60+0x10c00] ;  /* 0x010c00003c98783b */ /* 0x000ff60000000200 */
[----:B------:R-:W-:Y:S11]  /*f260*/  @!UPT UIADD3 URZ, URZ, URZ, URZ ;  /* 0x0000003f3f3ff290 */ /* 0x000ff6000fffe03f */
[----:B-1----:R-:W-:Y:S01]  /*f270*/  HMMA.1688.F32.TF32 R32, R16, R128, R176 ;  /* 0x000000801020723c */ /* 0x002fe200000810b0 */
[----:B------:R-:W-:Y:S02]  /*f280*/  IMAD.MOV.U32 R140, RZ, RZ, R185 ;  /* 0x000000ffff8c7224 */ /* 0x000fe400078e00b9 */
[----:B------:R-:W-:Y:S02]  /*f290*/  IMAD.MOV.U32 R141, RZ, RZ, R184 ;  /* 0x000000ffff8d7224 */ /* 0x000fe400078e00b8 */
[----:B------:R-:W-:Y:S02]  /*f2a0*/  IMAD.MOV.U32 R142, RZ, RZ, R181 ;  /* 0x000000ffff8e7224 */ /* 0x000fe400078e00b5 */
[----:B------:R-:W-:Y:S01]  /*f2b0*/  IMAD.MOV.U32 R143, RZ, RZ, R180 ;  /* 0x000000ffff8f7224 */ /* 0x000fe200078e00b4 */
[----:B------:R-:W-:Y:S11]  /*f2c0*/  HMMA.1688.F32.TF32 R8, R108, R202, R156 ;  /* 0x000000ca6c08723c */ /* 0x000ff6000008109c */
[----:B------:R-:W-:Y:S04]  /*f2d0*/  @!UPT UIADD3 URZ, URZ, URZ, URZ ;  /* 0x0000003f3f3ff290 */ /* 0x000fe8000fffe03f */
[----:B------:R-:W-:Y:S04]  /*f2e0*/  STL.64 [R1+0x240], R32 ;  /* 0x0002402001007387 */ /* 0x000fe80000100a00 */
[----:B------:R1:W-:Y:S04]  /*f2f0*/  STL.64 [R1+0x248], R34 ;  /* 0x0002482201007387 */ /* 0x0003e80000100a00 */
[----:B------:R-:W2:Y:S04]  /*f300*/  LDL.LU R164, [R1+0x190] ;  /* 0x0001900001a47983 */ /* 0x000ea80000300800 */
[----:B------:R-:W2:Y:S04]  /*f310*/  LDL.LU R165, [R1+0x194] ;  /* 0x0001940001a57983 */ /* 0x000ea80000300800 */
[----:B------:R-:W2:Y:S01]  /*f320*/  LDL.LU R166, [R1+0x198] ;  /* 0x0001980001a67983 */ /* 0x000ea20000300800 */
[----:B-1----:R-:W-:-:S02]  /*f330*/  IMAD.MOV.U32 R34, RZ, RZ, R160 ;  /* 0x000000ffff227224 */ /* 0x002fc400078e00a0 */
[----:B------:R-:W-:Y:S01]  /*f340*/  IMAD.MOV.U32 R35, RZ, RZ, R161 ;  /* 0x000000ffff237224 */ /* 0x000fe200078e00a1 */
[----:B------:R-:W2:Y:S01]  /*f350*/  LDL.LU R167, [R1+0x19c] ;  /* 0x00019c0001a77983 */ /* 0x000ea20000300800 */
[C---:B------:R-:W-:Y:S03]  /*f360*/  HMMA.1688.F32.TF32 R188, R56.reuse, R190, R124 ;  /* 0x000000be38bc723c */ /* 0x040fe6000008107c */
[----:B------:R-:W4:Y:S04]  /*f370*/  LDL.LU R160, [R1+0x180] ;  /* 0x0001800001a07983 */ /* 0x000f280000300800 */
[----:B------:R-:W4:Y:S01]  /*f380*/  LDL.LU R161, [R1+0x184] ;  /* 0x0001840001a17983 */ /* 0x000f220000300800 */
[C---:B------:R-:W-:Y:S03]  /*f390*/  HMMA.1688.F32.TF32 R180, R56.reuse, R182, R116 ;  /* 0x000000b638b4723c */ /* 0x040fe60000081074 */
[----:B------:R-:W4:Y:S04]  /*f3a0*/  LDL.LU R162, [R1+0x188] ;  /* 0x0001880001a27983 */ /* 0x000f280000300800 */
[----:B------:R-:W4:Y:S01]  /*f3b0*/  LDL.LU R163, [R1+0x18c] ;  /* 0x00018c0001a37983 */ /* 0x000f220000300800 */
[C---:B------:R-:W-:Y:S08]  /*f3c0*/  HMMA.1688.F32.TF32 R184, R56.reuse, R186, R44 ;  /* 0x000000ba38b8723c */ /* 0x040ff0000008102c */
[----:B------:R-:W-:Y:S01]  /*f3d0*/  HMMA.1688.F32.TF32 R204, R56, R206, R132 ;  /* 0x000000ce38cc723c */ /* 0x000fe20000081084 */
[----:B------:R-:W-:Y:S01]  /*f3e0*/  IMAD.MOV.U32 R120, RZ, RZ, R121 ;  /* 0x000000ffff787224 */ /* 0x000fe200078e0079 */
[----:B------:R-:W-:Y:S01]  /*f3f0*/  LDSM.16.M88.4 R156, [R60+0x11000] ;  /* 0x011000003c9c783b */ /* 0x000fe20000000200 */
[----:B------:R-:W-:-:S02]  /*f400*/  IMAD.MOV.U32 R84, RZ, RZ, R172 ;  /* 0x000000ffff547224 */ /* 0x000fc400078e00ac */
[----:B------:R-:W-:Y:S01]  /*f410*/  IMAD.MOV.U32 R85, RZ, RZ, R173 ;  /* 0x000000ffff557224 */ /* 0x000fe200078e00ad */
[----:B------:R-:W1:Y:S02]  /*f420*/  LDSM.16.M88.4 R132, [R60+0x11400] ;  /* 0x011400003c84783b */ /* 0x000e640000000200 */
[----:B------:R-:W-:Y:S02]  /*f430*/  HMMA.1688.F32.TF32 R200, R56, R202, R136 ;  /* 0x000000ca38c8723c */ /* 0x000fe40000081088 */
[----:B------:R-:W1:Y:S04]  /*f440*/  LDL.LU R56, [R1+0x1c0] ;  /* 0x0001c00001387983 */ /* 0x000e680000300800 */
[----:B------:R-:W1:Y:S04]  /*f450*/  LDL.LU R57, [R1+0x1c4] ;  /* 0x0001c40001397983 */ /* 0x000e680000300800 */
[----:B------:R-:W1:Y:S04]  /*f460*/  LDL.LU R58, [R1+0x1c8] ;  /* 0x0001c800013a7983 */ /* 0x000e680000300800 */
[----:B------:R-:W1:Y:S04]  /*f470*/  LDL.LU R59, [R1+0x1cc] ;  /* 0x0001cc00013b7983 */ /* 0x000e680000300800 */
[----:B------:R-:W2:Y:S04]  /*f480*/  LDL.LU R48, [R1+0x1e0] ;  /* 0x0001e00001307983 */ /* 0x000ea80000300800 */
[----:B------:R-:W2:Y:S04]  /*f490*/  LDL.LU R49, [R1+0x1e4] ;  /* 0x0001e40001317983 */ /* 0x000ea80000300800 */
[----:B------:R-:W2:Y:S04]  /*f4a0*/  LDL.LU R50, [R1+0x1e8] ;  /* 0x0001e80001327983 */ /* 0x000ea80000300800 */
[----:B------:R-:W2:Y:S04]  /*f4b0*/  LDL.LU R51, [R1+0x1ec] ;  /* 0x0001ec0001337983 */ /* 0x000ea80000300800 */
[----:B------:R-:W4:Y:S04]  /*f4c0*/  LDL.LU R44, [R1+0x1f0] ;  /* 0x0001f000012c7983 */ /* 0x000f280000300800 */
        /* <DEDUP_REMOVED lines=12> */
[----:B------:R-:W4:Y:S01]  /*f590*/  LDL.LU R177, [R1+0x154] ;  /* 0x0001540001b17983 */ /* 0x000f220000300800 */
[----:B------:R-:W-:-:S03]  /*f5a0*/  IMAD.MOV.U32 R121, RZ, RZ, R122 ;  /* 0x000000ffff797224 */ /* 0x000fc600078e007a */
        /* <DEDUP_REMOVED lines=19> */
[----:B------:R-:W-:Y:S02]  /*f6e0*/  IMAD.MOV.U32 R250, RZ, RZ, R147 ;  /* 0x000000fffffa7224 */ /* 0x000fe400078e0093 */
[----:B------:R-:W-:Y:S01]  /*f6f0*/  IMAD.MOV.U32 R127, RZ, RZ, R140 ;  /* 0x000000ffff7f7224 */ /* 0x000fe200078e008c */
[----:B------:R-:W4:Y:S01]  /*f700*/  LDL.LU R173, [R1+0x918] ;  /* 0x0009180001ad7983 */ /* 0x000f220000300800 */
[----:B------:R-:W-:Y:S02]  /*f710*/  IMAD.MOV.U32 R36, RZ, RZ, R141 ;  /* 0x000000ffff247224 */ /* 0x000fe400078e008d */
[----:B------:R-:W-:Y:S01]  /*f720*/  IMAD.MOV.U32 R37, RZ, RZ, R142 ;  /* 0x000000ffff257224 */ /* 0x000fe200078e008e */
[----:B------:R-:W4:Y:S01]  /*f730*/  LDL.LU R174, [R1+0x914] ;  /* 0x0009140001ae7983 */ /* 0x000f220000300800 */
[----:B------:R-:W-:Y:S02]  /*f740*/  IMAD.MOV.U32 R38, RZ, RZ, R143 ;  /* 0x000000ffff267224 */ /* 0x000fe400078e008f */
[----:B------:R-:W-:Y:S01]  /*f750*/  IMAD.MOV.U32 R87, RZ, RZ, R175 ;  /* 0x000000ffff577224 */ /* 0x000fe200078e00af */
[----:B------:R-:W1:Y:S01]  /*f760*/  LDSM.16.M88.4 R144, [R60+0x10400] ;  /* 0x010400003c90783b */ /* 0x000e620000000200 */
[----:B------:R-:W-:-:S03]  /*f770*/  IMAD.MOV.U32 R39, RZ, RZ, R61 ;  /* 0x000000ffff277224 */ /* 0x000fc600078e003d */
[----:B------:R-:W4:Y:S01]  /*f780*/  LDL.LU R175, [R1+0x910] ;  /* 0x0009100001af7983 */ /* 0x000f220000300800 */
[----:B------:R-:W-:-:S03]  /*f790*/  IMAD.MOV.U32 R32, RZ, RZ, R62 ;  /* 0x000000ffff207224 */ /* 0x000fc600078e003e */
[----:B------:R-:W1:Y:S01]  /*f7a0*/  LDSM.16.M88.4 R136, [R60+0x11800] ;  /* 0x011800003c88783b */ /* 0x000e620000000200 */
[----:B------:R-:W-:-:S03]  /*f7b0*/  IMAD.MOV.U32 R33, RZ, RZ, R63 ;  /* 0x000000ffff217224 */ /* 0x000fc600078e003f */
[----:B------:R3:W1:Y:S02]  /*f7c0*/  LDSM.16.M88.4 R140, [R60+0x11c00] ;  /* 0x011c00003c8c783b */ /* 0x0006640000000200 */
[C---:B---3--:R-:W-:Y:S02]  /*f7d0*/  HMMA.1688.F32.TF32 R216, R64.reuse, R128, R216 ;  /* 0x0000008040d8723c */ /* 0x048fe400000810d8 */
[----:B------:R-:W-:Y:S04]  /*f7e0*/  LDS R108, [R6+0x4100] ;  /* 0x00410000066c7984 */ /* 0x000fe80000000800 */
[----:B------:R-:W3:Y:S04]  /*f7f0*/  LDL.LU R60, [R1+0x1b0] ;  /* 0x0001b000013c7983 */ /* 0x000ee80000300800 */
[----:B------:R-:W3:Y:S04]  /*f800*/  LDL.LU R61, [R1+0x1b4] ;  /* 0x0001b400013d7983 */ /* 0x000ee80000300800 */
[----:B------:R-:W3:Y:S04]  /*f810*/  LDL.LU R62, [R1+0x1b8] ;  /* 0x0001b800013e7983 */ /* 0x000ee80000300800 */
[----:B------:R-:W3:Y:S04]  /*f820*/  LDL.LU R63, [R1+0x1bc] ;  /* 0x0001bc00013f7983 */ /* 0x000ee80000300800 */
[----:B------:R-:W-:Y:S04]  /*f830*/  LDS R110, [R6+0x5100] ;  /* 0x00510000066e7984 */ /* 0x000fe80000000800 */
[----:B------:R-:W-:Y:S04]  /*f840*/  LDS R109, [R7+0x4100] ;  /* 0x00410000076d7984 */ /* 0x000fe80000000800 */
[----:B------:R-:W1:Y:S02]  /*f850*/  LDS R111, [R7+0x5100] ;  /* 0x00510000076f7984 */ /* 0x000e640000000800 */
[C---:B-1----:R-:W-:Y:S08]  /*f860*/  HMMA.1688.F32.TF32 R56, R64.reuse, R132, R56 ;  /* 0x000000844038723c */ /* 0x042ff00000081038 */
[C---:B--2---:R-:W-:Y:S08]  /*f870*/  HMMA.1688.F32.TF32 R48, R64.reuse, R152, R48 ;  /* 0x000000984030723c */ /* 0x044ff00000081030 */
[C---:B----4-:R-:W-:Y:S08]  /*f880*/  HMMA.1688.F32.TF32 R44, R64.reuse, R148, R44 ;  /* 0x00000094402c723c */ /* 0x050ff0000008102c */
[C---:B------:R-:W-:Y:S08]  /*f890*/  HMMA.1688.F32.TF32 R40, R64.reuse, R144, R40 ;  /* 0x000000904028723c */ /* 0x040ff00000081028 */
[C---:B------:R-:W-:Y:S08]  /*f8a0*/  HMMA.1688.F32.TF32 R52, R64.reuse, R156, R52 ;  /* 0x0000009c4034723c */ /* 0x040ff00000081034 */
[C---:B---3--:R-:W-:Y:S08]  /*f8b0*/  HMMA.1688.F32.TF32 R60, R64.reuse, R136, R60 ;  /* 0x00000088403c723c */ /* 0x048ff0000008103c */
[----:B------:R-:W-:Y:S01]  /*f8c0*/  HMMA.1688.F32.TF32 R64, R64, R140, R164 ;  /* 0x0000008c4040723c */ /* 0x000fe200000810a4 */
[----:B------:R-:W2:Y:S04]  /*f8d0*/  LDL.LU.64 R166, [R1+0x908] ;  /* 0x0009080001a67983 */ /* 0x000ea80000300a00 */
[----:B------:R-:W2:Y:S03]  /*f8e0*/  LDL.LU.64 R164, [R1+0x900] ;  /* 0x0009000001a47983 */ /* 0x000ea60000300a00 */
[-C--:B------:R-:W-:Y:S08]  /*f8f0*/  HMMA.1688.F32.TF32 R104, R80, R144.reuse, R104 ;  /* 0x000000905068723c */ /* 0x080ff00000081068 */
[C---:B------:R-:W-:Y:S08]  /*f900*/  HMMA.1688.F32.TF32 R160, R208.reuse, R144, R160 ;  /* 0x00000090d0a0723c */ /* 0x040ff000000810a0 */
[C---:B------:R-:W-:Y:S08]  /*f910*/  HMMA.1688.F32.TF32 R168, R208.reuse, R152, R168 ;  /* 0x00000098d0a8723c */ /* 0x040ff000000810a8 */
[C---:B------:R-:W-:Y:S08]  /*f920*/  HMMA.1688.F32.TF32 R172, R208.reuse, R156, R172 ;  /* 0x0000009cd0ac723c */ /* 0x040ff000000810ac */
[C---:B------:R-:W-:Y:S08]  /*f930*/  HMMA.1688.F32.TF32 R176, R208.reuse, R132, R176 ;  /* 0x00000084d0b0723c */ /* 0x040ff000000810b0 */
[C---:B------:R-:W-:Y:S08]  /*f940*/  HMMA.1688.F32.TF32 R196, R208.reuse, R136, R196 ;  /* 0x00000088d0c4723c */ /* 0x040ff000000810c4 */
[C---:B--2---:R-:W-:Y:S08]  /*f950*/  HMMA.1688.F32.TF32 R164, R208.reuse, R148, R164 ;  /* 0x00000094d0a4723c */ /* 0x044ff000000810a4 */
[----:B------:R-:W-:Y:S08]  /*f960*/  HMMA.1688.F32.TF32 R208, R208, R140, R32 ;  /* 0x0000008cd0d0723c */ /* 0x000ff00000081020 */
[C---:B------:R-:W-:Y:S08]  /*f970*/  HMMA.1688.F32.TF32 R32, R108.reuse, R144, R36 ;  /* 0x000000906c20723c */ /* 0x040ff00000081024 */
[C---:B------:R-:W-:Y:S08]  /*f980*/  HMMA.1688.F32.TF32 R36, R108.reuse, R148, R116 ;  /* 0x000000946c24723c */ /* 0x040ff00000081074 */
[----:B------:R-:W-:Y:S01]  /*f990*/  HMMA.1688.F32.TF32 R116, R108, R132, R248 ;  /* 0x000000846c74723c */ /* 0x000fe200000810f8 */
[----:B------:R-:W2:Y:S04]  /*f9a0*/  LDL.LU R248, [R1+0xb0] ;  /* 0x0000b00001f87983 */ /* 0x000ea80000300800 */
[----:B------:R-:W2:Y:S04]  /*f9b0*/  LDL.LU R249, [R1+0xb4] ;  /* 0x0000b40001f97983 */ /* 0x000ea80000300800 */
[----:B------:R-:W2:Y:S04]  /*f9c0*/  LDL.LU R250, [R1+0xb8] ;  /* 0x0000b80001fa7983 */ /* 0x000ea80000300800 */
[----:B------:R-:W2:Y:S04]  /*f9d0*/  LDL.LU R251, [R1+0xbc] ;  /* 0x0000bc0001fb7983 */ /* 0x000ea80000300800 */
[----:B------:R1:W-:Y:S04]  /*f9e0*/  STL [R1+0x830], R104 ;  /* 0x0008306801007387 */ /* 0x0003e80000100800 */
[----:B------:R3:W-:Y:S04]  /*f9f0*/  STL [R1+0x82c], R105 ;  /* 0x00082c6901007387 */ /* 0x0007e80000100800 */
[----:B------:R4:W-:Y:S01]  /*fa00*/  STL [R1+0x824], R106 ;  /* 0x0008246a01007387 */ /* 0x0009e20000100800 */
[----:B-1----:R-:W-:-:S03]  /*fa10*/  IMAD.MOV.U32 R104, RZ, RZ, R99 ;  /* 0x000000ffff687224 */ /* 0x002fc600078e0063 */
[----:B------:R1:W-:Y:S01]  /*fa20*/  STL [R1+0x820], R107 ;  /* 0x0008206b01007387 */ /* 0x0003e20000100800 */
[----:B---3--:R-:W-:-:S03]  /*fa30*/  IMAD.MOV.U32 R105, RZ, RZ, R93 ;  /* 0x000000ffff697224 */ /* 0x008fc600078e005d */
[----:B------:R-:W3:Y:S01]  /*fa40*/  LDL.LU R99, [R1+0x8fc] ;  /* 0x0008fc0001637983 */ /* 0x000ee20000300800 */
[----:B----4-:R-:W-:-:S03]  /*fa50*/  IMAD.MOV.U32 R106, RZ, RZ, R94 ;  /* 0x000000ffff6a7224 */ /* 0x010fc600078e005e */
[----:B------:R-:W4:Y:S01]  /*fa60*/  LDL.LU R93, [R1+0x8f8] ;  /* 0x0008f800015d7983 */ /* 0x000f220000300800 */
[----:B-1----:R-:W-:-:S03]  /*fa70*/  IMAD.MOV.U32 R107, RZ, RZ, R95 ;  /* 0x000000ffff6b7224 */ /* 0x002fc600078e005f */
[----:B------:R-:W4:Y:S04]  /*fa80*/  LDL.LU R94, [R1+0x8f4] ;  /* 0x0008f400015e7983 */ /* 0x000f280000300800 */
[----:B------:R-:W4:Y:S01]  /*fa90*/  LDL.LU R95, [R1+0x8f0] ;  /* 0x0008f000015f7983 */ /* 0x000f220000300800 */
[C---:B------:R-:W-:Y:S08]  /*faa0*/  HMMA.1688.F32.TF32 R100, R80.reuse, R148, R100 ;  /* 0x000000945064723c */ /* 0x040ff00000081064 */
[----:B------:R-:W-:Y:S08]  /*fab0*/  HMMA.1688.F32.TF32 R88, R80, R132, R88 ;  /* 0x000000845058723c */ /* 0x000ff00000081058 */
[C---:B------:R-:W-:Y:S08]  /*fac0*/  HMMA.1688.F32.TF32 R212, R108.reuse, R128, R212 ;  /* 0x000000806cd4723c */ /* 0x040ff000000810d4 */
[C---:B------:R-:W-:Y:S01]  /*fad0*/  HMMA.1688.F32.TF32 R124, R108.reuse, R152, R124 ;  /* 0x000000986c7c723c */ /* 0x040fe2000008107c */
[----:B------:R1:W-:Y:S07]  /*fae0*/  STL [R1+0x840], R100 ;  /* 0x0008406401007387 */ /* 0x0003ee0000100800 */
[C---:B------:R-:W-:Y:S01]  /*faf0*/  HMMA.1688.F32.TF32 R120, R108.reuse, R156, R120 ;  /* 0x0000009c6c78723c */ /* 0x040fe20000081078 */
[----:B------:R1:W-:Y:S07]  /*fb00*/  STL [R1+0x83c], R101 ;  /* 0x00083c6501007387 */ /* 0x0003ee0000100800 */
[C---:B------:R-:W-:Y:S01]  /*fb10*/  HMMA.1688.F32.TF32 R112, R108.reuse, R136, R112 ;  /* 0x000000886c70723c */ /* 0x040fe20000081070 */
[----:B------:R1:W-:Y:S07]  /*fb20*/  STL [R1+0x838], R102 ;  /* 0x0008386601007387 */ /* 0x0003ee0000100800 */
[----:B------:R-:W-:Y:S01]  /*fb30*/  HMMA.1688.F32.TF32 R108, R108, R140, R84 ;  /* 0x0000008c6c6c723c */ /* 0x000fe20000081054 */
[----:B------:R1:W-:Y:S02]  /*fb40*/  STL [R1+0x834], R103 ;  /* 0x0008346701007387 */ /* 0x0003e40000100800 */
[----:B-1----:R-:W-:-:S02]  /*fb50*/  IMAD.MOV.U32 R100, RZ, RZ, R73 ;  /* 0x000000ffff647224 */ /* 0x002fc400078e0049 */
[----:B------:R-:W-:Y:S02]  /*fb60*/  IMAD.MOV.U32 R101, RZ, RZ, R76 ;  /* 0x000000ffff657224 */ /* 0x000fe400078e004c */
[----:B------:R-:W-:Y:S02]  /*fb70*/  IMAD.MOV.U32 R102, RZ, RZ, R77 ;  /* 0x000000ffff667224 */ /* 0x000fe400078e004d */
[----:B------:R-:W-:Y:S01]  /*fb80*/  IMAD.MOV.U32 R103, RZ, RZ, R78 ;  /* 0x000000ffff677224 */ /* 0x000fe200078e004e */
[C---:B--2---:R-:W-:Y:S08]  /*fb90*/  HMMA.1688.F32.TF32 R84, R80.reuse, R136, R248 ;  /* 0x000000885054723c */ /* 0x044ff000000810f8 */
[C---:B---3--:R-:W-:Y:S08]  /*fba0*/  HMMA.1688.F32.TF32 R96, R80.reuse, R152, R96 ;  /* 0x000000985060723c */ /* 0x048ff00000081060 */
[C---:B----4-:R-:W-:Y:S11]  /*fbb0*/  HMMA.1688.F32.TF32 R92, R80.reuse, R156, R92 ;  /* 0x0000009c505c723c */ /* 0x050ff6000008105c */
[----:B------:R-:W-:Y:S04]  /*fbc0*/  @!UPT UIADD3 URZ, URZ, URZ, URZ ;  /* 0x0000003f3f3ff290 */ /* 0x000fe8000fffe03f */
        /* <DEDUP_REMOVED lines=12> */
[----:B------:R-:W2:Y:S04]  /*fc90*/  LDL.LU R248, [R1+0x90] ;  /* 0x0000900001f87983 */ /* 0x000ea80000300800 */
[----:B------:R-:W2:Y:S04]  /*fca0*/  LDL.LU R249, [R1+0x94] ;  /* 0x0000940001f97983 */ /* 0x000ea80000300800 */
[----:B------:R-:W2:Y:S04]  /*fcb0*/  LDL.LU R250, [R1+0x98] ;  /* 0x0000980001fa7983 */ /* 0x000ea80000300800 */
[----:B------:R-:W2:Y:S04]  /*fcc0*/  LDL.LU R251, [R1+0x9c] ;  /* 0x00009c0001fb7983 */ /* 0x000ea80000300800 */
[----:B------:R-:W-:Y:S04]  /*fcd0*/  STL [R1+0x880], R84 ;  /* 0x0008805401007387 */ /* 0x000fe80000100800 */
[----:B------:R-:W-:Y:S04]  /*fce0*/  STL [R1+0x87c], R85 ;  /* 0x00087c5501007387 */ /* 0x000fe80000100800 */
[----:B------:R-:W-:Y:S01]  /*fcf0*/  STL [R1+0x878], R86 ;  /* 0x0008785601007387 */ /* 0x000fe20000100800 */
[----:B------:R-:W-:Y:S03]  /*fd00*/  HMMA.1688.F32.TF32 R80, R80, R140, R104 ;  /* 0x0000008c5050723c */ /* 0x000fe60000081068 */
[----:B------:R-:W-:Y:S04]  /*fd10*/  STL [R1+0x874], R87 ;  /* 0x0008745701007387 */ /* 0x000fe80000100800 */
[----:B------:R-:W3:Y:S01]  /*fd20*/  LDL.LU R73, [R1+0x8ec] ;  /* 0x0008ec0001497983 */ /* 0x000ee20000300800 */
[----:B------:R-:W-:-:S03]  /*fd30*/  IMAD.MOV.U32 R104, RZ, RZ, R79 ;  /* 0x000000ffff687224 */ /* 0x000fc600078e004f */
[----:B------:R-:W4:Y:S04]  /*fd40*/  LDL.LU R76, [R1+0x8e8] ;  /* 0x0008e800014c7983 */ /* 0x000f280000300800 */
[----:B------:R-:W4:Y:S01]  /*fd50*/  LDL.LU R77, [R1+0x8e4] ;  /* 0x0008e400014d7983 */ /* 0x000f220000300800 */
[----:B------:R-:W-:-:S03]  /*fd60*/  IMAD.MOV.U32 R105, RZ, RZ, R74 ;  /* 0x000000ffff697224 */ /* 0x000fc600078e004a */
[----:B------:R-:W4:Y:S01]  /*fd70*/  LDL.LU R78, [R1+0x8e0] ;  /* 0x0008e000014e7983 */ /* 0x000f220000300800 */
[----:B------:R-:W-:-:S03]  /*fd80*/  IMAD.MOV.U32 R106, RZ, RZ, R75 ;  /* 0x000000ffff6a7224 */ /* 0x000fc600078e004b */
[----:B------:R-:W4:Y:S04]  /*fd90*/  LDL.LU R79, [R1+0x8dc] ;  /* 0x0008dc00014f7983 */ /* 0x000f280000300800 */
[----:B------:R-:W3:Y:S01]  /*fda0*/  LDL.LU R74, [R1+0x8d8] ;  /* 0x0008d800014a7983 */ /* 0x000ee20000300800 */
[----:B------:R-:W-:-:S03]  /*fdb0*/  IMAD.MOV.U32 R107, RZ, RZ, R227 ;  /* 0x000000ffff6b7224 */ /* 0x000fc600078e00e3 */
[----:B------:R-:W3:Y:S04]  /*fdc0*/  LDL.LU R75, [R1+0x8d4] ;  /* 0x0008d400014b7983 */ /* 0x000ee80000300800 */
[----:B------:R-:W2:Y:S04]  /*fdd0*/  LDL.LU R227, [R1+0x8d0] ;  /* 0x0008d00001e37983 */ /* 0x000ea80000300800 */
[----:B------:R-:W-:Y:S04]  /*fde0*/  STL [R1+0x890], R80 ;  /* 0x0008905001007387 */ /* 0x000fe80000100800 */
[----:B------:R-:W-:Y:S04]  /*fdf0*/  STL [R1+0x88c], R81 ;  /* 0x00088c5101007387 */ /* 0x000fe80000100800 */
[----:B------:R-:W-:Y:S04]  /*fe00*/  STL [R1+0x888], R82 ;  /* 0x0008885201007387 */ /* 0x000fe80000100800 */
[----:B------:R-:W-:Y:S01]  /*fe10*/  STL [R1+0x884], R83 ;  /* 0x0008845301007387 */ /* 0x000fe20000100800 */
[C---:B------:R-:W-:Y:S08]  /*fe20*/  HMMA.1688.F32.TF32 R228, R28.reuse, R156, R228 ;  /* 0x0000009c1ce4723c */ /* 0x040ff000000810e4 */
[C---:B------:R-:W-:Y:S08]  /*fe30*/  HMMA.1688.F32.TF32 R232, R28.reuse, R132, R232 ;  /* 0x000000841ce8723c */ /* 0x040ff000000810e8 */
[C---:B------:R-:W-:Y:S08]  /*fe40*/  HMMA.1688.F32.TF32 R236, R28.reuse, R136, R236 ;  /* 0x000000881cec723c */ /* 0x040ff000000810ec */
[C---:B----4-:R-:W-:Y:S08]  /*fe50*/  HMMA.1688.F32.TF32 R76, R28.reuse, R144, R76 ;  /* 0x000000901c4c723c */ /* 0x050ff0000008104c */
[C---:B---3--:R-:W-:Y:S08]  /*fe60*/  HMMA.1688.F32.TF32 R72, R28.reuse, R148, R72 ;  /* 0x000000941c48723c */ /* 0x048ff00000081048 */
[C---:B--2---:R-:W-:Y:S07]  /*fe70*/  HMMA.1688.F32.TF32 R224, R28.reuse, R152, R224 ;  /* 0x000000981ce0723c */ /* 0x044fee00000810e0 */
[----:B------:R-:W-:Y:S04]  /*fe80*/  STL [R1+0x8a0], R76 ;  /* 0x0008a04c01007387 */ /* 0x000fe80000100800 */
[----:B------:R-:W-:Y:S04]  /*fe90*/  STL [R1+0x89c], R77 ;  /* 0x00089c4d01007387 */ /* 0x000fe80000100800 */
[----:B------:R-:W-:Y:S04]  /*fea0*/  STL [R1+0x898], R78 ;  /* 0x0008984e01007387 */ /* 0x000fe80000100800 */
[----:B------:R1:W-:Y:S04]  /*feb0*/  STL [R1+0x894], R79 ;  /* 0x0008944f01007387 */ /* 0x0003e80000100800 */
[----:B------:R2:W-:Y:S04]  /*fec0*/  STL [R1+0x8b0], R72 ;  /* 0x0008b04801007387 */ /* 0x0005e80000100800 */
[----:B------:R3:W-:Y:S04]  /*fed0*/  STL [R1+0x8ac], R73 ;  /* 0x0008ac4901007387 */ /* 0x0007e80000100800 */
[----:B------:R2:W-:Y:S01]  /*fee0*/  STL [R1+0x8a8], R74 ;  /* 0x0008a84a01007387 */ /* 0x0005e20000100800 */
[----:B------:R-:W-:Y:S03]  /*fef0*/  HMMA.1688.F32.TF32 R28, R28, R140, R248 ;  /* 0x0000008c1c1c723c */ /* 0x000fe600000810f8 */
[----:B------:R1:W-:Y:S04]  /*ff00*/  STL [R1+0x8a4], R75 ;  /* 0x0008a44b01007387 */ /* 0x0003e80000100800 */
[----:B------:R-:W-:Y:S04]  /*ff10*/  STL [R1+0x8bc], R225 ;  /* 0x0008bce101007387 */ /* 0x000fe80000100800 */
[----:B------:R-:W-:Y:S04]  /*ff20*/  STL [R1+0x8b8], R226 ;  /* 0x0008b8e201007387 */ /* 0x000fe80000100800 */
[----:B------:R-:W-:Y:S04]  /*ff30*/  STL [R1+0x8b4], R227 ;  /* 0x0008b4e301007387 */ /* 0x000fe80000100800 */
[----:B------:R-:W4:Y:S04]  /*ff40*/  LDL.LU R248, [R1+0x60] ;  /* 0x0000600001f87983 */ /* 0x000f280000300800 */
[----:B------:R-:W4:Y:S04]  /*ff50*/  LDL.LU R249, [R1+0x64] ;  /* 0x0000640001f97983 */ /* 0x000f280000300800 */
[----:B------:R-:W4:Y:S04]  /*ff60*/  LDL.LU R250, [R1+0x68] ;  /* 0x0000680001fa7983 */ /* 0x000f280000300800 */
[----:B------:R-:W4:Y:S01]  /*ff70*/  LDL.LU R251, [R1+0x6c] ;  /* 0x00006c0001fb7983 */ /* 0x000f220000300800 */
[C---:B-1----:R-:W-:Y:S03]  /*ff80*/  HMMA.1688.F32.TF32 R76, R24.reuse, R144, R100 ;  /* 0x00000090184c723c */ /* 0x042fe60000081064 */
[----:B--2---:R-:W2:Y:S11]  /*ff90*/  LDL.LU R72, [R1+0x50] ;  /* 0x0000500001487983 */ /* 0x004eb60000300800 */
[----:B------:R-:W-:Y:S09]  /*ffa0*/  @!UPT UIADD3 URZ, URZ, URZ, URZ ;  /* 0x0000003f3f3ff290 */ /* 0x000ff2000fffe03f */
[----:B------:R-:W-:Y:S04]  /*ffb0*/  STL.64 [R1+0xb0], R76 ;  /* 0x0000b04c01007387 */ /* 0x000fe80000100a00 */
[----:B------:R1:W-:Y:S04]  /*ffc0*/  STL.64 [R1+0xb8], R78 ;  /* 0x0000b84e01007387 */ /* 0x0003e80000100a00 */
[----:B---3--:R-:W2:Y:S04]  /*ffd0*/  LDL.LU R73, [R1+0x54] ;  /* 0x0000540001497983 */ /* 0x008ea80000300800 */
[----:B------:R-:W2:Y:S04]  /*ffe0*/  LDL.LU R74, [R1+0x58] ;  /* 0x00005800014a7983 */ /* 0x000ea80000300800 */
[----:B------:R-:W2:Y:S04]  /*fff0*/  LDL.LU R75, [R1+0x5c] ;  /* 0x00005c00014b7983 */ /* 0x000ea80000300800 */
[----:B------:R-:W3:Y:S04]  /*10000*/  LDL.LU R92, [R1+0x40] ;  /* 0x00004000015c7983 */ /* 0x000ee80000300800 */
        /* <DEDUP_REMOVED lines=13> */
[----:B------:R-:W3:Y:S01]  /*100e0*/  LDL.LU R82, [R1+0x18] ;  /* 0x0000180001527983 */ /* 0x000ee20000300800 */
[----:B----4-:R-:W-:Y:S11]  /*100f0*/  HMMA.1688.F32.TF32 R248, R24, R152, R248 ;  /* 0x0000009818f8723c */ /* 0x010ff600000810f8 */
[----:B------:R-:W-:Y:S11]  /*10100*/  @!UPT UIADD3 URZ, URZ, URZ, URZ ;  /* 0x0000003f3f3ff290 */ /* 0x000ff6000fffe03f */
[----:B------:R-:W-:Y:S02]  /*10110*/  @!UPT UIADD3 URZ, URZ, URZ, URZ ;  /* 0x0000003f3f3ff290 */ /* 0x000fe4000fffe03f */
[----:B------:R-:W-:Y:S02]  /*10120*/  IMAD.MOV.U32 R99, RZ, RZ, R250 ;  /* 0x000000ffff637224 */ /* 0x000fe400078e00fa */
[----:B------:R-:W-:Y:S02]  /*10130*/  IMAD.MOV.U32 R100, RZ, RZ, R251 ;  /* 0x000000ffff647224 */ /* 0x000fe400078e00fb */
[----:B------:R-:W-:Y:S01]  /*10140*/  IMAD.MOV.U32 R97, RZ, RZ, R248 ;  /* 0x000000ffff617224 */ /* 0x000fe200078e00f8 */
[----:B------:R-:W4:Y:S01]  /*10150*/  LDL.LU.64 R250, [R1+0x8c8] ;  /* 0x0008c80001fa7983 */ /* 0x000f220000300a00 */
[----:B------:R-:W-:-:S03]  /*10160*/  IMAD.MOV.U32 R98, RZ, RZ, R249 ;  /* 0x000000ffff627224 */ /* 0x000fc600078e00f9 */
[----:B------:R-:W4:Y:S01]  /*10170*/  LDL.LU.64 R248, [R1+0x8c0] ;  /* 0x0008c00001f87983 */ /* 0x000f220000300a00 */
[C---:B--2---:R-:W-:Y:S08]  /*10180*/  HMMA.1688.F32.TF32 R72, R24.reuse, R156, R72 ;  /* 0x0000009c1848723c */ /* 0x044ff00000081048 */
[C---:B-1----:R-:W-:Y:S11]  /*10190*/  HMMA.1688.F32.TF32 R76, R24.reuse, R148, R104 ;  /* 0x00000094184c723c */ /* 0x042ff60000081068 */
[----:B------:R-:W-:Y:S05]  /*101a0*/  @!UPT UIADD3 URZ, URZ, URZ, URZ ;  /* 0x0000003f3f3ff290 */ /* 0x000fea000fffe03f */
[----:B------:R-:W-:Y:S02]  /*101b0*/  IMAD.MOV.U32 R105, RZ, RZ, R72 ;  /* 0x000000ffff697224 */ /* 0x000fe400078e0048 */
[----:B------:R-:W-:Y:S02]  /*101c0*/  IMAD.MOV.U32 R3, RZ, RZ, R73 ;  /* 0x000000ffff037224 */ /* 0x000fe400078e0049 */
[----:B------:R-:W-:Y:S02]  /*101d0*/  IMAD.MOV.U32 R106, RZ, RZ, R74 ;  /* 0x000000ffff6a7224 */ /* 0x000fe400078e004a */
[----:B------:R-:W-:Y:S02]  /*101e0*/  IMAD.MOV.U32 R107, RZ, RZ, R75 ;  /* 0x000000ffff6b7224 */ /* 0x000fe400078e004b */
[C---:B---3--:R-:W-:Y:S01]  /*101f0*/  HMMA.1688.F32.TF32 R72, R24.reuse, R132, R92 ;  /* 0x000000841848723c */ /* 0x048fe2000008105c */
[----:B------:R-:W-:Y:S11]  /*10200*/  IMAD.MOV.U32 R83, RZ, RZ, R252 ;  /* 0x000000ffff537224 */ /* 0x000ff600078e00fc */
[----:B------:R-:W-:Y:S11]  /*10210*/  @!UPT UIADD3 URZ, URZ, URZ, URZ ;  /* 0x0000003f3f3ff290 */ /* 0x000ff6000fffe03f */
[----:B------:R-:W-:Y:S01]  /*10220*/  @!UPT UIADD3 URZ, URZ, URZ, URZ ;  /* 0x0000003f3f3ff290 */ /* 0x000fe2000fffe03f */
[----:B------:R-:W-:Y:S02]  /*10230*/  IMAD.MOV.U32 R93, RZ, RZ, R72 ;  /* 0x000000ffff5d7224 */ /* 0x000fe400078e0048 */
[----:B------:R-:W-:Y:S02]  /*10240*/  IMAD.MOV.U32 R94, RZ, RZ, R73 ;  /* 0x000000ffff5e7224 */ /* 0x000fe400078e0049 */
[----:B------:R-:W-:Y:S02]  /*10250*/  IMAD.MOV.U32 R95, RZ, RZ, R74 ;  /* 0x000000ffff5f7224 */ /* 0x000fe400078e004a */
[----:B------:R-:W-:Y:S02]  /*10260*/  IMAD.MOV.U32 R96, RZ, RZ, R75 ;  /* 0x000000ffff607224 */ /* 0x000fe400078e004b */
[C---:B------:R-:W-:Y:S08]  /*10270*/  HMMA.1688.F32.TF32 R72, R24.reuse, R136, R88 ;  /* 0x000000881848723c */ /* 0x040ff00000081058 */
[----:B------:R-:W-:Y:S01]  /*10280*/  HMMA.1688.F32.TF32 R24, R24, R140, R84 ;  /* 0x0000008c1818723c */ /* 0x000fe20000081054 */
[----:B------:R-:W-:-:S02]  /*10290*/  IMAD.MOV.U32 R101, RZ, RZ, R76 ;  /* 0x000000ffff657224 */ /* 0x000fc400078e004c */
[----:B------:R-:W-:Y:S02]  /*102a0*/  IMAD.MOV.U32 R102, RZ, RZ, R77 ;  /* 0x000000ffff667224 */ /* 0x000fe400078e004d */
[----:B------:R-:W-:Y:S11]  /*102b0*/  IMAD.MOV.U32 R103, RZ, RZ, R78 ;  /* 0x000000ffff677224 */ /* 0x000ff600078e004e */
[----:B------:R-:W-:Y:S08]  /*102c0*/  @!UPT UIADD3 URZ, URZ, URZ, URZ ;  /* 0x0000003f3f3ff290 */ /* 0x000ff0000fffe03f */
[----:B------:R-:W-:Y:S02]  /*102d0*/  IMAD.MOV.U32 R85, RZ, RZ, R24 ;  /* 0x000000ffff557224 */ /* 0x000fe400078e0018 */
[----:B------:R-:W-:Y:S02]  /*102e0*/  IMAD.MOV.U32 R86, RZ, RZ, R25 ;  /* 0x000000ffff567224 */ /* 0x000fe400078e0019 */
[----:B------:R-:W-:Y:S02]  /*102f0*/  IMAD.MOV.U32 R87, RZ, RZ, R26 ;  /* 0x000000ffff577224 */ /* 0x000fe400078e001a */
[----:B------:R-:W-:Y:S02]  /*10300*/  IMAD.MOV.U32 R88, RZ, RZ, R27 ;  /* 0x000000ffff587224 */ /* 0x000fe400078e001b */
[----:B------:R-:W-:Y:S01]  /*10310*/  HMMA.1688.F32.TF32 R24, R20, R144, R80 ;  /* 0x000000901418723c */ /* 0x000fe20000081050 */
[----:B------:R-:W-:Y:S02]  /*10320*/  IMAD.MOV.U32 R104, RZ, RZ, R79 ;  /* 0x000000ffff687224 */ /* 0x000fe400078e004f */
[----:B------:R-:W-:-:S02]  /*10330*/  IMAD.MOV.U32 R76, RZ, RZ, R5 ;  /* 0x000000ffff4c7224 */ /* 0x000fc400078e0005 */
[----:B------:R-:W-:Y:S02]  /*10340*/  IMAD.MOV.U32 R77, RZ, RZ, R4 ;  /* 0x000000ffff4d7224 */ /* 0x000fe400078e0004 */
[----:B------:R-:W-:Y:S02]  /*10350*/  IMAD.MOV.U32 R78, RZ, RZ, R2 ;  /* 0x000000ffff4e7224 */ /* 0x000fe400078e0002 */
[----:B------:R-:W-:Y:S11]  /*10360*/  IMAD.MOV.U32 R79, RZ, RZ, R0 ;  /* 0x000000ffff4f7224 */ /* 0x000ff600078e0000 */
[----:B------:R-:W-:Y:S04]  /*10370*/  @!UPT UIADD3 URZ, URZ, URZ, URZ ;  /* 0x0000003f3f3ff290 */ /* 0x000fe8000fffe03f */
[----:B------:R-:W-:Y:S02]  /*10380*/  IMAD.MOV.U32 R81, RZ, RZ, R24 ;  /* 0x000000ffff517224 */ /* 0x000fe400078e0018 */
[----:B------:R-:W-:Y:S02]  /*10390*/  IMAD.MOV.U32 R82, RZ, RZ, R25 ;  /* 0x000000ffff527224 */ /* 0x000fe400078e0019 */
[----:B------:R-:W-:Y:S02]  /*103a0*/  IMAD.MOV.U32 R83, RZ, RZ, R26 ;  /* 0x000000ffff537224 */ /* 0x000fe400078e001a */
[----:B------:R-:W-:Y:S02]  /*103b0*/  IMAD.MOV.U32 R84, RZ, RZ, R27 ;  /* 0x000000ffff547224 */ /* 0x000fe400078e001b */
        /* <DEDUP_REMOVED lines=9> */
[----:B------:R-:W-:Y:S02]  /*10450*/  IMAD.MOV.U32 R92, RZ, RZ, R75 ;  /* 0x000000ffff5c7224 */ /* 0x000fe400078e004b */
[----:B------:R-:W-:Y:S01]  /*10460*/  IMAD.MOV.U32 R89, RZ, RZ, R72 ;  /* 0x000000ffff597224 */ /* 0x000fe200078e0048 */
[C---:B----4-:R-:W-:Y:S11]  /*10470*/  HMMA.1688.F32.TF32 R24, R20.reuse, R152, R248 ;  /* 0x000000981418723c */ /* 0x050ff600000810f8 */
        /* <DEDUP_REMOVED lines=13> */
[----:B------:R-:W-:Y:S08]  /*10550*/  HMMA.1688.F32.TF32 R24, R20, R132, R240 ;  /* 0x000000841418723c */ /* 0x000ff000000810f0 */
[C---:B------:R-:W-:Y:S11]  /*10560*/  HMMA.1688.F32.TF32 R244, R16.reuse, R144, R188 ;  /* 0x0000009010f4723c */ /* 0x040ff600000810bc */
[----:B------:R-:W-:Y:S05]  /*10570*/  @!UPT UIADD3 URZ, URZ, URZ, URZ ;  /* 0x0000003f3f3ff290 */ /* 0x000fea000fffe03f */
[----:B------:R-:W-:Y:S02]  /*10580*/  IMAD.MOV.U32 R225, RZ, RZ, R24 ;  /* 0x000000ffffe17224 */ /* 0x000fe400078e0018 */
[----:B------:R-:W-:Y:S02]  /*10590*/  IMAD.MOV.U32 R226, RZ, RZ, R25 ;  /* 0x000000ffffe27224 */ /* 0x000fe400078e0019 */
[----:B------:R-:W-:Y:S02]  /*105a0*/  IMAD.MOV.U32 R227, RZ, RZ, R26 ;  /* 0x000000ffffe37224 */ /* 0x000fe400078e001a */
[----:B------:R-:W-:Y:S02]  /*105b0*/  IMAD.MOV.U32 R72, RZ, RZ, R27 ;  /* 0x000000ffff487224 */ /* 0x000fe400078e001b */
[C---:B------:R-:W-:Y:S01]  /*105c0*/  HMMA.1688.F32.TF32 R24, R16.reuse, R148, R180 ;  /* 0x000000941018723c */ /* 0x040fe200000810b4 */
[----:B------:R-:W-:Y:S04]  /*105d0*/  STL.64 [R1+0x180], R244 ;  /* 0x000180f401007387 */ /* 0x000fe80000100a00 */
[----:B------:R-:W-:Y:S03]  /*105e0*/  STL.64 [R1+0x188], R246 ;  /* 0x000188f601007387 */ /* 0x000fe60000100a00 */
[C---:B------:R-:W-:Y:S08]  /*105f0*/  HMMA.1688.F32.TF32 R188, R16.reuse, R152, R192 ;  /* 0x0000009810bc723c */ /* 0x040ff000000810c0 */
[----:B------:R-:W-:Y:S07]  /*10600*/  HMMA.1688.F32.TF32 R180, R16, R156, R184 ;  /* 0x0000009c10b4723c */ /* 0x000fee00000810b8 */
[----:B------:R-:W-:Y:S04]  /*10610*/  STL.64 [R1+0x160], R24 ;  /* 0x0001601801007387 */ /* 0x000fe80000100a00 */
[----:B------:R1:W-:Y:S01]  /*10620*/  STL.64 [R1+0x168], R26 ;  /* 0x0001681a01007387 */ /* 0x0003e20000100a00 */
[----:B------:R-:W-:Y:S08]  /*10630*/  HMMA.1688.F32.TF32 R248, R20, R136, R8 ;  /* 0x0000008814f8723c */ /* 0x000ff00000081008 */
[----:B-1----:R-:W-:Y:S08]  /*10640*/  HMMA.1688.F32.TF32 R24, R16, R132, R204 ;  /* 0x000000841018723c */ /* 0x002ff000000810cc */
[----:B------:R-:W-:Y:S01]  /*10650*/  HMMA.1688.F32.TF32 R240, R20, R140, R12 ;  /* 0x0000008c14f0723c */ /* 0x000fe2000008100c */
[----:B------:R-:W-:Y:S04]  /*10660*/  LDS R20, [R6+0x6000] ;  /* 0x0060000006147984 */ /* 0x000fe80000000800 */
[----:B------:R-:W-:Y:S04]  /*10670*/  LDS R22, [R6+0x7000] ;  /* 0x0070000006167984 */ /* 0x000fe80000000800 */
[----:B------:R-:W-:Y:S04]  /*10680*/  LDS R21, [R7+0x6000] ;  /* 0x0060000007157984 */ /* 0x000fe80000000800 */
[----:B------:R-:W1:Y:S04]  /*10690*/  LDS R23, [R7+0x7000] ;  /* 0x0070000007177984 */ /* 0x000e680000000800 */
[----:B------:R-:W-:Y:S01]  /*106a0*/  STL.64 [R1+0xf0], R188 ;  /* 0x0000f0bc01007387 */ /* 0x000fe20000100a00 */
[----:B------:R-:W-:-:S03]  /*106b0*/  IMAD.MOV.U32 R148, RZ, RZ, R25 ;  /* 0x000000ffff947224 */ /* 0x000fc600078e0019 */
[----:B------:R-:W-:Y:S01]  /*106c0*/  STL.64 [R1+0xf8], R190 ;  /* 0x0000f8be01007387 */ /* 0x000fe20000100a00 */
[----:B------:R-:W-:-:S03]  /*106d0*/  IMAD.MOV.U32 R145, RZ, RZ, R26 ;  /* 0x000000ffff917224 */ /* 0x000fc600078e001a */
[----:B------:R-:W-:Y:S01]  /*106e0*/  STL.64 [R1+0xd0], R180 ;  /* 0x0000d0b401007387 */ /* 0x000fe20000100a00 */
[----:B------:R-:W-:-:S03]  /*106f0*/  IMAD.MOV.U32 R144, RZ, RZ, R27 ;  /* 0x000000ffff907224 */ /* 0x000fc600078e001b */
[----:B------:R-:W-:Y:S04]  /*10700*/  STL.64 [R1+0xd8], R182 ;  /* 0x0000d8b601007387 */ /* 0x000fe80000100a00 */
[----:B------:R2:W-:Y:S04]  /*10710*/  STL [R1+0xc0], R24 ;  /* 0x0000c01801007387 */ /* 0x0005e80000100800 */
[----:B------:R-:W-:Y:S04]  /*10720*/  LDS R12, [R6+0x6080] ;  /* 0x00608000060c7984 */ /* 0x000fe80000000800 */
[----:B------:R-:W-:Y:S01]  /*10730*/  LDS R14, [R6+0x7080] ;  /* 0x00708000060e7984 */ /* 0x000fe20000000800 */
[C---:B--2---:R-:W-:Y:S03]  /*10740*/  HMMA.1688.F32.TF32 R24, R16.reuse, R136, R200 ;  /* 0x000000881018723c */ /* 0x044fe600000810c8 */
[----:B------:R-:W-:Y:S04]  /*10750*/  LDS R13, [R7+0x6080] ;  /* 0x00608000070d7984 */ /* 0x000fe80000000800 */
[----:B------:R-:W2:Y:S01]  /*10760*/  LDS R15, [R7+0x7080] ;  /* 0x00708000070f7984 */ /* 0x000ea20000000800 */
[----:B------:R-:W-:Y:S03]  /*10770*/  HMMA.1688.F32.TF32 R16, R16, R140, R220 ;  /* 0x0000008c1010723c */ /* 0x000fe600000810dc */
[----:B------:R-:W-:Y:S04]  /*10780*/  LDS R8, [R6+0x6100] ;  /* 0x0061000006087984 */ /* 0x000fe80000000800 */
[----:B------:R-:W-:Y:S01]  /*10790*/  LDS R10, [R6+0x7100] ;  /* 0x00710000060a7984 */ /* 0x000fe20000000800 */
[----:B-1----:R-:W-:Y:S03]  /*107a0*/  HMMA.1688.F32.TF32 R244, R20, R130, R216 ;  /* 0x0000008214f4723c */ /* 0x002fe600000810d8 */
[----:B------:R-:W-:Y:S04]  /*107b0*/  LDS R9, [R7+0x6100] ;  /* 0x0061000007097984 */ /* 0x000fe80000000800 */
[----:B------:R-:W1:Y:S09]  /*107c0*/  LDS R11, [R7+0x7100] ;  /* 0x00710000070b7984 */ /* 0x000e720000000800 */
[----:B------:R-:W-:-:S02]  /*107d0*/  IMAD.MOV.U32 R156, RZ, RZ, R16 ;  /* 0x000000ffff9c7224 */ /* 0x000fc400078e0010 */
[----:B------:R-:W-:Y:S02]  /*107e0*/  IMAD.MOV.U32 R153, RZ, RZ, R17 ;  /* 0x000000ffff997224 */ /* 0x000fe400078e0011 */
[----:B------:R-:W-:Y:S02]  /*107f0*/  IMAD.MOV.U32 R152, RZ, RZ, R18 ;  /* 0x000000ffff987224 */ /* 0x000fe400078e0012 */
[----:B------:R-:W-:Y:S02]  /*10800*/  IMAD.MOV.U32 R149, RZ, RZ, R19 ;  /* 0x000000ffff957224 */ /* 0x000fe400078e0013 */
[----:B------:R-:W-:Y:S01]  /*10810*/  HMMA.1688.F32.TF32 R16, R20, R146, R40 ;  /* 0x000000921410723c */ /* 0x000fe20000081028 */
[----:B------:R3:W-:Y:S01]  /*10820*/  STL [R1+0x190], R24 ;  /* 0x0001901801007387 */ /* 0x0007e20000100800 */
[----:B------:R-:W-:Y:S02]  /*10830*/  IMAD.MOV.U32 R0, RZ, RZ, R25 ;  /* 0x000000ffff007224 */ /* 0x000fe400078e0019 */
[----:B------:R-:W-:Y:S01]  /*10840*/  IMAD.MOV.U32 R2, RZ, RZ, R26 ;  /* 0x000000ffff027224 */ /* 0x000fe200078e001a */
[----:B------:R-:W-:Y:S01]  /*10850*/  STL [R1+0x7d4], R244 ;  /* 0x0007d4f401007387 */ /* 0x000fe20000100800 */
[----:B------:R-:W-:-:S02]  /*10860*/  IMAD.MOV.U32 R252, RZ, RZ, R27 ;  /* 0x000000fffffc7224 */ /* 0x000fc400078e001b */
[C---:B------:R-:W-:Y:S01]  /*10870*/  HMMA.1688.F32.TF32 R40, R20.reuse, R150, R44 ;  /* 0x000000961428723c */ /* 0x040fe2000008102c */
[----:B------:R-:W-:Y:S04]  /*10880*/  STL [R1+0x7d0], R245 ;  /* 0x0007d0f501007387 */ /* 0x000fe80000100800 */
[----:B------:R-:W-:Y:S03]  /*10890*/  STL [R1+0x7cc], R246 ;  /* 0x0007ccf601007387 */ /* 0x000fe60000100800 */
[C---:B---3--:R-:W-:Y:S01]  /*108a0*/  HMMA.1688.F32.TF32 R24, R20.reuse, R154, R48 ;  /* 0x0000009a1418723c */ /* 0x048fe20000081030 */
[----:B------:R-:W-:Y:S06]  /*108b0*/  STL [R1+0x7c8], R247 ;  /* 0x0007c8f701007387 */ /* 0x000fec0000100800 */
[----:B------:R-:W-:Y:S04]  /*108c0*/  STL.64 [R1+0x270], R16 ;  /* 0x0002701001007387 */ /* 0x000fe80000100a00 */
[----:B------:R3:W-:Y:S02]  /*108d0*/  STL.64 [R1+0x278], R18 ;  /* 0x0002781201007387 */ /* 0x0007e40000100a00 */
[C---:B---3--:R-:W-:Y:S02]  /*108e0*/  HMMA.1688.F32.TF32 R16, R20.reuse, R158, R52 ;  /* 0x0000009e1410723c */ /* 0x048fe40000081034 */
[----:B------:R-:W-:Y:S04]  /*108f0*/  STL.64 [R1+0x260], R40 ;  /* 0x0002602801007387 */ /* 0x000fe80000100a00 */
[----:B------:R3:W-:Y:S04]  /*10900*/  STL.64 [R1+0x268], R42 ;  /* 0x0002682a01007387 */ /* 0x0007e80000100a00 */
[----:B------:R-:W-:Y:S04]  /*10910*/  STL.64 [R1+0x250], R24 ;  /* 0x0002501801007387 */ /* 0x000fe80000100a00 */
[----:B------:R4:W-:Y:S01]  /*10920*/  STL.64 [R1+0x258], R26 ;  /* 0x0002581a01007387 */ /* 0x0009e20000100a00 */
[----:B---3--:R-:W-:Y:S08]  /*10930*/  HMMA.1688.F32.TF32 R40, R20, R134, R56 ;  /* 0x000000861428723c */ /* 0x008ff00000081038 */
[----:B--2---:R-:W-:Y:S01]  /*10940*/  HMMA.1688.F32.TF32 R204, R12, R130, R68 ;  /* 0x000000820ccc723c */ /* 0x004fe20000081044 */
[----:B------:R-:W-:Y:S07]  /*10950*/  STL.64 [R1+0x200], R16 ;  /* 0x0002001001007387 */ /* 0x000fee0000100a00 */
[C---:B-1----:R-:W-:Y:S01]  /*10960*/  HMMA.1688.F32.TF32 R124, R8.reuse, R154, R124 ;  /* 0x0000009a087c723c */ /* 0x042fe2000008107c */
[----:B------:R1:W-:Y:S07]  /*10970*/  STL.64 [R1+0x208], R18 ;  /* 0x0002081201007387 */ /* 0x0003ee0000100a00 */
[C---:B------:R-:W-:Y:S08]  /*10980*/  HMMA.1688.F32.TF32 R120, R8.reuse, R158, R120 ;  /* 0x0000009e0878723c */ /* 0x040ff00000081078 */
[C---:B------:R-:W-:Y:S08]  /*10990*/  HMMA.1688.F32.TF32 R116, R8.reuse, R134, R116 ;  /* 0x000000860874723c */ /* 0x040ff00000081074 */
[C---:B------:R-:W-:Y:S08]  /*109a0*/  HMMA.1688.F32.TF32 R112, R8.reuse, R138, R112 ;  /* 0x0000008a0870723c */ /* 0x040ff00000081070 */
[----:B------:R-:W-:Y:S01]  /*109b0*/  HMMA.1688.F32.TF32 R108, R8, R142, R108 ;  /* 0x0000008e086c723c */ /* 0x000fe2000008106c */
[----:B------:R-:W-:Y:S01]  /*109c0*/  IMAD.MOV.U32 R200, RZ, RZ, R225 ;  /* 0x000000ffffc87224 */ /* 0x000fe200078e00e1 */
[----:B------:R-:W-:Y:S01]  /*109d0*/  LDS R52, [R6+0x6200] ;  /* 0x0062000006347984 */ /* 0x000fe20000000800 */
[----:B------:R-:W-:-:S02]  /*109e0*/  IMAD.MOV.U32 R201, RZ, RZ, R226 ;  /* 0x000000ffffc97224 */ /* 0x000fc400078e00e2 */
[----:B------:R-:W-:Y:S01]  /*109f0*/  IMAD.MOV.U32 R202, RZ, RZ, R227 ;  /* 0x000000ffffca7224 */ /* 0x000fe200078e00e3 */
[----:B------:R-:W-:Y:S02]  /*10a00*/  LDS R54, [R6+0x7200] ;  /* 0x0072000006367984 */ /* 0x000fe40000000800 */
[C---:B----4-:R-:W-:Y:S01]  /*10a10*/  HMMA.1688.F32.TF32 R24, R20.reuse, R138, R60 ;  /* 0x0000008a1418723c */ /* 0x050fe2000008103c */
[----:B------:R-:W-:Y:S01]  /*10a20*/  IMAD.MOV.U32 R203, RZ, RZ, R72 ;  /* 0x000000ffffcb7224 */ /* 0x000fe200078e0048 */
[----:B------:R-:W-:Y:S01]  /*10a30*/  LDS R53, [R7+0x6200] ;  /* 0x0062000007357984 */ /* 0x000fe20000000800 */
[----:B------:R-:W-:Y:S02]  /*10a40*/  IMAD.MOV.U32 R216, RZ, RZ, R73 ;  /* 0x000000ffffd87224 */ /* 0x000fe400078e0049 */
[----:B------:R-:W-:Y:S01]  /*10a50*/  IMAD.MOV.U32 R217, RZ, RZ, R74 ;  /* 0x000000ffffd97224 */ /* 0x000fe200078e004a */
[----:B------:R-:W-:Y:S02]  /*10a60*/  LDS R55, [R7+0x7200] ;  /* 0x0072000007377984 */ /* 0x000fe40000000800 */
[----:B-1----:R-:W-:Y:S02]  /*10a70*/  HMMA.1688.F32.TF32 R16, R20, R142, R64 ;  /* 0x0000008e1410723c */ /* 0x002fe40000081040 */
[----:B------:R-:W-:Y:S04]  /*10a80*/  STL.64 [R1+0x1f0], R40 ;  /* 0x0001f02801007387 */ /* 0x000fe80000100a00 */
[----:B------:R-:W-:Y:S02]  /*10a90*/  STL.64 [R1+0x1f8], R42 ;  /* 0x0001f82a01007387 */ /* 0x000fe40000100a00 */
[C---:B------:R-:W-:Y:S07]  /*10aa0*/  HMMA.1688.F32.TF32 R20, R12.reuse, R150, R164 ;  /* 0x000000960c14723c */ /* 0x040fee00000810a4 */
[----:B------:R-:W-:Y:S04]  /*10ab0*/  STL.64 [R1+0x1e0], R24 ;  /* 0x0001e01801007387 */ /* 0x000fe80000100a00 */
[----:B------:R1:W-:Y:S04]  /*10ac0*/  STL.64 [R1+0x1e8], R26 ;  /* 0x0001e81a01007387 */ /* 0x0003e80000100a00 */
[----:B------:R-:W-:Y:S04]  /*10ad0*/  STL [R1+0x7e4], R204 ;  /* 0x0007e4cc01007387 */ /* 0x000fe80000100800 */
[----:B------:R-:W-:Y:S01]  /*10ae0*/  STL.64 [R1+0x1d0], R16 ;  /* 0x0001d01001007387 */ /* 0x000fe20000100a00 */
[----:B-1----:R-:W-:Y:S03]  /*10af0*/  HMMA.1688.F32.TF32 R24, R12, R146, R160 ;  /* 0x000000920c18723c */ /* 0x002fe600000810a0 */
[----:B------:R1:W-:Y:S01]  /*10b00*/  STL.64 [R1+0x1d8], R18 ;  /* 0x0001d81201007387 */ /* 0x0003e20000100a00 */
[----:B------:R-:W-:-:S02]  /*10b10*/  IMAD.MOV.U32 R218, RZ, RZ, R75 ;  /* 0x000000ffffda7224 */ /* 0x000fc400078e004b */
[----:B------:R-:W-:Y:S01]  /*10b20*/  IMAD.MOV.U32 R219, RZ, RZ, R76 ;  /* 0x000000ffffdb7224 */ /* 0x000fe200078e004c */
[----:B------:R-:W-:Y:S01]  /*10b30*/  LDS R160, [R6+0x6300] ;  /* 0x0063000006a07984 */ /* 0x000fe20000000800 */
[----:B------:R-:W-:Y:S02]  /*10b40*/  IMAD.MOV.U32 R244, RZ, RZ, R81 ;  /* 0x000000fffff47224 */ /* 0x000fe400078e0051 */
[----:B------:R-:W-:Y:S01]  /*10b50*/  IMAD.MOV.U32 R245, RZ, RZ, R82 ;  /* 0x000000fffff57224 */ /* 0x000fe200078e0052 */
[----:B------:R-:W-:Y:S01]  /*10b60*/  LDS R162, [R6+0x7300] ;  /* 0x0073000006a27984 */ /* 0x000fe20000000800 */
[C---:B-1----:R-:W-:Y:S03]  /*10b70*/  HMMA.1688.F32.TF32 R16, R12.reuse, R154, R168 ;  /* 0x0000009a0c10723c */ /* 0x042fe600000810a8 */
[----:B------:R-:W-:Y:S04]  /*10b80*/  STL [R1+0x7e0], R205 ;  /* 0x0007e0cd01007387 */ /* 0x000fe80000100800 */
[----:B------:R-:W-:Y:S04]  /*10b90*/  STL [R1+0x7dc], R206 ;  /* 0x0007dcce01007387 */ /* 0x000fe80000100800 */
[----:B------:R-:W-:Y:S04]  /*10ba0*/  STL [R1+0x7d8], R207 ;  /* 0x0007d8cf01007387 */ /* 0x000fe80000100800 */
[----:B------:R-:W-:Y:S04]  /*10bb0*/  STL.64 [R1+0x1b0], R24 ;  /* 0x0001b01801007387 */ /* 0x000fe80000100a00 */
[----:B------:R1:W-:Y:S04]  /*10bc0*/  STL.64 [R1+0x1b8], R26 ;  /* 0x0001b81a01007387 */ /* 0x0003e80000100a00 */
[----:B------:R-:W-:Y:S04]  /*10bd0*/  STL.64 [R1+0x170], R20 ;  /* 0x0001701401007387 */ /* 0x000fe80000100a00 */
[----:B------:R2:W-:Y:S01]  /*10be0*/  STL.64 [R1+0x178], R22 ;  /* 0x0001781601007387 */ /* 0x0005e20000100a00 */
[C---:B-1----:R-:W-:Y:S03]  /*10bf0*/  HMMA.1688.F32.TF32 R24, R12.reuse, R158, R172 ;  /* 0x0000009e0c18723c */ /* 0x042fe600000810ac */
[----:B------:R-:W-:Y:S04]  /*10c00*/  STL.64 [R1+0x150], R16 ;  /* 0x0001501001007387 */ /* 0x000fe80000100a00 */
[----:B------:R1:W-:Y:S01]  /*10c10*/  STL.64 [R1+0x158], R18 ;  /* 0x0001581201007387 */ /* 0x0003e20000100a00 */
[----:B--2---:R-:W-:Y:S01]  /*10c20*/  HMMA.1688.F32.TF32 R20, R12, R134, R176 ;  /* 0x000000860c14723c */ /* 0x004fe200000810b0 */
[----:B------:R-:W-:-:S02]  /*10c30*/  IMAD.MOV.U32 R246, RZ, RZ, R83 ;  /* 0x000000fffff67224 */ /* 0x000fc400078e0053 */
[----:B------:R-:W-:Y:S01]  /*10c40*/  LDS R161, [R7+0x6300] ;  /* 0x0063000007a17984 */ /* 0x000fe20000000800 */
[----:B------:R-:W-:Y:S02]  /*10c50*/  IMAD.MOV.U32 R247, RZ, RZ, R84 ;  /* 0x000000fffff77224 */ /* 0x000fe400078e0054 */
[----:B------:R-:W-:Y:S01]  /*10c60*/  IMAD.MOV.U32 R204, RZ, RZ, R89 ;  /* 0x000000ffffcc7224 */ /* 0x000fe200078e0059 */
[----:B------:R-:W-:Y:S01]  /*10c70*/  LDS R163, [R7+0x7300] ;  /* 0x0073000007a37984 */ /* 0x000fe20000000800 */
[C---:B-1----:R-:W-:Y:S08]  /*10c80*/  HMMA.1688.F32.TF32 R16, R12.reuse, R138, R196 ;  /* 0x0000008a0c10723c */ /* 0x042ff000000810c4 */
[----:B------:R-:W-:Y:S01]  /*10c90*/  HMMA.1688.F32.TF32 R12, R12, R142, R208 ;  /* 0x0000008e0c0c723c */ /* 0x000fe200000810d0 */
[----:B------:R-:W-:Y:S04]  /*10ca0*/  STL.64 [R1+0x140], R24 ;  /* 0x0001401801007387 */ /* 0x000fe80000100a00 */
[----:B------:R-:W-:Y:S04]  /*10cb0*/  STL.64 [R1+0x148], R26 ;  /* 0x0001481a01007387 */ /* 0x000fe80000100a00 */
[----:B------:R-:W-:Y:S04]  /*10cc0*/  STL.64 [R1+0x130], R20 ;  /* 0x0001301401007387 */ /* 0x000fe80000100a00 */
[----:B------:R-:W-:Y:S04]  /*10cd0*/  STL.64 [R1+0x138], R22 ;  /* 0x0001381601007387 */ /* 0x000fe80000100a00 */
[----:B------:R-:W2:Y:S04]  /*10ce0*/  LDL.LU R188, [R1+0x1a0] ;  /* 0x0001a00001bc7983 */ /* 0x000ea80000300800 */
[----:B------:R-:W-:Y:S04]  /*10cf0*/  STL.64 [R1+0x120], R16 ;  /* 0x0001201001007387 */ /* 0x000fe80000100a00 */
[----:B------:R1:W-:Y:S04]  /*10d00*/  STL.64 [R1+0x128], R18 ;  /* 0x0001281201007387 */ /* 0x0003e80000100a00 */
[----:B------:R-:W-:Y:S04]  /*10d10*/  STL.64 [R1+0x110], R12 ;  /* 0x0001100c01007387 */ /* 0x000fe80000100a00 */
[----:B------:R3:W-:Y:S04]  /*10d20*/  STL.64 [R1+0x118], R14 ;  /* 0x0001180e01007387 */ /* 0x0007e80000100a00 */
[----:B------:R-:W2:Y:S04]  /*10d30*/  LDL.LU R189, [R1+0x1a4] ;  /* 0x0001a40001bd7983 */ /* 0x000ea80000300800 */
[----:B------:R-:W2:Y:S04]  /*10d40*/  LDL.LU R190, [R1+0x1a8] ;  /* 0x0001a80001be7983 */ /* 0x000ea80000300800 */
[----:B------:R-:W2:Y:S01]  /*10d50*/  LDL.LU R191, [R1+0x1ac] ;  /* 0x0001ac0001bf7983 */ /* 0x000ea20000300800 */
[----:B------:R-:W-:Y:S01]  /*10d60*/  HMMA.1688.F32.TF32 R196, R8, R130, R212 ;  /* 0x0000008208c4723c */ /* 0x000fe200000810d4 */
[----:B------:R-:W-:-:S02]  /*10d70*/  IMAD.MOV.U32 R205, RZ, RZ, R90 ;  /* 0x000000ffffcd7224 */ /* 0x000fc400078e005a */
[----:B------:R-:W-:Y:S01]  /*10d80*/  IMAD.MOV.U32 R206, RZ, RZ, R91 ;  /* 0x000000ffffce7224 */ /* 0x000fe200078e005b */
[----:B------:R-:W-:Y:S04]  /*10d90*/  LDS R24, [R6+0x6280] ;  /* 0x0062800006187984 */ /* 0x000fe80000000800 */
[C---:B-1----:R-:W-:Y:S01]  /*10da0*/  HMMA.1688.F32.TF32 R16, R8.reuse, R146, R32 ;  /* 0x000000920810723c */ /* 0x042fe20000081020 */
[----:B------:R-:W-:Y:S01]  /*10db0*/  IMAD.MOV.U32 R207, RZ, RZ, R92 ;  /* 0x000000ffffcf7224 */ /* 0x000fe200078e005c */
[----:B------:R-:W-:Y:S01]  /*10dc0*/  LDS R26, [R6+0x7280] ;  /* 0x00728000061a7984 */ /* 0x000fe20000000800 */
[----:B------:R-:W-:Y:S02]  /*10dd0*/  IMAD.MOV.U32 R164, RZ, RZ, R93 ;  /* 0x000000ffffa47224 */ /* 0x000fe400078e005d */
[----:B------:R-:W-:Y:S01]  /*10de0*/  IMAD.MOV.U32 R165, RZ, RZ, R94 ;  /* 0x000000ffffa57224 */ /* 0x000fe200078e005e */
[----:B------:R-:W-:Y:S02]  /*10df0*/  LDS R25, [R7+0x6280] ;  /* 0x0062800007197984 */ /* 0x000fe40000000800 */
[----:B---3--:R-:W-:Y:S02]  /*10e00*/  HMMA.1688.F32.TF32 R12, R8, R150, R36 ;  /* 0x00000096080c723c */ /* 0x008fe40000081024 */
[----:B------:R-:W-:Y:S04]  /*10e10*/  LDS R8, [R6+0x6180] ;  /* 0x0061800006087984 */ /* 0x000fe80000000800 */
[----:B------:R-:W-:Y:S04]  /*10e20*/  LDS R10, [R6+0x7180] ;  /* 0x00718000060a7984 */ /* 0x000fe80000000800 */
[----:B------:R-:W-:Y:S04]  /*10e30*/  STL [R1+0x7f4], R196 ;  /* 0x0007f4c401007387 */ /* 0x000fe80000100800 */
[----:B------:R-:W-:Y:S04]  /*10e40*/  STL [R1+0x7f0], R197 ;  /* 0x0007f0c501007387 */ /* 0x000fe80000100800 */
[----:B------:R-:W-:Y:S04]  /*10e50*/  STL [R1+0x7ec], R198 ;  /* 0x0007ecc601007387 */ /* 0x000fe80000100800 */
[----:B------:R-:W-:Y:S04]  /*10e60*/  STL [R1+0x7e8], R199 ;  /* 0x0007e8c701007387 */ /* 0x000fe80000100800 */
[----:B------:R1:W-:Y:S04]  /*10e70*/  STL.64 [R1+0x100], R16 ;  /* 0x0001001001007387 */ /* 0x0003e80000100a00 */
[----:B------:R-:W-:Y:S04]  /*10e80*/  LDS R9, [R7+0x6180] ;  /* 0x0061800007097984 */ /* 0x000fe80000000800 */
[----:B------:R-:W2:Y:S04]  /*10e90*/  LDS R11, [R7+0x7180] ;  /* 0x00718000070b7984 */ /* 0x000ea80000000800 */
[----:B------:R3:W-:Y:S04]  /*10ea0*/  STL.64 [R1+0x108], R18 ;  /* 0x0001081201007387 */ /* 0x0007e80000100a00 */
[----:B------:R4:W-:Y:S04]  /*10eb0*/  STL [R1+0x804], R124 ;  /* 0x0008047c01007387 */ /* 0x0009e80000100800 */
[----:B------:R-:W-:Y:S04]  /*10ec0*/  STL.64 [R1+0xe0], R12 ;  /* 0x0000e00c01007387 */ /* 0x000fe80000100a00 */
[----:B------:R-:W-:Y:S04]  /*10ed0*/  STL.64 [R1+0xe8], R14 ;  /* 0x0000e80e01007387 */ /* 0x000fe80000100a00 */
[----:B------:R-:W-:Y:S04]  /*10ee0*/  STL [R1+0x800], R125 ;  /* 0x0008007d01007387 */ /* 0x000fe80000100800 */
[----:B------:R-:W-:Y:S04]  /*10ef0*/  STL [R1+0x7fc], R126 ;  /* 0x0007fc7e01007387 */ /* 0x000fe80000100800 */
[----:B------:R-:W-:Y:S04]  /*10f00*/  STL [R1+0x7f8], R127 ;  /* 0x0007f87f01007387 */ /* 0x000fe80000100800 */
[----:B------:R1:W-:Y:S04]  /*10f10*/  STL [R1+0x808], R123 ;  /* 0x0008087b01007387 */ /* 0x0003e80000100800 */
[----:B------:R-:W4:Y:S04]  /*10f20*/  LDL.LU R225, [R1+0x8bc] ;  /* 0x0008bc0001e17983 */ /* 0x000f280000300800 */
[----:B------:R-:W4:Y:S04]  /*10f30*/  LDL.LU R226, [R1+0x8b8] ;  /* 0x0008b80001e27983 */ /* 0x000f280000300800 */
[----:B------:R-:W4:Y:S04]  /*10f40*/  LDL.LU R227, [R1+0x8b4] ;  /* 0x0008b40001e37983 */ /* 0x000f280000300800 */
[----:B------:R-:W4:Y:S01]  /*10f50*/  LDL.LU R72, [R1+0x8b0] ;  /* 0x0008b00001487983 */ /* 0x000f220000300800 */
[----:B-1----:R-:W-:-:S03]  /*10f60*/  IMAD.MOV.U32 R16, RZ, RZ, R77 ;  /* 0x000000ffff107224 */ /* 0x002fc600078e004d */
[----:B------:R-:W4:Y:S01]  /*10f70*/  LDL.LU R73, [R1+0x8ac] ;  /* 0x0008ac0001497983 */ /* 0x000f220000300800 */
[----:B------:R-:W-:-:S03]  /*10f80*/  IMAD.MOV.U32 R17, RZ, RZ, R78 ;  /* 0x000000ffff117224 */ /* 0x000fc600078e004e */
[----:B------:R-:W4:Y:S01]  /*10f90*/  LDL.LU R74, [R1+0x8a8] ;  /* 0x0008a800014a7983 */ /* 0x000f220000300800 */
[----:B---3--:R-:W-:-:S03]  /*10fa0*/  IMAD.MOV.U32 R18, RZ, RZ, R79 ;  /* 0x000000ffff127224 */ /* 0x008fc600078e004f */
[----:B------:R-:W3:Y:S01]  /*10fb0*/  LDL.LU R75, [R1+0x8a4] ;  /* 0x0008a400014b7983 */ /* 0x000ee20000300800 */
[----:B------:R-:W-:-:S03]  /*10fc0*/  IMAD.MOV.U32 R19, RZ, RZ, R80 ;  /* 0x000000ffff137224 */ /* 0x000fc600078e0050 */
[----:B------:R-:W3:Y:S04]  /*10fd0*/  LDL.LU R76, [R1+0x8a0] ;  /* 0x0008a000014c7983 */ /* 0x000ee80000300800 */
[----:B------:R-:W3:Y:S04]  /*10fe0*/  LDL.LU R77, [R1+0x89c] ;  /* 0x00089c00014d7983 */ /* 0x000ee80000300800 */
[----:B------:R-:W3:Y:S04]  /*10ff0*/  LDL.LU R78, [R1+0x898] ;  /* 0x00089800014e7983 */ /* 0x000ee80000300800 */
[----:B------:R-:W3:Y:S04]  /*11000*/  LDL.LU R79, [R1+0x894] ;  /* 0x00089400014f7983 */ /* 0x000ee80000300800 */
[----:B------:R-:W3:Y:S01]  /*11010*/  LDL.LU R80, [R1+0x890] ;  /* 0x0008900001507983 */ /* 0x000ee20000300800 */
[----:B------:R-:W-:-:S03]  /*11020*/  IMAD.MOV.U32 R20, RZ, RZ, R85 ;  /* 0x000000ffff147224 */ /* 0x000fc600078e0055 */
[----:B------:R-:W3:Y:S01]  /*11030*/  LDL.LU R81, [R1+0x88c] ;  /* 0x00088c0001517983 */ /* 0x000ee20000300800 */
[----:B------:R-:W-:-:S03]  /*11040*/  IMAD.MOV.U32 R21, RZ, RZ, R86 ;  /* 0x000000ffff157224 */ /* 0x000fc600078e0056 */
[----:B------:R-:W3:Y:S01]  /*11050*/  LDL.LU R82, [R1+0x888] ;  /* 0x0008880001527983 */ /* 0x000ee20000300800 */
[----:B------:R-:W-:-:S03]  /*11060*/  IMAD.MOV.U32 R22, RZ, RZ, R87 ;  /* 0x000000ffff167224 */ /* 0x000fc600078e0057 */
[----:B------:R-:W3:Y:S01]  /*11070*/  LDL.LU R83, [R1+0x884] ;  /* 0x0008840001537983 */ /* 0x000ee20000300800 */
[----:B------:R-:W-:-:S03]  /*11080*/  IMAD.MOV.U32 R23, RZ, RZ, R88 ;  /* 0x000000ffff177224 */ /* 0x000fc600078e0058 */
[----:B------:R-:W3:Y:S04]  /*11090*/  LDL.LU R84, [R1+0x880] ;  /* 0x0008800001547983 */ /* 0x000ee80000300800 */
[----:B------:R-:W3:Y:S04]  /*110a0*/  LDL.LU R85, [R1+0x87c] ;  /* 0x00087c0001557983 */ /* 0x000ee80000300800 */
        /* <DEDUP_REMOVED lines=20> */
[----:B------:R-:W3:Y:S01]  /*111f0*/  LDL.LU R100, [R1+0x840] ;  /* 0x0008400001647983 */ /* 0x000ee20000300800 */
[----:B------:R-:W-:-:S02]  /*11200*/  IMAD.MOV.U32 R44, RZ, RZ, R101 ;  /* 0x000000ffff2c7224 */ /* 0x000fc400078e0065 */
[----:B------:R-:W-:Y:S01]  /*11210*/  IMAD.MOV.U32 R45, RZ, RZ, R102 ;  /* 0x000000ffff2d7224 */ /* 0x000fe200078e0066 */
[----:B------:R-:W1:Y:S01]  /*11220*/  LDS R27, [R7+0x7280] ;  /* 0x00728000071b7984 */ /* 0x000e620000000800 */
[----:B------:R-:W-:Y:S02]  /*11230*/  IMAD.MOV.U32 R46, RZ, RZ, R103 ;  /* 0x000000ffff2e7224 */ /* 0x000fe400078e0067 */
[----:B------:R-:W-:Y:S02]  /*11240*/  IMAD.MOV.U32 R47, RZ, RZ, R104 ;  /* 0x000000ffff2f7224 */ /* 0x000fe400078e0068 */
[----:B------:R-:W-:Y:S02]  /*11250*/  IMAD.MOV.U32 R168, RZ, RZ, R105 ;  /* 0x000000ffffa87224 */ /* 0x000fe400078e0069 */
[----:B------:R-:W-:Y:S01]  /*11260*/  IMAD.MOV.U32 R169, RZ, RZ, R3 ;  /* 0x000000ffffa97224 */ /* 0x000fe200078e0003 */
[----:B--2---:R-:W-:Y:S01]  /*11270*/  HMMA.1688.F32.TF32 R192, R8, R130, R188 ;  /* 0x0000008208c0723c */ /* 0x004fe200000810bc */
[----:B------:R-:W2:Y:S04]  /*11280*/  LDL.LU R188, [R1+0x210] ;  /* 0x0002100001bc7983 */ /* 0x000ea80000300800 */
        /* <DEDUP_REMOVED lines=16> */
[----:B------:R-:W2:Y:S01]  /*11390*/  LDL.LU R3, [R1+0x828] ;  /* 0x0008280001037983 */ /* 0x000ea20000300800 */
[----:B------:R-:W-:-:S02]  /*113a0*/  IMAD.MOV.U32 R170, RZ, RZ, R106 ;  /* 0x000000ffffaa7224 */ /* 0x000fc400078e006a */
[----:B------:R-:W-:Y:S01]  /*113b0*/  IMAD.MOV.U32 R171, RZ, RZ, R107 ;  /* 0x000000ffffab7224 */ /* 0x000fe200078e006b */
[----:B------:R-:W3:Y:S04]  /*113c0*/  LDL.LU R106, [R1+0x824] ;  /* 0x00082400016a7983 */ /* 0x000ee80000300800 */
[----:B------:R-:W3:Y:S01]  /*113d0*/  LDL.LU R107, [R1+0x820] ;  /* 0x00082000016b7983 */ /* 0x000ee20000300800 */
[----:B------:R-:W-:-:S03]  /*113e0*/  IMAD.MOV.U32 R220, RZ, RZ, R4 ;  /* 0x000000ffffdc7224 */ /* 0x000fc600078e0004 */
[----:B------:R-:W3:Y:S01]  /*113f0*/  LDL.LU R180, [R1+0x230] ;  /* 0x0002300001b47983 */ /* 0x000ee20000300800 */
[----:B------:R-:W-:-:S03]  /*11400*/  IMAD.MOV.U32 R221, RZ, RZ, R5 ;  /* 0x000000ffffdd7224 */ /* 0x000fc600078e0005 */
[----:B------:R-:W3:Y:S04]  /*11410*/  LDL.LU R181, [R1+0x234] ;  /* 0x0002340001b57983 */ /* 0x000ee80000300800 */
[----:B------:R-:W3:Y:S01]  /*11420*/  LDL.LU R182, [R1+0x238] ;  /* 0x0002380001b67983 */ /* 0x000ee20000300800 */
[----:B------:R-:W-:Y:S02]  /*11430*/  IMAD.MOV.U32 R222, RZ, RZ, R129 ;  /* 0x000000ffffde7224 */ /* 0x000fe400078e0081 */
[----:B--2---:R-:W-:Y:S02]  /*11440*/  IMAD.MOV.U32 R183, RZ, RZ, R3 ;  /* 0x000000ffffb77224 */ /* 0x004fe400078e0003 */
[----:B------:R-:W2:Y:S04]  /*11450*/  LDL.LU R3, [R1+0x81c] ;  /* 0x00081c0001037983 */ /* 0x000ea80000300800 */
[----:B------:R-:W2:Y:S04]  /*11460*/  LDL.LU R4, [R1+0x818] ;  /* 0x0008180001047983 */ /* 0x000ea80000300800 */
[----:B------:R-:W2:Y:S04]  /*11470*/  LDL.LU R5, [R1+0x814] ;  /* 0x0008140001057983 */ /* 0x000ea80000300800 */
[----:B----4-:R-:W4:Y:S04]  /*11480*/  LDL R124, [R1+0x3a4] ;  /* 0x0003a400017c7983 */ /* 0x010f280000100800 */
[----:B------:R-:W2:Y:S04]  /*11490*/  LDL.LU R157, [R1+0x288] ;  /* 0x00028800019d7983 */ /* 0x000ea80000300800 */
[----:B------:R-:W4:Y:S04]  /*114a0*/  LDL R123, [R1+0x3a8] ;  /* 0x0003a800017b7983 */ /* 0x000f280000100800 */
[----:B------:R-:W4:Y:S04]  /*114b0*/  LDL R137, [R1+0x3a0] ;  /* 0x0003a00001897983 */ /* 0x000f280000100800 */
[----:B------:R-:W4:Y:S01]  /*114c0*/  LDL R126, [R1+0x3ac] ;  /* 0x0003ac00017e7983 */ /* 0x000f220000100800 */
[----:B------:R-:W-:-:S03]  /*114d0*/  IMAD.MOV.U32 R129, RZ, RZ, 0x1f ;  /* 0x0000001fff817424 */ /* 0x000fc600078e00ff */
[----:B------:R-:W4:Y:S02]  /*114e0*/  LDL R136, [R1+0x39c] ;  /* 0x00039c0001887983 */ /* 0x000f240000100800 */
[----:B------:R-:W-:Y:S02]  /*114f0*/  IADD3 R129, R129, c[0x0][0x180], RZ ;  /* 0x0000600081817a10 */ /* 0x000fe40007ffe0ff */
[----:B------:R-:W4:Y:S02]  /*11500*/  LDL R140, [R1+0x398] ;  /* 0x00039800018c7983 */ /* 0x000f240000100800 */
[----:B------:R-:W-:Y:S01]  /*11510*/  SHF.R.S32.HI R125, RZ, 0x1f, R129 ;  /* 0x0000001fff7d7819 */ /* 0x000fe20000011481 */
[----:B------:R-:W-:Y:S01]  /*11520*/  IMAD.MOV.U32 R223, RZ, RZ, R128 ;  /* 0x000000ffffdf7224 */ /* 0x000fe200078e0080 */
[----:B-1----:R-:W-:Y:S01]  /*11530*/  HMMA.1688.F32.TF32 R36, R24, R158, R168 ;  /* 0x0000009e1824723c */ /* 0x002fe200000810a8 */
[----:B------:R-:W4:Y:S01]  /*11540*/  LDL R168, [R1+0x42c] ;  /* 0x00042c0001a87983 */ /* 0x000f220000100800 */
[----:B------:R-:W-:-:S03]  /*11550*/  LEA.HI R125, R125, R129, RZ, 0x5 ;  /* 0x000000817d7d7211 */ /* 0x000fc600078f28ff */
[----:B------:R-:W4:Y:S01]  /*11560*/  LDL R133, [R1+0x430] ;  /* 0x0004300001857983 */ /* 0x000f220000100800 */
[----:B------:R-:W-:-:S04]  /*11570*/  SHF.R.S32.HI R125, RZ, 0x5, R125 ;  /* 0x00000005ff7d7819 */ /* 0x000fc8000001147d */
[----:B------:R-:W-:Y:S01]  /*11580*/  IADD3 R125, R125, -0x2, RZ ;  /* 0xfffffffe7d7d7810 */ /* 0x000fe20007ffe0ff */
[----:B------:R-:W-:Y:S01]  /*11590*/  HMMA.1688.F32.TF32 R32, R24, R134, R164 ;  /* 0x000000861820723c */ /* 0x000fe200000810a4 */
[----:B------:R-:W4:Y:S04]  /*115a0*/  LDL R167, [R1+0x434] ;  /* 0x0004340001a77983 */ /* 0x000f280000100800 */
[----:B------:R-:W4:Y:S03]  /*115b0*/  LDL R166, [R1+0x43c] ;  /* 0x00043c0001a67983 */ /* 0x000f260000100800 */
[----:B------:R-:W-:Y:S01]  /*115c0*/  HMMA.1688.F32.TF32 R188, R52, R130, R188 ;  /* 0x0000008234bc723c */ /* 0x000fe200000810bc */
[----:B------:R-:W4:Y:S01]  /*115d0*/  LDL R164, [R1+0x438] ;  /* 0x0004380001a47983 */ /* 0x000f220000100800 */
[----:B------:R-:W-:-:S03]  /*115e0*/  UIADD3 UR5, UR5, 0x1, URZ ;  /* 0x0000000105057890 */ /* 0x000fc6000fffe03f */
[----:B------:R-:W4:Y:S03]  /*115f0*/  LDL R165, [R1+0x4b4] ;  /* 0x0004b40001a57983 */ /* 0x000f260000100800 */
[C---:B---3--:R-:W-:Y:S08]  /*11600*/  HMMA.1688.F32.TF32 R76, R52.reuse, R146, R76 ;  /* 0x00000092344c723c */ /* 0x048ff0000008104c */
[C---:B------:R-:W-:Y:S08]  /*11610*/  HMMA.1688.F32.TF32 R72, R52.reuse, R150, R72 ;  /* 0x000000963448723c */ /* 0x040ff00000081048 */
[C---:B------:R-:W-:Y:S08]  /*11620*/  HMMA.1688.F32.TF32 R68, R52.reuse, R154, R224 ;  /* 0x0000009a3444723c */ /* 0x040ff000000810e0 */
[C---:B------:R-:W-:Y:S08]  /*11630*/  HMMA.1688.F32.TF32 R64, R52.reuse, R158, R228 ;  /* 0x0000009e3440723c */ /* 0x040ff000000810e4 */
[C---:B------:R-:W-:Y:S08]  /*11640*/  HMMA.1688.F32.TF32 R60, R52.reuse, R134, R232 ;  /* 0x00000086343c723c */ /* 0x040ff000000810e8 */
[C---:B------:R-:W-:Y:S08]  /*11650*/  HMMA.1688.F32.TF32 R56, R52.reuse, R138, R236 ;  /* 0x0000008a3438723c */ /* 0x040ff000000810ec */
[----:B------:R-:W-:Y:S08]  /*11660*/  HMMA.1688.F32.TF32 R52, R52, R142, R28 ;  /* 0x0000008e3434723c */ /* 0x000ff0000008101c */
[C---:B------:R-:W-:Y:S08]  /*11670*/  HMMA.1688.F32.TF32 R104, R8.reuse, R146, R104 ;  /* 0x000000920868723c */ /* 0x040ff00000081068 */
        /* <DEDUP_REMOVED lines=14> */
[----:B------:R-:W-:Y:S01]  /*11760*/  HMMA.1688.F32.TF32 R180, R160, R130, R180 ;  /* 0x00000082a0b4723c */ /* 0x000fe200000810b4 */
[----:B--2---:R-:W-:-:S02]  /*11770*/  ISETP.GE.AND P0, PT, R157, R125, PT ;  /* 0x0000007d9d00720c */ /* 0x004fc40003f06270 */
[----:B------:R-:W2:Y:S01]  /*11780*/  LDL R125, [R1+0x3b0] ;  /* 0x0003b000017d7983 */ /* 0x000ea20000100800 */
[----:B------:R-:W-:Y:S02]  /*11790*/  ISETP.GT.AND P1, PT, R3, RZ, PT ;  /* 0x000000ff0300720c */ /* 0x000fe40003f24270 */
[----:B----4-:R-:W-:Y:S02]  /*117a0*/  IADD3 R128, P2, R4, R124, RZ ;  /* 0x0000007c04807210 */ /* 0x010fe40007f5e0ff */
[----:B------:R-:W3:Y:S01]  /*117b0*/  LDL R124, [R1+0x3b4] ;  /* 0x0003b400017c7983 */ /* 0x000ee20000100800 */
[----:B------:R-:W-:-:S04]  /*117c0*/  SEL R129, RZ, 0x4, !P1 ;  /* 0x00000004ff817807 */ /* 0x000fc80004800000 */
[----:B------:R-:W-:-:S04]  /*117d0*/  SEL R129, R129, RZ, !P0 ;  /* 0x000000ff81817207 */ /* 0x000fc80004000000 */
[----:B------:R-:W-:Y:S01]  /*117e0*/  ISETP.NE.U32.AND P1, PT, R129, RZ, PT ;  /* 0x000000ff8100720c */ /* 0x000fe20003f25070 */
[----:B------:R-:W-:Y:S02]  /*117f0*/  IMAD.X R129, R5, 0x1, R123, P2 ;  /* 0x0000000105817824 */ /* 0x000fe400010e067b */
[----:B------:R-:W4:Y:S01]  /*11800*/  LDL R123, [R1+0x424] ;  /* 0x00042400017b7983 */ /* 0x000f220000100800 */
[C---:B------:R-:W-:Y:S08]  /*11810*/  HMMA.1688.F32.TF32 R20, R160.reuse, R146, R244 ;  /* 0x00000092a014723c */ /* 0x040ff000000810f4 */
[C---:B------:R-:W-:Y:S08]  /*11820*/  HMMA.1688.F32.TF32 R16, R160.reuse, R150, R16 ;  /* 0x00000096a010723c */ /* 0x040ff00000081010 */
[C---:B------:R-:W-:Y:S08]  /*11830*/  HMMA.1688.F32.TF32 R216, R160.reuse, R134, R200 ;  /* 0x00000086a0d8723c */ /* 0x040ff000000810c8 */
[C---:B------:R-:W-:Y:S08]  /*11840*/  HMMA.1688.F32.TF32 R224, R160.reuse, R138, R248 ;  /* 0x0000008aa0e0723c */ /* 0x040ff000000810f8 */
[----:B------:R-:W-:Y:S01]  /*11850*/  HMMA.1688.F32.TF32 R220, R160, R142, R240 ;  /* 0x0000008ea0dc723c */ /* 0x000fe200000810f0 */
[----:B------:R-:W-:Y:S04]  /*11860*/  LDS R160, [R6+0x6380] ;  /* 0x0063800006a07984 */ /* 0x000fe80000000800 */
[----:B------:R1:W-:Y:S04]  /*11870*/  LDS R162, [R6+0x7380] ;  /* 0x0073800006a27984 */ /* 0x0003e80000000800 */
[----:B------:R-:W-:Y:S01]  /*11880*/  LDS R161, [R7+0x6380] ;  /* 0x0063800007a17984 */ /* 0x000fe20000000800 */
[----:B-1----:R-:W-:-:S03]  /*11890*/  IADD3 R6, P2, R4, R137, RZ ;  /* 0x0000008904067210 */ /* 0x002fc60007f5e0ff */
[----:B------:R1:W2:Y:S02]  /*118a0*/  LDS R163, [R7+0x7380] ;  /* 0x0073800007a37984 */ /* 0x0002a40000000800 */
[----:B-1----:R-:W-:Y:S02]  /*118b0*/  IMAD.X R7, R5, 0x1, R126, P2 ;  /* 0x0000000105077824 */ /* 0x002fe400010e067e */
[----:B------:R-:W4:Y:S04]  /*118c0*/  LDL R126, [R1+0x444] ;  /* 0x00044400017e7983 */ /* 0x000f280000100800 */
[----:B------:R-:W1:Y:S01]  /*118d0*/  S2R R203, SR_TID.X ;  /* 0x0000000000cb7919 */ /* 0x000e620000002100 */
[----:B------:R-:W-:-:S04]  /*118e0*/  UISETP.GT.AND UP0, UPT, UR5, 0x1, UPT ;  /* 0x000000010500788c */ /* 0x000fc8000bf04270 */
[----:B------:R-:W-:Y:S01]  /*118f0*/  USEL UR5, UR5, URZ, !UP0 ;  /* 0x0000003f05057287 */ /* 0x000fe2000c000000 */
[----:B------:R-:W-:Y:S01]  /*11900*/  BAR.SYNC.DEFER_BLOCKING 0x0 ;  /* 0x0000000000007b1d */ /* 0x000fe20000010000 */
[----:B------:R-:W-:-:S04]  /*11910*/  IADD3 R136, P2, R4, R136, RZ ;  /* 0x0000008804887210 */ /* 0x000fc80007f5e0ff */
[----:B------:R-:W-:Y:S01]  /*11920*/  IMAD.U32 R132, RZ, RZ, UR5 ;  /* 0x00000005ff847e24 */ /* 0x000fe2000f8e00ff */
[----:B-1----:R-:W-:-:S05]  /*11930*/  LOP3.LUT R141, R203, 0x3f, RZ, 0xc0, !PT ;  /* 0x0000003fcb8d7812 */ /* 0x002fca00078ec0ff */
[----:B------:R-:W-:-:S04]  /*11940*/  IMAD.SHL.U32 R127, R141, 0x4, RZ ;  /* 0x000000048d7f7824 */ /* 0x000fc800078e00ff */
[----:B------:R-:W-:-:S05]  /*11950*/  IMAD R132, R132, 0x8000, R127 ;  /* 0x0000800084847824 */ /* 0x000fca00078e027f */
[----:B------:R-:W-:Y:S01]  /*11960*/  @!PT LDS RZ, [RZ] ;  /* 0x00000000fffff984 */ /* 0x000fe20000000800 */
[----:B------:R-:W-:Y:S01]  /*11970*/  @!PT LDS RZ, [RZ] ;  /* 0x00000000fffff984 */ /* 0x000fe20000000800 */
[----:B------:R-:W-:Y:S01]  /*11980*/  @!PT LDS RZ, [RZ] ;  /* 0x00000000fffff984 */ /* 0x000fe20000000800 */
[----:B------:R1:W-:Y:S04]  /*11990*/  LDGSTS.E [R132], [R128.64], P1 ;  /* 0x0000000080847fae */ /* 0x0003e80008921848 */
[----:B------:R2:W-:Y:S04]  /*119a0*/  LDGSTS.E [R132+0x100], [R6.64], P1 ;  /* 0x0010000006847fae */ /* 0x0005e80008921848 */
[----:B-1----:R-:W4:Y:S01]  /*119b0*/  LDL R129, [R1+0x4a8] ;  /* 0x0004a80001817983 */ /* 0x002f220000100800 */
[----:B--2---:R-:W-:Y:S01]  /*119c0*/  IMAD.X R137, R5, 0x1, R125, P2 ;  /* 0x0000000105897824 */ /* 0x004fe200010e067d */
[----:B------:R-:W-:-:S02]  /*119d0*/  ISETP.GT.AND P2, PT, R3, 0x4, PT ;  /* 0x000000040300780c */ /* 0x000fc40003f44270 */
[----:B------:R-:W2:Y:S02]  /*119e0*/  LDL R125, [R1+0x440] ;  /* 0x00044000017d7983 */ /* 0x000ea40000100800 */
[----:B------:R-:W-:Y:S02]  /*119f0*/  SEL R128, RZ, 0x4, !P2 ;  /* 0x00000004ff807807 */ /* 0x000fe40005000000 */
[----:B------:R1:W-:Y:S01]  /*11a00*/  LDGSTS.E [R132+0x200], [R136.64], P1 ;  /* 0x0020000088847fae */ /* 0x0003e20008921848 */
[----:B------:R-:W-:-:S03]  /*11a10*/  IADD3 R6, P2, R4, R140, RZ ;  /* 0x0000008c04067210 */ /* 0x000fc60007f5e0ff */
[----:B------:R-:W2:Y:S02]  /*11a20*/  LDL R140, [R1+0x4ac] ;  /* 0x0004ac00018c7983 */ /* 0x000ea40000100800 */
[----:B---3--:R-:W-:Y:S02]  /*11a30*/  IMAD.X R7, R5, 0x1, R124, P2 ;  /* 0x0000000105077824 */ /* 0x008fe400010e067c */
[----:B------:R-:W3:Y:S01]  /*11a40*/  LDL R124, [R1+0x4b0] ;  /* 0x0004b000017c7983 */ /* 0x000ee20000100800 */
[----:B------:R-:W-:-:S03]  /*11a50*/  SEL R128, R128, RZ, !P0 ;  /* 0x000000ff80807207 */ /* 0x000fc60004000000 */
[----:B------:R4:W-:Y:S01]  /*11a60*/  LDGSTS.E [R132+0x300], [R6.64], P1 ;  /* 0x0030000006847fae */ /* 0x0009e20008921848 */
[----:B------:R-:W-:-:S03]  /*11a70*/  ISETP.NE.U32.AND P2, PT, R128, RZ, PT ;  /* 0x000000ff8000720c */ /* 0x000fc60003f45070 */
[----:B-1----:R-:W3:Y:S04]  /*11a80*/  LDL R137, [R1+0x4bc] ;  /* 0x0004bc0001897983 */ /* 0x002ee80000100800 */
[----:B------:R-:W3:Y:S01]  /*11a90*/  LDL R136, [R1+0x4c0] ;  /* 0x0004c00001887983 */ /* 0x000ee20000100800 */
[----:B----4-:R-:W-:-:S05]  /*11aa0*/  IADD3 R6, P1, R4, R168, RZ ;  /* 0x000000a804067210 */ /* 0x010fca0007f3e0ff */
[C---:B------:R-:W-:Y:S02]  /*11ab0*/  IMAD.X R7, R5.reuse, 0x1, R123, P1 ;  /* 0x0000000105077824 */ /* 0x040fe400008e067b */
[----:B------:R-:W4:Y:S04]  /*11ac0*/  LDL R123, [R1+0x4b8] ;  /* 0x0004b800017b7983 */ /* 0x000f280000100800 */
[----:B------:R1:W-:Y:S02]  /*11ad0*/  LDGSTS.E [R132+0x1000], [R6.64], P2 ;  /* 0x0100000006847fae */ /* 0x0003e40009121848 */
[----:B-1----:R-:W-:Y:S02]  /*11ae0*/  IADD3 R6, P1, R4, R167, RZ ;  /* 0x000000a704067210 */ /* 0x002fe40007f3e0ff */
[----:B------:R-:W4:Y:S03]  /*11af0*/  LDL R167, [R1+0x528] ;  /* 0x0005280001a77983 */ /* 0x000f260000100800 */
[----:B------:R-:W-:-:S02]  /*11b00*/  IMAD.X R7, R5, 0x1, R133, P1 ;  /* 0x0000000105077824 */ /* 0x000fc400008e0685 */
[----:B------:R-:W4:Y:S04]  /*11b10*/  LDL R133, [R1+0x4c4] ;  /* 0x0004c40001857983 */ /* 0x000f280000100800 */
[----:B------:R1:W-:Y:S02]  /*11b20*/  LDGSTS.E [R132+0x1100], [R6.64], P2 ;  /* 0x0110000006847fae */ /* 0x0003e40009121848 */
[C---:B-1----:R-:W-:Y:S02]  /*11b30*/  IADD3 R6, P1, R4.reuse, R166, RZ ;  /* 0x000000a604067210 */ /* 0x042fe40007f3e0ff */
[----:B------:R-:W4:Y:S03]  /*11b40*/  LDL R166, [R1+0x5b4] ;  /* 0x0005b40001a67983 */ /* 0x000f260000100800 */
[----:B------:R-:W-:Y:S01]  /*11b50*/  IMAD.X R7, R5, 0x1, R164, P1 ;  /* 0x0000000105077824 */ /* 0x000fe200008e06a4 */
[----:B------:R-:W-:Y:S01]  /*11b60*/  ISETP.GT.AND P1, PT, R3, 0x8, PT ;  /* 0x000000080300780c */ /* 0x000fe20003f24270 */
[----:B------:R-:W4:Y:S03]  /*11b70*/  LDL R164, [R1+0x534] ;  /* 0x0005340001a47983 */ /* 0x000f260000100800 */
[----:B------:R-:W-:Y:S01]  /*11b80*/  SEL R128, RZ, 0x4, !P1 ;  /* 0x00000004ff807807 */ /* 0x000fe20004800000 */
[----:B------:R1:W-:Y:S02]  /*11b90*/  LDGSTS.E [R132+0x1200], [R6.64], P2 ;  /* 0x0120000006847fae */ /* 0x0003e40009121848 */
[----:B-1----:R-:W-:-:S02]  /*11ba0*/  IADD3 R6, P1, R4, R126, RZ ;  /* 0x0000007e04067210 */ /* 0x002fc40007f3e0ff */
[----:B------:R-:W4:Y:S01]  /*11bb0*/  LDL R126, [R1+0x52c] ;  /* 0x00052c00017e7983 */ /* 0x000f220000100800 */
[----:B------:R-:W-:Y:S02]  /*11bc0*/  SEL R128, R128, RZ, !P0 ;  /* 0x000000ff80807207 */ /* 0x000fe40004000000 */
[----:B--2---:R-:W-:Y:S02]  /*11bd0*/  IMAD.X R7, R5, 0x1, R125, P1 ;  /* 0x0000000105077824 */ /* 0x004fe400008e067d */
[----:B------:R-:W2:Y:S01]  /*11be0*/  LDL R125, [R1+0x530] ;  /* 0x00053000017d7983 */ /* 0x000ea20000100800 */
[----:B------:R-:W-:-:S03]  /*11bf0*/  ISETP.NE.U32.AND P1, PT, R128, RZ, PT ;  /* 0x000000ff8000720c */ /* 0x000fc60003f25070 */
[----:B------:R1:W-:Y:S02]  /*11c00*/  LDGSTS.E [R132+0x1300], [R6.64], P2 ;  /* 0x0130000006847fae */ /* 0x0003e40009121848 */
[C---:B-1----:R-:W-:Y:S02]  /*11c10*/  IADD3 R6, P2, R4.reuse, R140, RZ ;  /* 0x0000008c04067210 */ /* 0x042fe40007f5e0ff */
[----:B------:R-:W2:Y:S03]  /*11c20*/  LDL R140, [R1+0x53c] ;  /* 0x00053c00018c7983 */ /* 0x000ea60000100800 */
[----:B------:R-:W-:Y:S02]  /*11c30*/  IMAD.X R7, R5, 0x1, R129, P2 ;  /* 0x0000000105077824 */ /* 0x000fe400010e0681 */
[----:B------:R-:W2:Y:S04]  /*11c40*/  LDL R129, [R1+0x538] ;  /* 0x0005380001817983 */ /* 0x000ea80000100800 */
[----:B------:R1:W-:Y:S02]  /*11c50*/  LDGSTS.E [R132+0x2000], [R6.64], P1 ;  /* 0x0200000006847fae */ /* 0x0003e40008921848 */
[----:B-1----:R-:W-:-:S02]  /*11c60*/  IADD3 R6, P2, R4, R165, RZ ;  /* 0x000000a504067210 */ /* 0x002fc40007f5e0ff */
[----:B------:R-:W2:Y:S03]  /*11c70*/  LDL R165, [R1+0x5b0] ;  /* 0x0005b00001a57983 */ /* 0x000ea60000100800 */
[----:B---3--:R-:W-:Y:S02]  /*11c80*/  IMAD.X R7, R5, 0x1, R124, P2 ;  /* 0x0000000105077824 */ /* 0x008fe400010e067c */
[----:B------:R-:W3:Y:S04]  /*11c90*/  LDL R124, [R1+0x544] ;  /* 0x00054400017c7983 */ /* 0x000ee80000100800 */
[----:B------:R1:W-:Y:S02]  /*11ca0*/  LDGSTS.E [R132+0x2100], [R6.64], P1 ;  /* 0x0210000006847fae */ /* 0x0003e40008921848 */
[----:B-1----:R-:W-:-:S02]  /*11cb0*/  IADD3 R6, P2, R4, R137, RZ ;  /* 0x0000008904067210 */ /* 0x002fc40007f5e0ff */
[----:B------:R-:W3:Y:S03]  /*11cc0*/  LDL R137, [R1+0x5ac] ;  /* 0x0005ac0001897983 */ /* 0x000ee60000100800 */
[----:B----4-:R-:W-:Y:S02]  /*11cd0*/  IMAD.X R7, R5, 0x1, R123, P2 ;  /* 0x0000000105077824 */ /* 0x010fe400010e067b */
[----:B------:R-:W4:Y:S01]  /*11ce0*/  LDL R123, [R1+0x540] ;  /* 0x00054000017b7983 */ /* 0x000f220000100800 */
[----:B------:R-:W-:-:S03]  /*11cf0*/  ISETP.GT.AND P2, PT, R3, 0xc, PT ;  /* 0x0000000c0300780c */ /* 0x000fc60003f44270 */
[----:B------:R1:W-:Y:S01]  /*11d00*/  LDGSTS.E [R132+0x2200], [R6.64], P1 ;  /* 0x0220000006847fae */ /* 0x0003e20008921848 */
[----:B------:R-:W-:Y:S02]  /*11d10*/  SEL R128, RZ, 0x4, !P2 ;  /* 0x00000004ff807807 */ /* 0x000fe40005000000 */
[C---:B-1----:R-:W-:Y:S02]  /*11d20*/  IADD3 R6, P2, R4.reuse, R133, RZ ;  /* 0x0000008504067210 */ /* 0x042fe40007f5e0ff */
[----:B------:R-:W4:Y:S03]  /*11d30*/  LDL R133, [R1+0x5a8] ;  /* 0x0005a80001857983 */ /* 0x000f260000100800 */
[----:B------:R-:W-:Y:S02]  /*11d40*/  IMAD.X R7, R5, 0x1, R136, P2 ;  /* 0x0000000105077824 */ /* 0x000fe400010e0688 */
[----:B------:R-:W4:Y:S04]  /*11d50*/  LDL R136, [R1+0x5bc] ;  /* 0x0005bc0001887983 */ /* 0x000f280000100800 */
[----:B------:R1:W-:Y:S02]  /*11d60*/  LDGSTS.E [R132+0x2300], [R6.64], P1 ;  /* 0x0230000006847fae */ /* 0x0003e40008921848 */
[----:B-1----:R-:W-:-:S02]  /*11d70*/  IADD3 R6, P1, R4, R126, RZ ;  /* 0x0000007e04067210 */ /* 0x002fc40007f3e0ff */
[----:B------:R-:W4:Y:S01]  /*11d80*/  LDL R126, [R1+0x5b8] ;  /* 0x0005b800017e7983 */ /* 0x000f220000100800 */
[----:B------:R-:W-:-:S04]  /*11d90*/  SEL R128, R128, RZ, !P0 ;  /* 0x000000ff80807207 */ /* 0x000fc80004000000 */
[----:B------:R-:W-:Y:S01]  /*11da0*/  ISETP.NE.U32.AND P2, PT, R128, RZ, PT ;  /* 0x000000ff8000720c */ /* 0x000fe20003f45070 */
[----:B------:R-:W-:Y:S02]  /*11db0*/  IMAD.X R7, R5, 0x1, R167, P1 ;  /* 0x0000000105077824 */ /* 0x000fe400008e06a7 */
[----:B------:R-:W4:Y:S10]  /*11dc0*/  LDL R167, [R1+0x6a8] ;  /* 0x0006a80001a77983 */ /* 0x000f340000100800 */
[----:B------:R1:W-:Y:S02]  /*11dd0*/  LDGSTS.E [R132+0x3000], [R6.64], P2 ;  /* 0x0300000006847fae */ /* 0x0003e40009121848 */
[----:B-1----:R-:W-:-:S02]  /*11de0*/  IADD3 R6, P1, R4, R164, RZ ;  /* 0x000000a404067210 */ /* 0x002fc40007f3e0ff */
[----:B------:R-:W4:Y:S03]  /*11df0*/  LDL R164, [R1+0x62c] ;  /* 0x00062c0001a47983 */ /* 0x000f260000100800 */
[----:B--2---:R-:W-:Y:S02]  /*11e00*/  IMAD.X R7, R5, 0x1, R125, P1 ;  /* 0x0000000105077824 */ /* 0x004fe400008e067d */
[----:B------:R-:W2:Y:S04]  /*11e10*/  LDL R125, [R1+0x5c4] ;  /* 0x0005c400017d7983 */ /* 0x000ea80000100800 */
[----:B------:R1:W-:Y:S02]  /*11e20*/  LDGSTS.E [R132+0x3100], [R6.64], P2 ;  /* 0x0310000006847fae */ /* 0x0003e40009121848 */
[----:B-1----:R-:W-:-:S02]  /*11e30*/  IADD3 R6, P1, R4, R140, RZ ;  /* 0x0000008c04067210 */ /* 0x002fc40007f3e0ff */
[----:B------:R-:W2:Y:S03]  /*11e40*/  LDL R140, [R1+0x634] ;  /* 0x00063400018c7983 */ /* 0x000ea60000100800 */
[----:B------:R-:W-:Y:S02]  /*11e50*/  IMAD.X R7, R5, 0x1, R129, P1 ;  /* 0x0000000105077824 */ /* 0x000fe400008e0681 */
[----:B------:R-:W2:Y:S01]  /*11e60*/  LDL R129, [R1+0x5c0] ;  /* 0x0005c00001817983 */ /* 0x000ea20000100800 */
[----:B------:R-:W-:-:S03]  /*11e70*/  ISETP.GT.AND P1, PT, R3, 0x10, PT ;  /* 0x000000100300780c */ /* 0x000fc60003f24270 */
[----:B------:R3:W-:Y:S01]  /*11e80*/  LDGSTS.E [R132+0x3200], [R6.64], P2 ;  /* 0x0320000006847fae */ /* 0x0007e20009121848 */
[----:B------:R-:W-:Y:S02]  /*11e90*/  SEL R128, RZ, 0x4, !P1 ;  /* 0x00000004ff807807 */ /* 0x000fe40004800000 */
[----:B---3--:R-:W-:Y:S02]  /*11ea0*/  IADD3 R6, P1, R4, R124, RZ ;  /* 0x0000007c04067210 */ /* 0x008fe40007f3e0ff */
[----:B------:R-:W3:Y:S01]  /*11eb0*/  LDL R124, [R1+0x628] ;  /* 0x00062800017c7983 */ /* 0x000ee20000100800 */
[----:B------:R-:W-:Y:S02]  /*11ec0*/  SEL R128, R128, RZ, !P0 ;  /* 0x000000ff80807207 */ /* 0x000fe40004000000 */
[----:B----4-:R-:W-:Y:S02]  /*11ed0*/  IMAD.X R7, R5, 0x1, R123, P1 ;  /* 0x0000000105077824 */ /* 0x010fe400008e067b */
[----:B------:R-:W4:Y:S04]  /*11ee0*/  LDL R123, [R1+0x630] ;  /* 0x00063000017b7983 */ /* 0x000f280000100800 */
[----:B------:R1:W-:Y:S01]  /*11ef0*/  LDGSTS.E [R132+0x3300], [R6.64], P2 ;  /* 0x0330000006847fae */ /* 0x0003e20009121848 */
[----:B------:R-:W-:-:S02]  /*11f00*/  ISETP.NE.U32.AND P1, PT, R128, RZ, PT ;  /* 0x000000ff8000720c */ /* 0x000fc40003f25070 */
[C---:B-1----:R-:W-:Y:S02]  /*11f10*/  IADD3 R6, P2, R4.reuse, R137, RZ ;  /* 0x0000008904067210 */ /* 0x042fe40007f5e0ff */
[----:B------:R-:W4:Y:S03]  /*11f20*/  LDL R137, [R1+0x63c] ;  /* 0x00063c0001897983 */ /* 0x000f260000100800 */
[----:B------:R-:W-:Y:S02]  /*11f30*/  IMAD.X R7, R5, 0x1, R133, P2 ;  /* 0x0000000105077824 */ /* 0x000fe400010e0685 */
[----:B------:R-:W4:Y:S04]  /*11f40*/  LDL R133, [R1+0x638] ;  /* 0x0006380001857983 */ /* 0x000f280000100800 */
[----:B------:R1:W-:Y:S02]  /*11f50*/  LDGSTS.E [R132+0x4000], [R6.64], P1 ;  /* 0x0400000006847fae */ /* 0x0003e40008921848 */
[----:B-1----:R-:W-:-:S02]  /*11f60*/  IADD3 R6, P2, R4, R166, RZ ;  /* 0x000000a604067210 */ /* 0x002fc40007f5e0ff */
[----:B------:R-:W4:Y:S03]  /*11f70*/  LDL R166, [R1+0x6b4] ;  /* 0x0006b40001a67983 */ /* 0x000f260000100800 */
[----:B------:R-:W-:Y:S02]  /*11f80*/  IMAD.X R7, R5, 0x1, R165, P2 ;  /* 0x0000000105077824 */ /* 0x000fe400010e06a5 */
[----:B------:R-:W4:Y:S04]  /*11f90*/  LDL R165, [R1+0x6b8] ;  /* 0x0006b80001a57983 */ /* 0x000f280000100800 */
[----:B------:R1:W-:Y:S02]  /*11fa0*/  LDGSTS.E [R132+0x4100], [R6.64], P1 ;  /* 0x0410000006847fae */ /* 0x0003e40008921848 */
[----:B-1----:R-:W-:-:S02]  /*11fb0*/  IADD3 R6, P2, R4, R136, RZ ;  /* 0x0000008804067210 */ /* 0x002fc40007f5e0ff */
[----:B------:R-:W4:Y:S03]  /*11fc0*/  LDL R136, [R1+0x644] ;  /* 0x0006440001887983 */ /* 0x000f260000100800 */
[----:B------:R-:W-:Y:S02]  /*11fd0*/  IMAD.X R7, R5, 0x1, R126, P2 ;  /* 0x0000000105077824 */ /* 0x000fe400010e067e */
[----:B------:R-:W4:Y:S01]  /*11fe0*/  LDL R126, [R1+0x640] ;  /* 0x00064000017e7983 */ /* 0x000f220000100800 */
[----:B------:R-:W-:-:S03]  /*11ff0*/  ISETP.GT.AND P2, PT, R3, 0x14, PT ;  /* 0x000000140300780c */ /* 0x000fc60003f44270 */
[----:B------:R2:W-:Y:S01]  /*12000*/  LDGSTS.E [R132+0x4200], [R6.64], P1 ;  /* 0x0420000006847fae */ /* 0x0005e20008921848 */
[----:B------:R-:W-:-:S04]  /*12010*/  SEL R128, RZ, 0x4, !P2 ;  /* 0x00000004ff807807 */ /* 0x000fc80005000000 */
[----:B------:R-:W-:Y:S02]  /*12020*/  SEL R128, R128, RZ, !P0 ;  /* 0x000000ff80807207 */ /* 0x000fe40004000000 */
[----:B--2---:R-:W-:Y:S02]  /*12030*/  IADD3 R6, P2, R4, R125, RZ ;  /* 0x0000007d04067210 */ /* 0x004fe40007f5e0ff */
[----:B------:R-:W2:Y:S03]  /*12040*/  LDL R125, [R1+0x6ac] ;  /* 0x0006ac00017d7983 */ /* 0x000ea60000100800 */
[----:B------:R-:W-:Y:S01]  /*12050*/  IMAD.X R7, R5, 0x1, R129, P2 ;  /* 0x0000000105077824 */ /* 0x000fe200010e0681 */
[----:B------:R-:W-:Y:S01]  /*12060*/  ISETP.NE.U32.AND P2, PT, R128, RZ, PT ;  /* 0x000000ff8000720c */ /* 0x000fe20003f45070 */
        /* <DEDUP_REMOVED lines=18> */
[----:B------:R-:W-:Y:S02]  /*12190*/  SEL R128, RZ, 0x4, !P1 ;  /* 0x00000004ff807807 */ /* 0x000fe40004800000 */
[----:B-1----:R-:W-:Y:S02]  /*121a0*/  IADD3 R6, P1, R4, R136, RZ ;  /* 0x0000008804067210 */ /* 0x002fe40007f3e0ff */
[----:B------:R-:W4:Y:S03]  /*121b0*/  LDL R136, [R1+0x730] ;  /* 0x0007300001887983 */ /* 0x000f260000100800 */
[----:B------:R-:W-:Y:S02]  /*121c0*/  IMAD.X R7, R5, 0x1, R126, P1 ;  /* 0x0000000105077824 */ /* 0x000fe400008e067e */
[----:B------:R-:W4:Y:S01]  /*121d0*/  LDL R126, [R1+0x73c] ;  /* 0x00073c00017e7983 */ /* 0x000f220000100800 */
[----:B------:R-:W-:-:S03]  /*121e0*/  SEL R128, R128, RZ, !P0 ;  /* 0x000000ff80807207 */ /* 0x000fc60004000000 */
[----:B------:R2:W-:Y:S01]  /*121f0*/  LDGSTS.E [R132+0x5300], [R6.64], P2 ;  /* 0x0530000006847fae */ /* 0x0005e20009121848 */
[----:B------:R-:W-:Y:S02]  /*12200*/  ISETP.NE.U32.AND P1, PT, R128, RZ, PT ;  /* 0x000000ff8000720c */ /* 0x000fe40003f25070 */
[C---:B--2---:R-:W-:Y:S02]  /*12210*/  IADD3 R6, P2, R4.reuse, R125, RZ ;  /* 0x0000007d04067210 */ /* 0x044fe40007f5e0ff */
[----:B------:R-:W2:Y:S03]  /*12220*/  LDL R125, [R1+0x738] ;  /* 0x00073800017d7983 */ /* 0x000ea60000100800 */
[----:B------:R-:W-:Y:S02]  /*12230*/  IMAD.X R7, R5, 0x1, R167, P2 ;  /* 0x0000000105077824 */ /* 0x000fe400010e06a7 */
[----:B------:R-:W2:Y:S04]  /*12240*/  LDL R167, [R1+0x3d4] ;  /* 0x0003d40001a77983 */ /* 0x000ea80000100800 */
[----:B------:R1:W-:Y:S02]  /*12250*/  LDGSTS.E [R132+0x6000], [R6.64], P1 ;  /* 0x0600000006847fae */ /* 0x0003e40008921848 */
[----:B-1----:R-:W-:-:S02]  /*12260*/  IADD3 R6, P2, R4, R166, RZ ;  /* 0x000000a604067210 */ /* 0x002fc40007f5e0ff */
[----:B------:R-:W2:Y:S03]  /*12270*/  LDL R166, [R1+0x3d8] ;  /* 0x0003d80001a67983 */ /* 0x000ea60000100800 */
[----:B------:R-:W-:Y:S02]  /*12280*/  IMAD.X R7, R5, 0x1, R129, P2 ;  /* 0x0000000105077824 */ /* 0x000fe400010e0681 */
[----:B------:R-:W2:Y:S04]  /*12290*/  LDL R129, [R1+0x744] ;  /* 0x0007440001817983 */ /* 0x000ea80000100800 */
[----:B------:R3:W-:Y:S02]  /*122a0*/  LDGSTS.E [R132+0x6100], [R6.64], P1 ;  /* 0x0610000006847fae */ /* 0x0007e40008921848 */
[----:B---3--:R-:W-:-:S02]  /*122b0*/  IADD3 R6, P2, R4, R124, RZ ;  /* 0x0000007c04067210 */ /* 0x008fc40007f5e0ff */
[----:B------:R-:W3:Y:S03]  /*122c0*/  LDL R124, [R1+0x740] ;  /* 0x00074000017c7983 */ /* 0x000ee60000100800 */
[----:B------:R-:W-:Y:S01]  /*122d0*/  IMAD.X R7, R5, 0x1, R165, P2 ;  /* 0x0000000105077824 */ /* 0x000fe200010e06a5 */
[----:B------:R-:W-:Y:S01]  /*122e0*/  ISETP.GT.AND P2, PT, R3, 0x1c, PT ;  /* 0x0000001c0300780c */ /* 0x000fe20003f44270 */
[----:B------:R-:W3:Y:S03]  /*122f0*/  LDL R165, [R1+0x454] ;  /* 0x0004540001a57983 */ /* 0x000ee60000100800 */
[----:B------:R-:W-:Y:S01]  /*12300*/  SEL R128, RZ, 0x4, !P2 ;  /* 0x00000004ff807807 */ /* 0x000fe20005000000 */
[----:B------:R4:W-:Y:S02]  /*12310*/  LDGSTS.E [R132+0x6200], [R6.64], P1 ;  /* 0x0620000006847fae */ /* 0x0009e40008921848 */
[----:B----4-:R-:W-:-:S02]  /*12320*/  IADD3 R6, P2, R4, R123, RZ ;  /* 0x0000007b04067210 */ /* 0x010fc40007f5e0ff */
[----:B------:R-:W4:Y:S01]  /*12330*/  LDL R123, [R1+0x3c0] ;  /* 0x0003c000017b7983 */ /* 0x000f220000100800 */
[----:B------:R-:W-:Y:S02]  /*12340*/  SEL R128, R128, RZ, !P0 ;  /* 0x000000ff80807207 */ /* 0x000fe40004000000 */
[----:B------:R-:W-:Y:S02]  /*12350*/  IMAD.X R7, R5, 0x1, R137, P2 ;  /* 0x0000000105077824 */ /* 0x000fe400010e0689 */
        /* <DEDUP_REMOVED lines=10> */
[----:B------:R-:W-:-:S05]  /*12400*/  IMAD.X R7, R5, 0x1, R136, P1 ;  /* 0x0000000105077824 */ /* 0x000fca00008e0688 */
[----:B------:R1:W-:Y:S02]  /*12410*/  LDGSTS.E [R132+0x7100], [R6.64], P2 ;  /* 0x0710000006847fae */ /* 0x0003e40009121848 */
[----:B-1----:R-:W-:Y:S02]  /*12420*/  IADD3 R6, P1, R4, R126, RZ ;  /* 0x0000007e04067210 */ /* 0x002fe40007f3e0ff */
[----:B------:R-:W4:Y:S01]  /*12430*/  LDL R126, [R1+0x404] ;  /* 0x00040400017e7983 */ /* 0x000f220000100800 */
[----:B------:R-:W-:-:S05]  /*12440*/  LOP3.LUT R203, R203, 0x3f, RZ, 0xc0, !PT ;  /* 0x0000003fcbcb7812 */ /* 0x000fca00078ec0ff */
[----:B------:R-:W-:-:S05]  /*12450*/  IMAD.SHL.U32 R203, R203, 0x4, RZ ;  /* 0x00000004cbcb7824 */ /* 0x000fca00078e00ff */
[----:B------:R-:W-:Y:S01]  /*12460*/  LOP3.LUT R136, R203, 0x20, RZ, 0x3c, !PT ;  /* 0x00000020cb887812 */ /* 0x000fe200078e3cff */
[----:B--2---:R-:W-:Y:S01]  /*12470*/  IMAD.X R7, R5, 0x1, R125, P1 ;  /* 0x0000000105077824 */ /* 0x004fe200008e067d */
[----:B------:R-:W-:Y:S01]  /*12480*/  ISETP.GT.AND P1, PT, R3, 0x1, PT ;  /* 0x000000010300780c */ /* 0x000fe20003f24270 */
[----:B------:R-:W2:Y:S03]  /*12490*/  LDL R125, [R1+0x3cc] ;  /* 0x0003cc00017d7983 */ /* 0x000ea60000100800 */
[----:B------:R-:W-:Y:S01]  /*124a0*/  SEL R128, RZ, 0x4, !P1 ;  /* 0x00000004ff807807 */ /* 0x000fe20004800000 */
[----:B------:R1:W-:Y:S03]  /*124b0*/  LDGSTS.E [R132+0x7200], [R6.64], P2 ;  /* 0x0720000006847fae */ /* 0x0003e60009121848 */
[----:B------:R-:W-:-:S02]  /*124c0*/  SEL R128, R128, RZ, !P0 ;  /* 0x000000ff80807207 */ /* 0x000fc40004000000 */
[----:B-1----:R-:W-:-:S05]  /*124d0*/  IADD3 R6, P1, R4, R129, RZ ;  /* 0x0000008104067210 */ /* 0x002fca0007f3e0ff */
[----:B---3--:R-:W-:Y:S02]  /*124e0*/  IMAD.X R7, R5, 0x1, R124, P1 ;  /* 0x0000000105077824 */ /* 0x008fe400008e067c */
[----:B------:R-:W3:Y:S01]  /*124f0*/  LDL R124, [R1+0x448] ;  /* 0x00044800017c7983 */ /* 0x000ee20000100800 */
[----:B------:R-:W-:-:S03]  /*12500*/  ISETP.NE.U32.AND P1, PT, R128, RZ, PT ;  /* 0x000000ff8000720c */ /* 0x000fc60003f25070 */
[----:B------:R1:W-:Y:S02]  /*12510*/  LDGSTS.E [R132+0x7300], [R6.64], P2 ;  /* 0x0730000006847fae */ /* 0x0003e40009121848 */
[----:B-1----:R-:W-:Y:S02]  /*12520*/  IMAD.U32 R6, RZ, RZ, UR5 ;  /* 0x00000005ff067e24 */ /* 0x002fe4000f8e00ff */
[----:B------:R-:W3:Y:S01]  /*12530*/  LDL R132, [R1+0x460] ;  /* 0x0004600001847983 */ /* 0x000ee20000100800 */
[----:B----4-:R-:W-:-:S03]  /*12540*/  IADD3 R128, P2, R4, R123, RZ ;  /* 0x0000007b04807210 */ /* 0x010fc60007f5e0ff */
[----:B------:R-:W4:Y:S01]  /*12550*/  LDL R123, [R1+0x450] ;  /* 0x00045000017b7983 */ /* 0x000f220000100800 */
[----:B------:R-:W-:-:S03]  /*12560*/  IMAD R6, R6, 0x8000, R136 ;  /* 0x0000800006067824 */ /* 0x000fc600078e0288 */
[----:B------:R-:W4:Y:S01]  /*12570*/  LDL R136, [R1+0x458] ;  /* 0x0004580001887983 */ /* 0x000f220000100800 */
[----:B------:R-:W-:-:S03]  /*12580*/  IMAD.X R129, R5, 0x1, R137, P2 ;  /* 0x0000000105817824 */ /* 0x000fc600010e0689 */
        /* <DEDUP_REMOVED lines=33> */
[----:B------:R-:W-:Y:S01]  /*127a0*/  IMAD.X R129, R5, 0x1, R136, P1 ;  /* 0x0000000105817824 */ /* 0x000fe200008e0688 */
[----:B------:R-:W-:Y:S01]  /*127b0*/  ISETP.GT.AND P1, PT, R3, 0x9, PT ;  /* 0x000000090300780c */ /* 0x000fe20003f24270 */
[----:B------:R-:W4:Y:S03]  /*127c0*/  LDL R136, [R1+0x54c] ;  /* 0x00054c0001887983 */ /* 0x000f260000100800 */
[----:B------:R-:W-:Y:S01]  /*127d0*/  SEL R7, RZ, 0x4, !P1 ;  /* 0x00000004ff077807 */ /* 0x000fe20004800000 */
[----:B------:R1:W-:Y:S02]  /*127e0*/  LDGSTS.E [R6+0x1600], [R128.64], P2 ;  /* 0x0160000080067fae */ /* 0x0003e40009121848 */
[----:B-1----:R-:W-:-:S02]  /*127f0*/  IADD3 R128, P1, R4, R133, RZ ;  /* 0x0000008504807210 */ /* 0x002fc40007f3e0ff */
        /* <DEDUP_REMOVED lines=18> */
[----:B---3--:R-:W-:Y:S02]  /*12920*/  IMAD.X R129, R5, 0x1, R124, P2 ;  /* 0x0000000105817824 */ /* 0x008fe400010e067c */
[----:B------:R-:W3:Y:S01]  /*12930*/  LDL R124, [R1+0x560] ;  /* 0x00056000017c7983 */ /* 0x000ee20000100800 */
[----:B------:R-:W-:-:S03]  /*12940*/  ISETP.GT.AND P2, PT, R3, 0xd, PT ;  /* 0x0000000d0300780c */ /* 0x000fc60003f44270 */
[----:B------:R4:W-:Y:S01]  /*12950*/  LDGSTS.E [R6+0x2600], [R128.64], P1 ;  /* 0x0260000080067fae */ /* 0x0009e20008921848 */
[----:B------:R-:W-:-:S04]  /*12960*/  SEL R7, RZ, 0x4, !P2 ;  /* 0x00000004ff077807 */ /* 0x000fc80005000000 */
[----:B------:R-:W-:Y:S02]  /*12970*/  SEL R7, R7, RZ, !P0 ;  /* 0x000000ff07077207 */ /* 0x000fe40004000000 */
[C---:B----4-:R-:W-:Y:S02]  /*12980*/  IADD3 R128, P2, R4.reuse, R123, RZ ;  /* 0x0000007b04807210 */ /* 0x050fe40007f5e0ff */
[----:B------:R-:W4:Y:S03]  /*12990*/  LDL R123, [R1+0x5c8] ;  /* 0x0005c800017b7983 */ /* 0x000f260000100800 */
[----:B------:R-:W-:Y:S01]  /*129a0*/  IMAD.X R129, R5, 0x1, R137, P2 ;  /* 0x0000000105817824 */ /* 0x000fe200010e0689 */
[----:B------:R-:W-:Y:S01]  /*129b0*/  ISETP.NE.U32.AND P2, PT, R7, RZ, PT ;  /* 0x000000ff0700720c */ /* 0x000fe20003f45070 */
        /* <DEDUP_REMOVED lines=22> */
[----:B---3--:R-:W-:Y:S02]  /*12b20*/  IMAD.X R129, R5, 0x1, R124, P1 ;  /* 0x0000000105817824 */ /* 0x008fe400008e067c */
[----:B------:R-:W3:Y:S01]  /*12b30*/  LDL R124, [R1+0x650] ;  /* 0x00065000017c7983 */ /* 0x000ee20000100800 */
[----:B------:R-:W-:-:S03]  /*12b40*/  ISETP.NE.U32.AND P1, PT, R7, RZ, PT ;  /* 0x000000ff0700720c */ /* 0x000fc60003f25070 */
[----:B------:R1:W-:Y:S02]  /*12b50*/  LDGSTS.E [R6+0x3700], [R128.64], P2 ;  /* 0x0370000080067fae */ /* 0x0003e40009121848 */
[C---:B-1----:R-:W-:Y:S02]  /*12b60*/  IADD3 R128, P2, R4.reuse, R164, RZ ;  /* 0x000000a404807210 */ /* 0x042fe40007f5e0ff */
[----:B------:R-:W3:Y:S03]  /*12b70*/  LDL R164, [R1+0x6d0] ;  /* 0x0006d00001a47983 */ /* 0x000ee60000100800 */
[----:B----4-:R-:W-:Y:S02]  /*12b80*/  IMAD.X R129, R5, 0x1, R123, P2 ;  /* 0x0000000105817824 */ /* 0x010fe400010e067b */
        /* <DEDUP_REMOVED lines=17> */
[----:B------:R-:W4:Y:S01]  /*12ca0*/  LDL R126, [R1+0x6dc] ;  /* 0x0006dc00017e7983 */ /* 0x000f220000100800 */
[----:B------:R-:W-:-:S03]  /*12cb0*/  SEL R7, R7, RZ, !P0 ;  /* 0x000000ff07077207 */ /* 0x000fc60004000000 */
[----:B------:R2:W-:Y:S01]  /*12cc0*/  LDGSTS.E [R6+0x4700], [R128.64], P1 ;  /* 0x0470000080067fae */ /* 0x0005e20008921848 */
[----:B------:R-:W-:Y:S02]  /*12cd0*/  ISETP.NE.U32.AND P2, PT, R7, RZ, PT ;  /* 0x000000ff0700720c */ /* 0x000fe40003f45070 */
[----:B--2---:R-:W-:Y:S02]  /*12ce0*/  IADD3 R128, P1, R4, R125, RZ ;  /* 0x0000007d04807210 */ /* 0x004fe40007f3e0ff */
[----:B------:R-:W2:Y:S03]  /*12cf0*/  LDL R125, [R1+0x6d8] ;  /* 0x0006d800017d7983 */ /* 0x000ea60000100800 */
[----:B------:R-:W-:-:S06]  /*12d00*/  IMAD.X R129, R5, 0x1, R167, P1 ;  /* 0x0000000105817824 */ /* 0x000fcc00008e06a7 */
[----:B------:R1:W-:Y:S02]  /*12d10*/  LDGSTS.E [R6+0x5400], [R128.64], P2 ;  /* 0x0540000080067fae */ /* 0x0003e40009121848 */
[----:B-1----:R-:W-:-:S05]  /*12d20*/  IADD3 R128, P1, R4, R166, RZ ;  /* 0x000000a604807210 */ /* 0x002fca0007f3e0ff */
[C---:B---3--:R-:W-:Y:S02]  /*12d30*/  IMAD.X R129, R5.reuse, 0x1, R124, P1 ;  /* 0x0000000105817824 */ /* 0x048fe400008e067c */
[----:B------:R-:W3:Y:S04]  /*12d40*/  LDL R124, [R1+0x6e4] ;  /* 0x0006e400017c7983 */ /* 0x000ee80000100800 */
[----:B------:R4:W-:Y:S02]  /*12d50*/  LDGSTS.E [R6+0x5500], [R128.64], P2 ;  /* 0x0550000080067fae */ /* 0x0009e40009121848 */
[----:B----4-:R-:W-:Y:S02]  /*12d60*/  IADD3 R128, P1, R4, R123, RZ ;  /* 0x0000007b04807210 */ /* 0x010fe40007f3e0ff */
[----:B------:R-:W4:Y:S03]  /*12d70*/  LDL R123, [R1+0x6e0] ;  /* 0x0006e000017b7983 */ /* 0x000f260000100800 */
[----:B------:R-:W-:Y:S01]  /*12d80*/  IMAD.X R129, R5, 0x1, R165, P1 ;  /* 0x0000000105817824 */ /* 0x000fe200008e06a5 */
[----:B------:R-:W-:Y:S01]  /*12d90*/  ISETP.GT.AND P1, PT, R3, 0x19, PT ;  /* 0x000000190300780c */ /* 0x000fe20003f24270 */
[----:B------:R-:W4:Y:S03]  /*12da0*/  LDL R165, [R1+0x748] ;  /* 0x0007480001a57983 */ /* 0x000f260000100800 */
[----:B------:R-:W-:Y:S01]  /*12db0*/  SEL R7, RZ, 0x4, !P1 ;  /* 0x00000004ff077807 */ /* 0x000fe20004800000 */
[----:B------:R1:W-:Y:S03]  /*12dc0*/  LDGSTS.E [R6+0x5600], [R128.64], P2 ;  /* 0x0560000080067fae */ /* 0x0003e60009121848 */
[----:B------:R-:W-:-:S02]  /*12dd0*/  SEL R7, R7, RZ, !P0 ;  /* 0x000000ff07077207 */ /* 0x000fc40004000000 */
[C---:B-1----:R-:W-:Y:S02]  /*12de0*/  IADD3 R128, P1, R4.reuse, R140, RZ ;  /* 0x0000008c04807210 */ /* 0x042fe40007f3e0ff */
        /* <DEDUP_REMOVED lines=15> */
[----:B------:R-:W4:Y:S03]  /*12ee0*/  LDL R126, [R1+0x764] ;  /* 0x00076400017e7983 */ /* 0x000f260000100800 */
[----:B--2---:R-:W-:Y:S02]  /*12ef0*/  IMAD.X R129, R5, 0x1, R125, P2 ;  /* 0x0000000105817824 */ /* 0x004fe400010e067d */
[----:B------:R-:W2:Y:S01]  /*12f00*/  LDL R125, [R1+0x760] ;  /* 0x00076000017d7983 */ /* 0x000ea20000100800 */
[----:B------:R-:W-:-:S03]  /*12f10*/  ISETP.GT.AND P2, PT, R3, 0x1d, PT ;  /* 0x0000001d0300780c */ /* 0x000fc60003f44270 */
[----:B------:R3:W-:Y:S01]  /*12f20*/  LDGSTS.E [R6+0x6600], [R128.64], P1 ;  /* 0x0660000080067fae */ /* 0x0007e20008921848 */
[----:B------:R-:W-:-:S04]  /*12f30*/  SEL R7, RZ, 0x4, !P2 ;  /* 0x00000004ff077807 */ /* 0x000fc80005000000 */
[----:B------:R-:W-:Y:S02]  /*12f40*/  SEL R7, R7, RZ, !P0 ;  /* 0x000000ff07077207 */ /* 0x000fe40004000000 */
[----:B---3--:R-:W-:Y:S02]  /*12f50*/  IADD3 R128, P2, R4, R124, RZ ;  /* 0x0000007c04807210 */ /* 0x008fe40007f5e0ff */
[----:B------:R-:W3:Y:S04]  /*12f60*/  LDL R124, [R1+0x3dc] ;  /* 0x0003dc00017c7983 */ /* 0x000ee80000100800 */
[----:B------:R-:W3:Y:S04]  /*12f70*/  LDL.LU R200, [R1+0x240] ;  /* 0x0002400001c87983 */ /* 0x000ee80000300800 */
[----:B------:R-:W3:Y:S04]  /*12f80*/  LDL.LU R201, [R1+0x244] ;  /* 0x0002440001c97983 */ /* 0x000ee80000300800 */
[----:B------:R-:W3:Y:S04]  /*12f90*/  LDL.LU R202, [R1+0x248] ;  /* 0x0002480001ca7983 */ /* 0x000ee80000300800 */
[----:B------:R-:W3:Y:S04]  /*12fa0*/  LDL.LU R203, [R1+0x24c] ;  /* 0x00024c0001cb7983 */ /* 0x000ee80000300800 */
[----:B------:R-:W3:Y:S01]  /*12fb0*/  LDL R164, [R1+0x3d0] ;  /* 0x0003d00001a47983 */ /* 0x000ee20000100800 */
[----:B----4-:R-:W-:Y:S01]  /*12fc0*/  IMAD.X R129, R5, 0x1, R123, P2 ;  /* 0x0000000105817824 */ /* 0x010fe200010e067b */
[----:B------:R-:W-:-:S02]  /*12fd0*/  ISETP.NE.U32.AND P2, PT, R7, RZ, PT ;  /* 0x000000ff0700720c */ /* 0x000fc40003f45070 */
[----:B------:R-:W4:Y:S04]  /*12fe0*/  LDL R123, [R1+0x3e4] ;  /* 0x0003e400017b7983 */ /* 0x000f280000100800 */
[----:B------:R1:W-:Y:S01]  /*12ff0*/  LDGSTS.E [R6+0x6700], [R128.64], P1 ;  /* 0x0670000080067fae */ /* 0x0003e20008921848 */
[----:B------:R-:W-:-:S03]  /*13000*/  IMAD.SHL.U32 R141, R141, 0x4, RZ ;  /* 0x000000048d8d7824 */ /* 0x000fc600078e00ff */
[----:B------:R-:W4:Y:S04]  /*13010*/  LDL R169, [R1+0x47c] ;  /* 0x00047c0001a97983 */ /* 0x000f280000100800 */
[----:B------:R-:W4:Y:S04]  /*13020*/  LDL R168, [R1+0x484] ;  /* 0x0004840001a87983 */ /* 0x000f280000100800 */
[----:B------:R-:W4:Y:S01]  /*13030*/  LDL R167, [R1+0x478] ;  /* 0x0004780001a77983 */ /* 0x000f220000100800 */
[----:B-1----:R-:W-:-:S03]  /*13040*/  IADD3 R128, P1, R4, R140, RZ ;  /* 0x0000008c04807210 */ /* 0x002fc60007f3e0ff */
[----:B------:R-:W4:Y:S02]  /*13050*/  LDL R166, [R1+0x480] ;  /* 0x0004800001a67983 */ /* 0x000f240000100800 */
[----:B------:R-:W-:Y:S02]  /*13060*/  IMAD.X R129, R5, 0x1, R165, P1 ;  /* 0x0000000105817824 */ /* 0x000fe400008e06a5 */
[----:B------:R-:W4:Y:S04]  /*13070*/  LDL R140, [R1+0x3e0] ;  /* 0x0003e000018c7983 */ /* 0x000f280000100800 */
[----:B------:R1:W-:Y:S01]  /*13080*/  LDGSTS.E [R6+0x7400], [R128.64], P2 ;  /* 0x0740000080067fae */ /* 0x0003e20009121848 */
[----:B------:R-:W-:-:S03]  /*13090*/  LOP3.LUT R141, R141, 0x40, RZ, 0x3c, !PT ;  /* 0x000000408d8d7812 */ /* 0x000fc600078e3cff */
[----:B------:R-:W4:Y:S01]  /*130a0*/  LDL R165, [R1+0x4ec] ;  /* 0x0004ec0001a57983 */ /* 0x000f220000100800 */
[----:B-1----:R-:W-:-:S03]  /*130b0*/  IADD3 R128, P1, R4, R137, RZ ;  /* 0x0000008904807210 */ /* 0x002fc60007f3e0ff */
[----:B------:R-:W4:Y:S02]  /*130c0*/  LDL R137, [R1+0x3f4] ;  /* 0x0003f40001897983 */ /* 0x000f240000100800 */
        /* <DEDUP_REMOVED lines=14> */
[----:B------:R-:W2:Y:S04]  /*131b0*/  LDL R125, [R1+0x474] ;  /* 0x00047400017d7983 */ /* 0x000ea80000100800 */
[----:B------:R1:W-:Y:S01]  /*131c0*/  LDGSTS.E [R6+0x7700], [R128.64], P2 ;  /* 0x0770000080067fae */ /* 0x0003e20009121848 */
[----:B------:R-:W-:Y:S01]  /*131d0*/  ISETP.NE.U32.AND P1, PT, R7, RZ, PT ;  /* 0x000000ff0700720c */ /* 0x000fe20003f25070 */
[----:B-1----:R-:W-:Y:S01]  /*131e0*/  IMAD.U32 R6, RZ, RZ, UR5 ;  /* 0x00000005ff067e24 */ /* 0x002fe2000f8e00ff */
[----:B---3--:R-:W-:-:S02]  /*131f0*/  IADD3 R128, P2, R4, R124, RZ ;  /* 0x0000007c04807210 */ /* 0x008fc40007f5e0ff */
[----:B------:R-:W3:Y:S01]  /*13200*/  LDL R124, [R1+0x468] ;  /* 0x00046800017c7983 */ /* 0x000ee20000100800 */
[----:B------:R-:W-:Y:S07]  /*13210*/  HMMA.1688.F32.TF32 R200, R160, R130, R200 ;  /* 0x00000082a0c8723c */ /* 0x000fee00000810c8 */
[----:B----4-:R-:W-:Y:S02]  /*13220*/  IADD3 R130, P3, R4, R123, RZ ;  /* 0x0000007b04827210 */ /* 0x010fe40007f7e0ff */
[----:B------:R-:W4:Y:S01]  /*13230*/  LDL R123, [R1+0x470] ;  /* 0x00047000017b7983 */ /* 0x000f220000100800 */
[----:B------:R-:W-:-:S02]  /*13240*/  IMAD.X R129, R5, 0x1, R164, P2 ;  /* 0x0000000105817824 */ /* 0x000fc400010e06a4 */
[----:B------:R-:W-:Y:S01]  /*13250*/  IMAD R6, R6, 0x8000, R141 ;  /* 0x0000800006067824 */ /* 0x000fe200078e028d */
[----:B------:R-:W-:Y:S01]  /*13260*/  ISETP.GT.AND P2, PT, R3, 0x6, PT ;  /* 0x000000060300780c */ /* 0x000fe20003f44270 */
[----:B------:R-:W4:Y:S03]  /*13270*/  LDL R141, [R1+0x4e8] ;  /* 0x0004e800018d7983 */ /* 0x000f260000100800 */
[----:B------:R-:W-:Y:S01]  /*13280*/  SEL R7, RZ, 0x4, !P2 ;  /* 0x00000004ff077807 */ /* 0x000fe20005000000 */
[----:B------:R1:W-:Y:S04]  /*13290*/  LDGSTS.E [R6+0x800], [R128.64], P1 ;  /* 0x0080000080067fae */ /* 0x0003e80008921848 */
[----:B------:R-:W4:Y:S01]  /*132a0*/  LDL R164, [R1+0x4f4] ;  /* 0x0004f40001a47983 */ /* 0x000f220000100800 */
[----:B------:R-:W-:-:S03]  /*132b0*/  IMAD.X R131, R5, 0x1, R140, P3 ;  /* 0x0000000105837824 */ /* 0x000fc600018e068c */
[----:B------:R-:W4:Y:S04]  /*132c0*/  LDL R140, [R1+0x4f0] ;  /* 0x0004f000018c7983 */ /* 0x000f280000100800 */
[----:B------:R1:W-:Y:S02]  /*132d0*/  LDGSTS.E [R6+0x900], [R130.64], P1 ;  /* 0x0090000082067fae */ /* 0x0003e40008921848 */
[C---:B-1----:R-:W-:Y:S02]  /*132e0*/  IADD3 R130, P2, R4.reuse, R137, RZ ;  /* 0x0000008904827210 */ /* 0x042fe40007f5e0ff */
[----:B------:R-:W4:Y:S01]  /*132f0*/  LDL R137, [R1+0x504] ;  /* 0x0005040001897983 */ /* 0x000f220000100800 */
[----:B------:R-:W-:-:S03]  /*13300*/  IADD3 R128, P3, R4, R136, RZ ;  /* 0x0000008804807210 */ /* 0x000fc60007f7e0ff */
[----:B------:R-:W4:Y:S01]  /*13310*/  LDL R136, [R1+0x500] ;  /* 0x0005000001887983 */ /* 0x000f220000100800 */
[----:B------:R-:W-:-:S03]  /*13320*/  IMAD.X R131, R5, 0x1, R133, P2 ;  /* 0x0000000105837824 */ /* 0x000fc600010e0685 */
[----:B------:R-:W4:Y:S04]  /*13330*/  LDL R133, [R1+0x56c] ;  /* 0x00056c0001857983 */ /* 0x000f280000100800 */
[----:B------:R1:W-:Y:S01]  /*13340*/  LDGSTS.E [R6+0xa00], [R130.64], P1 ;  /* 0x00a0000082067fae */ /* 0x0003e20008921848 */
[----:B------:R-:W-:Y:S01]  /*13350*/  IMAD.X R129, R5, 0x1, R132, P3 ;  /* 0x0000000105817824 */ /* 0x000fe200018e0684 */
[----:B------:R-:W-:Y:S02]  /*13360*/  SEL R7, R7, RZ, !P0 ;  /* 0x000000ff07077207 */ /* 0x000fe40004000000 */
[----:B------:R-:W4:Y:S04]  /*13370*/  LDL R132, [R1+0x574] ;  /* 0x0005740001847983 */ /* 0x000f280000100800 */
[----:B------:R2:W-:Y:S01]  /*13380*/  LDGSTS.E [R6+0xb00], [R128.64], P1 ;  /* 0x00b0000080067fae */ /* 0x0005e20008921848 */
[----:B-1----:R-:W-:-:S03]  /*13390*/  IADD3 R130, P3, R4, R126, RZ ;  /* 0x0000007e04827210 */ /* 0x002fc60007f7e0ff */
[----:B------:R-:W4:Y:S01]  /*133a0*/  LDL R126, [R1+0x4fc] ;  /* 0x0004fc00017e7983 */ /* 0x000f220000100800 */
[----:B------:R-:W-:Y:S02]  /*133b0*/  ISETP.NE.U32.AND P2, PT, R7, RZ, PT ;  /* 0x000000ff0700720c */ /* 0x000fe40003f45070 */
[----:B------:R-:W-:-:S04]  /*133c0*/  ISETP.GT.AND P1, PT, R3, 0xa, PT ;  /* 0x0000000a0300780c */ /* 0x000fc80003f24270 */
[----:B------:R-:W-:-:S04]  /*133d0*/  SEL R7, RZ, 0x4, !P1 ;  /* 0x00000004ff077807 */ /* 0x000fc80004800000 */
[----:B------:R-:W-:Y:S02]  /*133e0*/  SEL R7, R7, RZ, !P0 ;  /* 0x000000ff07077207 */ /* 0x000fe40004000000 */
[----:B--2---:R-:W-:Y:S02]  /*133f0*/  IADD3 R128, P4, R4, R125, RZ ;  /* 0x0000007d04807210 */ /* 0x004fe40007f9e0ff */
[----:B------:R-:W2:Y:S01]  /*13400*/  LDL R125, [R1+0x4f8] ;  /* 0x0004f800017d7983 */ /* 0x000ea20000100800 */
[----:B---3--:R-:W-:-:S03]  /*13410*/  IMAD.X R131, R5, 0x1, R124, P3 ;  /* 0x0000000105837824 */ /* 0x008fc600018e067c */
[----:B------:R-:W3:Y:S04]  /*13420*/  LDL R124, [R1+0x568] ;  /* 0x00056800017c7983 */ /* 0x000ee80000100800 */
[----:B------:R1:W-:Y:S01]  /*13430*/  LDGSTS.E [R6+0x1800], [R130.64], P2 ;  /* 0x0180000082067fae */ /* 0x0003e20009121848 */
[----:B----4-:R-:W-:-:S03]  /*13440*/  IMAD.X R129, R5, 0x1, R123, P4 ;  /* 0x0000000105817824 */ /* 0x010fc600020e067b */
[----:B------:R-:W4:Y:S01]  /*13450*/  LDL R123, [R1+0x570] ;  /* 0x00057000017b7983 */ /* 0x000f220000100800 */
[----:B-1----:R-:W-:-:S03]  /*13460*/  IADD3 R130, P1, R4, R169, RZ ;  /* 0x000000a904827210 */ /* 0x002fc60007f3e0ff */
[----:B------:R1:W-:Y:S02]  /*13470*/  LDGSTS.E [R6+0x1900], [R128.64], P2 ;  /* 0x0190000080067fae */ /* 0x0003e40009121848 */
[----:B------:R-:W-:Y:S01]  /*13480*/  IMAD.X R131, R5, 0x1, R167, P1 ;  /* 0x0000000105837824 */ /* 0x000fe200008e06a7 */
[----:B------:R-:W-:-:S04]  /*13490*/  ISETP.NE.U32.AND P1, PT, R7, RZ, PT ;  /* 0x000000ff0700720c */ /* 0x000fc80003f25070 */
[----:B------:R1:W-:Y:S02]  /*134a0*/  LDGSTS.E [R6+0x1a00], [R130.64], P2 ;  /* 0x01a0000082067fae */ /* 0x0003e40009121848 */
[----:B-1----:R-:W-:-:S05]  /*134b0*/  IADD3 R128, P3, R4, R168, RZ ;  /* 0x000000a804807210 */ /* 0x002fca0007f7e0ff */
[----:B------:R-:W-:Y:S01]  /*134c0*/  IMAD.X R129, R5, 0x1, R166, P3 ;  /* 0x0000000105817824 */ /* 0x000fe200018e06a6 */
[----:B------:R-:W-:-:S04]  /*134d0*/  IADD3 R130, P3, R4, R165, RZ ;  /* 0x000000a504827210 */ /* 0x000fc80007f7e0ff */
[----:B------:R1:W-:Y:S01]  /*134e0*/  LDGSTS.E [R6+0x1b00], [R128.64], P2 ;  /* 0x01b0000080067fae */ /* 0x0003e20009121848 */
[----:B------:R-:W-:Y:S01]  /*134f0*/  ISETP.GT.AND P2, PT, R3, 0xe, PT ;  /* 0x0000000e0300780c */ /* 0x000fe20003f44270 */
[----:B------:R-:W-:Y:S02]  /*13500*/  IMAD.X R131, R5, 0x1, R141, P3 ;  /* 0x0000000105837824 */ /* 0x000fe400018e068d */
[----:B------:R-:W4:Y:S01]  /*13510*/  LDL R141, [R1+0x580] ;  /* 0x00058000018d7983 */ /* 0x000f220000100800 */
[----:B------:R-:W-:-:S03]  /*13520*/  SEL R7, RZ, 0x4, !P2 ;  /* 0x00000004ff077807 */ /* 0x000fc60005000000 */
[----:B------:R1:W-:Y:S02]  /*13530*/  LDGSTS.E [R6+0x2800], [R130.64], P1 ;  /* 0x0280000082067fae */ /* 0x0003e40008921848 */
[C---:B-1----:R-:W-:Y:S02]  /*13540*/  IADD3 R130, P2, R4.reuse, R126, RZ ;  /* 0x0000007e04827210 */ /* 0x042fe40007f5e0ff */
[----:B------:R-:W4:Y:S01]  /*13550*/  LDL R126, [R1+0x57c] ;  /* 0x00057c00017e7983 */ /* 0x000f220000100800 */
[----:B------:R-:W-:-:S03]  /*13560*/  IADD3 R128, P4, R4, R164, RZ ;  /* 0x000000a404807210 */ /* 0x000fc60007f9e0ff */
[----:B------:R-:W4:Y:S02]  /*13570*/  LDL R164, [R1+0x584] ;  /* 0x0005840001a47983 */ /* 0x000f240000100800 */
[----:B------:R-:W-:-:S05]  /*13580*/  IMAD.X R129, R5, 0x1, R140, P4 ;  /* 0x0000000105817824 */ /* 0x000fca00020e068c */
[----:B------:R1:W-:Y:S02]  /*13590*/  LDGSTS.E [R6+0x2900], [R128.64], P1 ;  /* 0x0290000080067fae */ /* 0x0003e40008921848 */
[----:B-1----:R-:W-:-:S05]  /*135a0*/  IADD3 R128, P3, R4, R137, RZ ;  /* 0x0000008904807210 */ /* 0x002fca0007f7e0ff */
[----:B------:R-:W-:Y:S01]  /*135b0*/  IMAD.X R129, R5, 0x1, R136, P3 ;  /* 0x0000000105817824 */ /* 0x000fe200018e0688 */
[----:B------:R-:W-:-:S04]  /*135c0*/  SEL R7, R7, RZ, !P0 ;  /* 0x000000ff07077207 */ /* 0x000fc80004000000 */
[----:B------:R-:W-:Y:S01]  /*135d0*/  ISETP.NE.U32.AND P5, PT, R7, RZ, PT ;  /* 0x000000ff0700720c */ /* 0x000fe20003fa5070 */
[----:B--2---:R-:W-:Y:S02]  /*135e0*/  IMAD.X R131, R5, 0x1, R125, P2 ;  /* 0x0000000105837824 */ /* 0x004fe400010e067d */
[----:B------:R-:W2:Y:S04]  /*135f0*/  LDL R125, [R1+0x578] ;  /* 0x00057800017d7983 */ /* 0x000ea80000100800 */
[----:B------:R1:W-:Y:S04]  /*13600*/  LDGSTS.E [R6+0x2a00], [R130.64], P1 ;  /* 0x02a0000082067fae */ /* 0x0003e80008921848 */
[----:B------:R-:W2:Y:S04]  /*13610*/  LDL.LU R244, [R1+0x180] ;  /* 0x0001800001f47983 */ /* 0x000ea80000300800 */
[----:B------:R-:W2:Y:S01]  /*13620*/  LDL.LU R245, [R1+0x184] ;  /* 0x0001840001f57983 */ /* 0x000ea20000300800 */
[----:B-1----:R-:W-:-:S03]  /*13630*/  IADD3 R130, P2, R4, R133, RZ ;  /* 0x0000008504827210 */ /* 0x002fc60007f5e0ff */
[----:B------:R-:W2:Y:S04]  /*13640*/  LDL.LU R246, [R1+0x188] ;  /* 0x0001880001f67983 */ /* 0x000ea80000300800 */
[----:B------:R-:W2:Y:S04]  /*13650*/  LDL.LU R247, [R1+0x18c] ;  /* 0x00018c0001f77983 */ /* 0x000ea80000300800 */
[----:B------:R1:W-:Y:S04]  /*13660*/  LDGSTS.E [R6+0x2b00], [R128.64], P1 ;  /* 0x02b0000080067fae */ /* 0x0003e80008921848 */
[----:B------:R-:W2:Y:S04]  /*13670*/  LDL R140, [R1+0x5f4] ;  /* 0x0005f400018c7983 */ /* 0x000ea80000100800 */
[----:B------:R-:W2:Y:S01]  /*13680*/  LDL R133, [R1+0x5e8] ;  /* 0x0005e80001857983 */ /* 0x000ea20000100800 */
[----:B-1----:R-:W-:-:S03]  /*13690*/  IADD3 R128, P3, R4, R132, RZ ;  /* 0x0000008404807210 */ /* 0x002fc60007f7e0ff */
[----:B------:R-:W2:Y:S04]  /*136a0*/  LDL R137, [R1+0x604] ;  /* 0x0006040001897983 */ /* 0x000ea80000100800 */
[----:B------:R-:W2:Y:S01]  /*136b0*/  LDL R132, [R1+0x5fc] ;  /* 0x0005fc0001847983 */ /* 0x000ea20000100800 */
[----:B---3--:R-:W-:-:S03]  /*136c0*/  IMAD.X R131, R5, 0x1, R124, P2 ;  /* 0x0000000105837824 */ /* 0x008fc600010e067c */
[----:B------:R-:W3:Y:S04]  /*136d0*/  LDL R124, [R1+0x5ec] ;  /* 0x0005ec00017c7983 */ /* 0x000ee80000100800 */
[----:B------:R-:W3:Y:S01]  /*136e0*/  LDL R136, [R1+0x5f8] ;  /* 0x0005f80001887983 */ /* 0x000ee20000100800 */
[----:B------:R-:W-:-:S03]  /*136f0*/  ISETP.GT.AND P4, PT, R3, 0x1e, PT ;  /* 0x0000001e0300780c */ /* 0x000fc60003f84270 */
[----:B------:R-:W3:Y:S01]  /*13700*/  LDL R165, [R1+0x674] ;  /* 0x0006740001a57983 */ /* 0x000ee20000100800 */
[----:B----4-:R-:W-:Y:S01]  /*13710*/  IMAD.X R129, R5, 0x1, R123, P3 ;  /* 0x0000000105817824 */ /* 0x010fe200018e067b */
[----:B------:R-:W-:Y:S02]  /*13720*/  ISETP.GT.AND P2, PT, R3, 0x16, PT ;  /* 0x000000160300780c */ /* 0x000fe40003f44270 */
[----:B------:R-:W3:Y:S04]  /*13730*/  LDL R123, [R1+0x5f0] ;  /* 0x0005f000017b7983 */ /* 0x000ee80000100800 */
[----:B------:R1:W-:Y:S04]  /*13740*/  LDGSTS.E [R6+0x3800], [R130.64], P5 ;  /* 0x0380000082067fae */ /* 0x0003e8000a921848 */
[----:B------:R1:W-:Y:S02]  /*13750*/  LDGSTS.E [R6+0x3900], [R128.64], P5 ;  /* 0x0390000080067fae */ /* 0x0003e4000a921848 */
[----:B-1----:R-:W-:-:S02]  /*13760*/  SEL R130, RZ, 0x4, !P2 ;  /* 0x00000004ff827807 */ /* 0x002fc40005000000 */
[----:B------:R-:W-:Y:S02]  /*13770*/  IADD3 R128, P2, R4, R126, RZ ;  /* 0x0000007e04807210 */ /* 0x000fe40007f5e0ff */
[----:B------:R-:W4:Y:S01]  /*13780*/  LDL R126, [R1+0x66c] ;  /* 0x00066c00017e7983 */ /* 0x000f220000100800 */
[----:B------:R-:W-:-:S04]  /*13790*/  ISETP.GT.AND P1, PT, R3, 0x12, PT ;  /* 0x000000120300780c */ /* 0x000fc80003f24270 */
[----:B------:R-:W-:-:S04]  /*137a0*/  SEL R7, RZ, 0x4, !P1 ;  /* 0x00000004ff077807 */ /* 0x000fc80004800000 */
[----:B------:R-:W-:Y:S02]  /*137b0*/  SEL R129, R7, RZ, !P0 ;  /* 0x000000ff07817207 */ /* 0x000fe40004000000 */
[----:B------:R-:W-:Y:S02]  /*137c0*/  ISETP.GT.AND P3, PT, R3, 0x1a, PT ;  /* 0x0000001a0300780c */ /* 0x000fe40003f64270 */
[----:B------:R-:W-:Y:S02]  /*137d0*/  ISETP.NE.U32.AND P1, PT, R129, RZ, PT ;  /* 0x000000ff8100720c */ /* 0x000fe40003f25070 */
[----:B------:R-:W-:Y:S02]  /*137e0*/  SEL R7, R130, RZ, !P0 ;  /* 0x000000ff82077207 */ /* 0x000fe40004000000 */
[----:B------:R-:W-:-:S04]  /*137f0*/  SEL R130, RZ, 0x4, !P3 ;  /* 0x00000004ff827807 */ /* 0x000fc80005800000 */
[----:B------:R-:W-:Y:S01]  /*13800*/  SEL R130, R130, RZ, !P0 ;  /* 0x000000ff82827207 */ /* 0x000fe20004000000 */
[----:B--2---:R-:W-:Y:S01]  /*13810*/  IMAD.X R129, R5, 0x1, R125, P2 ;  /* 0x0000000105817824 */ /* 0x004fe200010e067d */
[----:B------:R-:W-:Y:S01]  /*13820*/  ISETP.NE.U32.AND P2, PT, R7, RZ, PT ;  /* 0x000000ff0700720c */ /* 0x000fe20003f45070 */
[----:B------:R-:W2:Y:S04]  /*13830*/  LDL R125, [R1+0x600] ;  /* 0x00060000017d7983 */ /* 0x000ea80000100800 */
[----:B------:R1:W-:Y:S01]  /*13840*/  LDGSTS.E [R6+0x3a00], [R128.64], P5 ;  /* 0x03a0000080067fae */ /* 0x0003e2000a921848 */
[----:B------:R-:W-:Y:S02]  /*13850*/  SEL R7, RZ, 0x4, !P4 ;  /* 0x00000004ff077807 */ /* 0x000fe40006000000 */
[----:B-1----:R-:W-:-:S02]  /*13860*/  IADD3 R128, P3, R4, R164, RZ ;  /* 0x000000a404807210 */ /* 0x002fc40007f7e0ff */
[----:B------:R-:W2:Y:S03]  /*13870*/  LDL R164, [R1+0x668] ;  /* 0x0006680001a47983 */ /* 0x000ea60000100800 */
[----:B------:R-:W-:Y:S01]  /*13880*/  IMAD.X R129, R5, 0x1, R141, P3 ;  /* 0x0000000105817824 */ /* 0x000fe200018e068d */
[----:B------:R-:W-:Y:S01]  /*13890*/  SEL R7, R7, RZ, !P0 ;  /* 0x000000ff07077207 */ /* 0x000fe20004000000 */
[----:B------:R-:W-:Y:S01]  /*138a0*/  HMMA.1688.F32.TF32 R228, R160, R146, R244 ;  /* 0x00000092a0e4723c */ /* 0x000fe200000810f4 */
[----:B------:R-:W-:Y:S01]  /*138b0*/  ISETP.NE.U32.AND P3, PT, R130, RZ, PT ;  /* 0x000000ff8200720c */ /* 0x000fe20003f65070 */
[----:B------:R-:W2:Y:S01]  /*138c0*/  LDL R147, [R1+0x678] ;  /* 0x0006780001937983 */ /* 0x000ea20000100800 */
[----:B------:R-:W-:-:S03]  /*138d0*/  ISETP.NE.U32.AND P4, PT, R7, RZ, PT ;  /* 0x000000ff0700720c */ /* 0x000fc60003f85070 */
[----:B------:R1:W-:Y:S04]  /*138e0*/  LDGSTS.E [R6+0x3b00], [R128.64], P5 ;  /* 0x03b0000080067fae */ /* 0x0003e8000a921848 */
[----:B------:R-:W2:Y:S04]  /*138f0*/  LDL R7, [R1+0x67c] ;  /* 0x00067c0001077983 */ /* 0x000ea80000100800 */
[----:B------:R-:W2:Y:S01]  /*13900*/  LDL R146, [R1+0x680] ;  /* 0x0006800001927983 */ /* 0x000ea20000100800 */
[----:B-1----:R-:W-:-:S03]  /*13910*/  IADD3 R128, P5, R4, R140, RZ ;  /* 0x0000008c04807210 */ /* 0x002fc60007fbe0ff */
[----:B------:R-:W2:Y:S01]  /*13920*/  LDL R141, [R1+0x6ec] ;  /* 0x0006ec00018d7983 */ /* 0x000ea20000100800 */
[----:B---3--:R-:W-:-:S03]  /*13930*/  IADD3 R130, P6, R4, R124, RZ ;  /* 0x0000007c04827210 */ /* 0x008fc60007fde0ff */
[----:B------:R-:W3:Y:S02]  /*13940*/  LDL R124, [R1+0x670] ;  /* 0x00067000017c7983 */ /* 0x000ee40000100800 */
[C---:B------:R-:W-:Y:S01]  /*13950*/  IMAD.X R131, R5.reuse, 0x1, R133, P6 ;  /* 0x0000000105837824 */ /* 0x040fe200030e0685 */
[----:B------:R-:W-:Y:S01]  /*13960*/  IADD3 R132, P6, R4, R132, RZ ;  /* 0x0000008404847210 */ /* 0x000fe20007fde0ff */
[----:B------:R-:W3:Y:S04]  /*13970*/  LDL R140, [R1+0x6f4] ;  /* 0x0006f400018c7983 */ /* 0x000ee80000100800 */
[----:B------:R1:W-:Y:S01]  /*13980*/  LDGSTS.E [R6+0x4800], [R130.64], P1 ;  /* 0x0480000082067fae */ /* 0x0003e20008921848 */
[----:B------:R-:W-:-:S03]  /*13990*/  IMAD.X R133, R5, 0x1, R136, P6 ;  /* 0x0000000105857824 */ /* 0x000fc600030e0688 */
[----:B------:R-:W3:Y:S01]  /*139a0*/  LDL R136, [R1+0x6fc] ;  /* 0x0006fc0001887983 */ /* 0x000ee20000100800 */
[----:B------:R-:W-:-:S03]  /*139b0*/  IMAD.X R129, R5, 0x1, R123, P5 ;  /* 0x0000000105817824 */ /* 0x000fc600028e067b */
[----:B------:R-:W3:Y:S01]  /*139c0*/  LDL R123, [R1+0x684] ;  /* 0x00068400017b7983 */ /* 0x000ee20000100800 */
[----:B-1----:R-:W-:-:S03]  /*139d0*/  IADD3 R130, P5, R4, R137, RZ ;  /* 0x0000008904827210 */ /* 0x002fc60007fbe0ff */
[----:B------:R-:W3:Y:S04]  /*139e0*/  LDL R137, [R1+0x6e8] ;  /* 0x0006e80001897983 */ /* 0x000ee80000100800 */
[----:B------:R-:W3:Y:S04]  /*139f0*/  LDL.LU R244, [R1+0x160] ;  /* 0x0001600001f47983 */ /* 0x000ee80000300800 */
[----:B------:R-:W3:Y:S04]  /*13a00*/  LDL.LU R245, [R1+0x164] ;  /* 0x0001640001f57983 */ /* 0x000ee80000300800 */
[----:B------:R-:W3:Y:S04]  /*13a10*/  LDL.LU R246, [R1+0x168] ;  /* 0x0001680001f67983 */ /* 0x000ee80000300800 */
[----:B------:R-:W3:Y:S04]  /*13a20*/  LDL.LU R247, [R1+0x16c] ;  /* 0x00016c0001f77983 */ /* 0x000ee80000300800 */
[----:B------:R4:W-:Y:S04]  /*13a30*/  LDGSTS.E [R6+0x4900], [R128.64], P1 ;  /* 0x0490000080067fae */ /* 0x0009e80008921848 */
[----:B------:R1:W-:Y:S04]  /*13a40*/  LDGSTS.E [R6+0x4a00], [R132.64], P1 ;  /* 0x04a0000084067fae */ /* 0x0003e80008921848 */
[----:B------:R-:W3:Y:S04]  /*13a50*/  LDL R167, [R1+0x77c] ;  /* 0x00077c0001a77983 */ /* 0x000ee80000100800 */
[----:B------:R-:W3:Y:S04]  /*13a60*/  LDL R168, [R1+0x774] ;  /* 0x0007740001a87983 */ /* 0x000ee80000100800 */
[----:B------:R-:W3:Y:S01]  /*13a70*/  LDL R166, [R1+0x768] ;  /* 0x0007680001a67983 */ /* 0x000ee20000100800 */
[----:B----4-:R-:W-:-:S03]  /*13a80*/  IADD3 R128, P6, R4, R126, RZ ;  /* 0x0000007e04807210 */ /* 0x010fc60007fde0ff */
[----:B------:R-:W4:Y:S01]  /*13a90*/  LDL R126, [R1+0x6f0] ;  /* 0x0006f000017e7983 */ /* 0x000f220000100800 */
[----:B--2---:R-:W-:Y:S01]  /*13aa0*/  IMAD.X R131, R5, 0x1, R125, P5 ;  /* 0x0000000105837824 */ /* 0x004fe200028e067d */
[----:B-1----:R-:W-:Y:S02]  /*13ab0*/  IADD3 R132, P5, R4, R165, RZ ;  /* 0x000000a504847210 */ /* 0x002fe40007fbe0ff */
[----:B------:R-:W2:Y:S04]  /*13ac0*/  LDL R125, [R1+0x704] ;  /* 0x00070400017d7983 */ /* 0x000ea80000100800 */
[----:B------:R1:W-:Y:S01]  /*13ad0*/  LDGSTS.E [R6+0x4b00], [R130.64], P1 ;  /* 0x04b0000082067fae */ /* 0x0003e20008921848 */
[----:B------:R-:W-:-:S03]  /*13ae0*/  ISETP.GT.AND P1, PT, R3, 0x3, PT ;  /* 0x000000030300780c */ /* 0x000fc60003f24270 */
[----:B------:R-:W2:Y:S01]  /*13af0*/  LDL R165, [R1+0x770] ;  /* 0x0007700001a57983 */ /* 0x000ea20000100800 */
[----:B------:R-:W-:-:S03]  /*13b00*/  IMAD.X R129, R5, 0x1, R164, P6 ;  /* 0x0000000105817824 */ /* 0x000fc600030e06a4 */
[----:B------:R-:W2:Y:S04]  /*13b10*/  LDL R164, [R1+0x778] ;  /* 0x0007780001a47983 */ /* 0x000ea80000100800 */
[----:B------:R1:W-:Y:S02]  /*13b20*/  LDGSTS.E [R6+0x5800], [R128.64], P2 ;  /* 0x0580000080067fae */ /* 0x0003e40009121848 */
[----:B-1----:R-:W-:Y:S02]  /*13b30*/  SEL R129, RZ, 0x4, !P1 ;  /* 0x00000004ff817807 */ /* 0x002fe40004800000 */
[C---:B------:R-:W-:Y:S01]  /*13b40*/  IADD3 R130, P1, R4.reuse, R7, RZ ;  /* 0x0000000704827210 */ /* 0x040fe20007f3e0ff */
[----:B---3--:R-:W-:Y:S01]  /*13b50*/  IMAD.X R133, R5, 0x1, R124, P5 ;  /* 0x0000000105857824 */ /* 0x008fe200028e067c */
[----:B------:R-:W-:Y:S01]  /*13b60*/  ISETP.GT.AND P5, PT, R3, 0x7, PT ;  /* 0x000000070300780c */ /* 0x000fe20003fa4270 */
[----:B------:R-:W3:Y:S03]  /*13b70*/  LDL R124, [R1+0x6f8] ;  /* 0x0006f800017c7983 */ /* 0x000ee60000100800 */
[----:B------:R-:W-:Y:S01]  /*13b80*/  SEL R7, RZ, 0x4, !P5 ;  /* 0x00000004ff077807 */ /* 0x000fe20006800000 */
[----:B------:R-:W-:Y:S01]  /*13b90*/  IMAD.X R131, R5, 0x1, R147, P1 ;  /* 0x0000000105837824 */ /* 0x000fe200008e0693 */
[----:B------:R-:W-:Y:S01]  /*13ba0*/  IADD3 R128, P6, R4, R123, RZ ;  /* 0x0000007b04807210 */ /* 0x000fe20007fde0ff */
[----:B------:R1:W-:Y:S01]  /*13bb0*/  LDGSTS.E [R6+0x5900], [R132.64], P2 ;  /* 0x0590000084067fae */ /* 0x0003e20009121848 */
[----:B------:R-:W-:-:S03]  /*13bc0*/  SEL R7, R7, RZ, !P0 ;  /* 0x000000ff07077207 */ /* 0x000fc60004000000 */
[----:B------:R-:W3:Y:S01]  /*13bd0*/  LDL R123, [R1+0x700] ;  /* 0x00070000017b7983 */ /* 0x000ee20000100800 */
[----:B------:R-:W-:-:S03]  /*13be0*/  ISETP.NE.U32.AND P1, PT, R7, RZ, PT ;  /* 0x000000ff0700720c */ /* 0x000fc60003f25070 */
[----:B------:R-:W3:Y:S01]  /*13bf0*/  LDL R7, [R1+0x76c] ;  /* 0x00076c0001077983 */ /* 0x000ee20000100800 */
[----:B------:R-:W-:-:S03]  /*13c00*/  SEL R129, R129, RZ, !P0 ;  /* 0x000000ff81817207 */ /* 0x000fc60004000000 */
[----:B------:R1:W-:Y:S01]  /*13c10*/  LDGSTS.E [R6+0x5a00], [R130.64], P2 ;  /* 0x05a0000082067fae */ /* 0x0003e20009121848 */
[----:B------:R-:W-:Y:S03]  /*13c20*/  HMMA.1688.F32.TF32 R212, R160, R150, R244 ;  /* 0x00000096a0d4723c */ /* 0x000fe600000810f4 */
[----:B------:R-:W3:Y:S04]  /*13c30*/  LDL R151, [R1+0x784] ;  /* 0x0007840001977983 */ /* 0x000ee80000100800 */
[----:B------:R-:W3:Y:S04]  /*13c40*/  LDL.LU R244, [R1+0xf0] ;  /* 0x0000f00001f47983 */ /* 0x000ee80000300800 */
[----:B------:R-:W3:Y:S04]  /*13c50*/  LDL.LU R245, [R1+0xf4] ;  /* 0x0000f40001f57983 */ /* 0x000ee80000300800 */
[----:B------:R-:W3:Y:S01]  /*13c60*/  LDL.LU R246, [R1+0xf8] ;  /* 0x0000f80001f67983 */ /* 0x000ee20000300800 */
[----:B------:R-:W-:-:S03]  /*13c70*/  ISETP.NE.U32.AND P5, PT, R129, RZ, PT ;  /* 0x000000ff8100720c */ /* 0x000fc60003fa5070 */
[----:B------:R-:W3:Y:S01]  /*13c80*/  LDL.LU R247, [R1+0xfc] ;  /* 0x0000fc0001f77983 */ /* 0x000ee20000300800 */
[----:B------:R-:W-:-:S03]  /*13c90*/  IMAD.X R129, R5, 0x1, R146, P6 ;  /* 0x0000000105817824 */ /* 0x000fc600030e0692 */
[----:B------:R-:W3:Y:S04]  /*13ca0*/  LDL R150, [R1+0x780] ;  /* 0x0007800001967983 */ /* 0x000ee80000100800 */
[----:B------:R-:W3:Y:S01]  /*13cb0*/  LDL R147, [R1+0x40c] ;  /* 0x00040c0001937983 */ /* 0x000ee20000100800 */
[----:B-1----:R-:W-:-:S03]  /*13cc0*/  IADD3 R132, P6, R4, R141, RZ ;  /* 0x0000008d04847210 */ /* 0x002fc60007fde0ff */
[----:B------:R1:W-:Y:S01]  /*13cd0*/  LDGSTS.E [R6+0x5b00], [R128.64], P2 ;  /* 0x05b0000080067fae */ /* 0x0003e20009121848 */
[----:B------:R-:W-:-:S03]  /*13ce0*/  IADD3 R130, P2, R4, R140, RZ ;  /* 0x0000008c04827210 */ /* 0x000fc60007f5e0ff */
[----:B------:R-:W3:Y:S04]  /*13cf0*/  LDL R141, [R1+0x3fc] ;  /* 0x0003fc00018d7983 */ /* 0x000ee80000100800 */
[----:B------:R-:W3:Y:S04]  /*13d00*/  LDL R140, [R1+0x41c] ;  /* 0x00041c00018c7983 */ /* 0x000ee80000100800 */
[----:B------:R-:W3:Y:S01]  /*13d10*/  LDL R146, [R1+0x414] ;  /* 0x0004140001927983 */ /* 0x000ee20000100800 */
[----:B----4-:R-:W-:-:S03]  /*13d20*/  IMAD.X R131, R5, 0x1, R126, P2 ;  /* 0x0000000105837824 */ /* 0x010fc600010e067e */
[----:B------:R-:W4:Y:S01]  /*13d30*/  LDL R126, [R1+0x410] ;  /* 0x00041000017e7983 */ /* 0x000f220000100800 */
[----:B------:R-:W-:Y:S01]  /*13d40*/  IMAD.X R133, R5, 0x1, R137, P6 ;  /* 0x0000000105857824 */ /* 0x000fe200030e0689 */
[----:B-1----:R-:W-:-:S04]  /*13d50*/  IADD3 R128, P6, R4, R136, RZ ;  /* 0x0000008804807210 */ /* 0x002fc80007fde0ff */
[----:B------:R1:W-:Y:S04]  /*13d60*/  LDGSTS.E [R6+0x6800], [R132.64], P3 ;  /* 0x0680000084067fae */ /* 0x0003e80009921848 */
[----:B------:R1:W-:Y:S01]  /*13d70*/  LDGSTS.E [R6+0x6900], [R130.64], P3 ;  /* 0x0690000082067fae */ /* 0x0003e20009921848 */
[----:B------:R-:W-:Y:S02]  /*13d80*/  LOP3.LUT R127, R127, 0x60, RZ, 0x3c, !PT ;  /* 0x000000607f7f7812 */ /* 0x000fe400078e3cff */
[----:B--2---:R-:W-:Y:S02]  /*13d90*/  IADD3 R136, P2, R4, R125, RZ ;  /* 0x0000007d04887210 */ /* 0x004fe40007f5e0ff */
[----:B------:R-:W2:Y:S01]  /*13da0*/  LDL R125, [R1+0x428] ;  /* 0x00042800017d7983 */ /* 0x000ea20000100800 */
[----:B---3--:R-:W-:Y:S01]  /*13db0*/  IMAD.X R129, R5, 0x1, R124, P6 ;  /* 0x0000000105817824 */ /* 0x008fe200030e067c */
[----:B------:R-:W-:-:S02]  /*13dc0*/  ISETP.GT.AND P6, PT, R3, 0xf, PT ;  /* 0x0000000f0300780c */ /* 0x000fc40003fc4270 */
[----:B------:R-:W3:Y:S04]  /*13dd0*/  LDL R124, [R1+0x418] ;  /* 0x00041800017c7983 */ /* 0x000ee80000100800 */
[----:B------:R1:W-:Y:S01]  /*13de0*/  LDGSTS.E [R6+0x6a00], [R128.64], P3 ;  /* 0x06a0000080067fae */ /* 0x0003e20009921848 */
[----:B------:R-:W-:Y:S01]  /*13df0*/  IMAD.X R137, R5, 0x1, R123, P2 ;  /* 0x0000000105897824 */ /* 0x000fe200010e067b */
[----:B------:R-:W-:Y:S02]  /*13e00*/  ISETP.GT.AND P2, PT, R3, 0xb, PT ;  /* 0x0000000b0300780c */ /* 0x000fe40003f44270 */
[----:B------:R-:W3:Y:S02]  /*13e10*/  LDL R123, [R1+0x420] ;  /* 0x00042000017b7983 */ /* 0x000ee40000100800 */
[----:B-1----:R-:W-:-:S02]  /*13e20*/  SEL R129, RZ, 0x4, !P2 ;  /* 0x00000004ff817807 */ /* 0x002fc40005000000 */
[----:B------:R1:W-:Y:S02]  /*13e30*/  LDGSTS.E [R6+0x6b00], [R136.64], P3 ;  /* 0x06b0000088067fae */ /* 0x0003e40009921848 */
[----:B------:R-:W-:Y:S02]  /*13e40*/  SEL R129, R129, RZ, !P0 ;  /* 0x000000ff81817207 */ /* 0x000fe40004000000 */
[C---:B------:R-:W-:Y:S02]  /*13e50*/  IADD3 R132, P3, R4.reuse, R168, RZ ;  /* 0x000000a804847210 */ /* 0x040fe40007f7e0ff */
[C---:B-1----:R-:W-:Y:S02]  /*13e60*/  IADD3 R136, P2, R4.reuse, R7, RZ ;  /* 0x0000000704887210 */ /* 0x042fe40007f5e0ff */
[----:B------:R-:W-:Y:S02]  /*13e70*/  SEL R7, RZ, 0x4, !P6 ;  /* 0x00000004ff077807 */ /* 0x000fe40007000000 */
[----:B------:R-:W-:Y:S01]  /*13e80*/  IADD3 R128, P6, R4, R167, RZ ;  /* 0x000000a704807210 */ /* 0x000fe20007fde0ff */
[----:B------:R-:W-:Y:S01]  /*13e90*/  IMAD.X R137, R5, 0x1, R166, P2 ;  /* 0x0000000105897824 */ /* 0x000fe200010e06a6 */
[----:B------:R-:W-:-:S03]  /*13ea0*/  ISETP.NE.U32.AND P2, PT, R129, RZ, PT ;  /* 0x000000ff8100720c */ /* 0x000fc60003f45070 */
[C---:B------:R-:W-:Y:S01]  /*13eb0*/  IMAD.X R129, R5.reuse, 0x1, R164, P6 ;  /* 0x0000000105817824 */ /* 0x040fe200030e06a4 */
[----:B------:R-:W-:Y:S01]  /*13ec0*/  IADD3 R130, P6, R4, R151, RZ ;  /* 0x0000009704827210 */ /* 0x000fe20007fde0ff */
[----:B------:R-:W-:Y:S01]  /*13ed0*/  IMAD.X R133, R5, 0x1, R165, P3 ;  /* 0x0000000105857824 */ /* 0x000fe200018e06a5 */
[----:B------:R1:W-:Y:S01]  /*13ee0*/  LDGSTS.E [R6+0x7800], [R136.64], P4 ;  /* 0x0780000088067fae */ /* 0x0003e2000a121848 */
[----:B------:R-:W-:-:S03]  /*13ef0*/  SEL R7, R7, RZ, !P0 ;  /* 0x000000ff07077207 */ /* 0x000fc60004000000 */
[----:B------:R1:W-:Y:S01]  /*13f00*/  LDGSTS.E [R6+0x7900], [R132.64], P4 ;  /* 0x0790000084067fae */ /* 0x0003e2000a121848 */
[----:B------:R-:W-:-:S03]  /*13f10*/  IMAD.X R131, R5, 0x1, R150, P6 ;  /* 0x0000000105837824 */ /* 0x000fc600030e0696 */
[----:B------:R1:W-:Y:S01]  /*13f20*/  LDGSTS.E [R6+0x7a00], [R128.64], P4 ;  /* 0x07a0000080067fae */ /* 0x0003e2000a121848 */
[----:B------:R-:W-:-:S03]  /*13f30*/  ISETP.NE.U32.AND P3, PT, R7, RZ, PT ;  /* 0x000000ff0700720c */ /* 0x000fc60003f65070 */
[----:B------:R1:W-:Y:S04]  /*13f40*/  LDGSTS.E [R6+0x7b00], [R130.64], P4 ;  /* 0x07b0000082067fae */ /* 0x0003e8000a121848 */
[----:B------:R-:W3:Y:S01]  /*13f50*/  LDL R7, [R1+0x48c] ;  /* 0x00048c0001077983 */ /* 0x000ee20000100800 */
[----:B-1----:R-:W-:Y:S01]  /*13f60*/  IADD3 R128, P6, R4, R147, RZ ;  /* 0x0000009304807210 */ /* 0x002fe20007fde0ff */
[----:B------:R-:W-:-:S04]  /*13f70*/  IMAD.U32 R6, RZ, RZ, UR5 ;  /* 0x00000005ff067e24 */ /* 0x000fc8000f8e00ff */
[C---:B------:R-:W-:Y:S01]  /*13f80*/  IMAD.X R129, R5.reuse, 0x1, R141, P6 ;  /* 0x0000000105817824 */ /* 0x040fe200030e068d */
[----:B------:R-:W-:Y:S01]  /*13f90*/  IADD3 R132, P6, R4, R140, RZ ;  /* 0x0000008c04847210 */ /* 0x000fe20007fde0ff */
[----:B------:R-:W-:Y:S01]  /*13fa0*/  IMAD R6, R6, 0x8000, R127 ;  /* 0x0000800006067824 */ /* 0x000fe200078e027f */
[----:B------:R-:W-:Y:S01]  /*13fb0*/  IADD3 R130, P4, R4, R146, RZ ;  /* 0x0000009204827210 */ /* 0x000fe20007f9e0ff */
[----:B------:R-:W3:Y:S04]  /*13fc0*/  LDL R140, [R1+0x49c] ;  /* 0x00049c00018c7983 */ /* 0x000ee80000100800 */
[----:B------:R1:W-:Y:S04]  /*13fd0*/  LDGSTS.E [R6+0xc00], [R128.64], P5 ;  /* 0x00c0000080067fae */ /* 0x0003e8000a921848 */
[----:B------:R-:W3:Y:S04]  /*13fe0*/  LDL R141, [R1+0x494] ;  /* 0x00049400018d7983 */ /* 0x000ee80000100800 */
[----:B-1----:R-:W3:Y:S01]  /*13ff0*/  LDL R129, [R1+0x498] ;  /* 0x0004980001817983 */ /* 0x002ee20000100800 */
[----:B----4-:R-:W-:-:S03]  /*14000*/  IMAD.X R131, R5, 0x1, R126, P4 ;  /* 0x0000000105837824 */ /* 0x010fc600020e067e */
[----:B------:R-:W4:Y:S04]  /*14010*/  LDL R126, [R1+0x4a4] ;  /* 0x0004a400017e7983 */ /* 0x000f280000100800 */
[----:B------:R1:W-:Y:S01]  /*14020*/  LDGSTS.E [R6+0xd00], [R130.64], P5 ;  /* 0x00d0000082067fae */ /* 0x0003e2000a921848 */
[----:B------:R-:W-:Y:S03]  /*14030*/  HMMA.1688.F32.TF32 R208, R160, R154, R244 ;  /* 0x0000009aa0d0723c */ /* 0x000fe600000810f4 */
[----:B-1----:R-:W4:Y:S04]  /*14040*/  LDL R131, [R1+0x488] ;  /* 0x0004880001837983 */ /* 0x002f280000100800 */
[----:B------:R-:W4:Y:S04]  /*14050*/  LDL R130, [R1+0x490] ;  /* 0x0004900001827983 */ /* 0x000f280000100800 */
[----:B------:R-:W4:Y:S04]  /*14060*/  LDL.LU R204, [R1+0xd0] ;  /* 0x0000d00001cc7983 */ /* 0x000f280000300800 */
[----:B------:R-:W4:Y:S04]  /*14070*/  LDL.LU R205, [R1+0xd4] ;  /* 0x0000d40001cd7983 */ /* 0x000f280000300800 */
[----:B------:R-:W4:Y:S04]  /*14080*/  LDL.LU R206, [R1+0xd8] ;  /* 0x0000d80001ce7983 */ /* 0x000f280000300800 */
[----:B------:R-:W4:Y:S01]  /*14090*/  LDL.LU R207, [R1+0xdc] ;  /* 0x0000dc0001cf7983 */ /* 0x000f220000300800 */
[----:B------:R-:W-:-:S02]  /*140a0*/  IMAD.MOV.U32 R245, RZ, RZ, R148 ;  /* 0x000000fffff57224 */ /* 0x000fc400078e0094 */
[----:B------:R-:W-:Y:S01]  /*140b0*/  IMAD.MOV.U32 R247, RZ, RZ, R144 ;  /* 0x000000fffff77224 */ /* 0x000fe200078e0090 */
[----:B--2---:R-:W-:Y:S02]  /*140c0*/  IADD3 R136, P4, R4, R125, RZ ;  /* 0x0000007d04887210 */ /* 0x004fe40007f9e0ff */
[----:B------:R-:W2:Y:S04]  /*140d0*/  LDL R125, [R1+0x4a0] ;  /* 0x0004a000017d7983 */ /* 0x000ea80000100800 */
[----:B------:R-:W2:Y:S04]  /*140e0*/  LDL.LU R244, [R1+0xc0] ;  /* 0x0000c00001f47983 */ /* 0x000ea80000300800 */
[----:B------:R-:W2:Y:S04]  /*140f0*/  LDL R154, [R1+0x514] ;  /* 0x00051400019a7983 */ /* 0x000ea80000100800 */
[----:B------:R-:W2:Y:S04]  /*14100*/  LDL R151, [R1+0x508] ;  /* 0x0005080001977983 */ /* 0x000ea80000100800 */
[----:B------:R-:W2:Y:S04]  /*14110*/  LDL R147, [R1+0x510] ;  /* 0x0005100001937983 */ /* 0x000ea80000100800 */
[----:B------:R-:W2:Y:S04]  /*14120*/  LDL R146, [R1+0x524] ;  /* 0x0005240001927983 */ /* 0x000ea80000100800 */
[----:B------:R-:W2:Y:S04]  /*14130*/  LDL R148, [R1+0x51c] ;  /* 0x00051c0001947983 */ /* 0x000ea80000100800 */
[----:B------:R-:W2:Y:S01]  /*14140*/  LDL R127, [R1+0x518] ;  /* 0x00051800017f7983 */ /* 0x000ea20000100800 */
[----:B---3--:R-:W-:-:S03]  /*14150*/  IMAD.X R133, R5, 0x1, R124, P6 ;  /* 0x0000000105857824 */ /* 0x008fc600030e067c */
[----:B------:R-:W3:Y:S04]  /*14160*/  LDL R150, [R1+0x58c] ;  /* 0x00058c0001967983 */ /* 0x000ee80000100800 */
[----:B------:R-:W3:Y:S01]  /*14170*/  LDL R124, [R1+0x50c] ;  /* 0x00050c00017c7983 */ /* 0x000ee20000100800 */
[----:B------:R-:W-:-:S03]  /*14180*/  ISETP.GT.AND P6, PT, R3, 0x17, PT ;  /* 0x000000170300780c */ /* 0x000fc60003fc4270 */
[----:B------:R1:W-:Y:S01]  /*14190*/  LDGSTS.E [R6+0xe00], [R132.64], P5 ;  /* 0x00e0000084067fae */ /* 0x0003e2000a921848 */
[----:B------:R-:W-:Y:S01]  /*141a0*/  IMAD.X R137, R5, 0x1, R123, P4 ;  /* 0x0000000105897824 */ /* 0x000fe200020e067b */
[----:B------:R-:W-:Y:S02]  /*141b0*/  ISETP.GT.AND P4, PT, R3, 0x13, PT ;  /* 0x000000130300780c */ /* 0x000fe40003f84270 */
[----:B------:R-:W3:Y:S02]  /*141c0*/  LDL R123, [R1+0x520] ;  /* 0x00052000017b7983 */ /* 0x000ee40000100800 */
[----:B------:R-:W-:Y:S02]  /*141d0*/  SEL R128, RZ, 0x4, !P4 ;  /* 0x00000004ff807807 */ /* 0x000fe40006000000 */
[----:B------:R1:W-:Y:S01]  /*141e0*/  LDGSTS.E [R6+0xf00], [R136.64], P5 ;  /* 0x00f0000088067fae */ /* 0x0003e2000a921848 */
[----:B------:R-:W-:Y:S02]  /*141f0*/  IADD3 R144, P4, R4, R7, RZ ;  /* 0x0000000704907210 */ /* 0x000fe40007f9e0ff */
[----:B------:R-:W-:-:S02]  /*14200*/  SEL R7, RZ, 0x4, !P6 ;  /* 0x00000004ff077807 */ /* 0x000fc40007000000 */
[----:B-1----:R-:W-:-:S05]  /*14210*/  IADD3 R136, P6, R4, R140, RZ ;  /* 0x0000008c04887210 */ /* 0x002fca0007fde0ff */
[C---:B------:R-:W-:Y:S01]  /*14220*/  IMAD.X R137, R5.reuse, 0x1, R129, P6 ;  /* 0x0000000105897824 */ /* 0x040fe200030e0681 */
[C---:B----4-:R-:W-:Y:S02]  /*14230*/  IADD3 R140, P6, R4.reuse, R126, RZ ;  /* 0x0000007e048c7210 */ /* 0x050fe40007fde0ff */
[----:B------:R-:W4:Y:S01]  /*14240*/  LDL R126, [R1+0x594] ;  /* 0x00059400017e7983 */ /* 0x000f220000100800 */
[----:B------:R-:W-:Y:S01]  /*14250*/  IADD3 R132, P5, R4, R141, RZ ;  /* 0x0000008d04847210 */ /* 0x000fe20007fbe0ff */
[----:B------:R-:W-:Y:S02]  /*14260*/  IMAD.MOV.U32 R246, RZ, RZ, R145 ;  /* 0x000000fffff67224 */ /* 0x000fe400078e0091 */
[C---:B------:R-:W-:Y:S02]  /*14270*/  IMAD.X R145, R5.reuse, 0x1, R131, P4 ;  /* 0x0000000105917824 */ /* 0x040fe400020e0683 */
[----:B------:R-:W-:-:S03]  /*14280*/  IMAD.X R133, R5, 0x1, R130, P5 ;  /* 0x0000000105857824 */ /* 0x000fc600028e0682 */
[----:B------:R1:W-:Y:S04]  /*14290*/  LDGSTS.E [R6+0x1c00], [R144.64], P1 ;  /* 0x01c0000090067fae */ /* 0x0003e80008921848 */
[----:B------:R1:W-:Y:S04]  /*142a0*/  LDGSTS.E [R6+0x1d00], [R132.64], P1 ;  /* 0x01d0000084067fae */ /* 0x0003e80008921848 */
[----:B------:R3:W-:Y:S01]  /*142b0*/  LDGSTS.E [R6+0x1e00], [R136.64], P1 ;  /* 0x01e0000088067fae */ /* 0x0007e20008921848 */
[----:B------:R-:W-:-:S04]  /*142c0*/  SEL R128, R128, RZ, !P0 ;  /* 0x000000ff80807207 */ /* 0x000fc80004000000 */
[----:B------:R-:W-:Y:S02]  /*142d0*/  ISETP.NE.U32.AND P4, PT, R128, RZ, PT ;  /* 0x000000ff8000720c */ /* 0x000fe40003f85070 */
[----:B------:R-:W-:Y:S01]  /*142e0*/  HMMA.1688.F32.TF32 R128, R160, R158, R204 ;  /* 0x0000009ea080723c */ /* 0x000fe200000810cc */
[----:B------:R-:W-:-:S06]  /*142f0*/  SEL R7, R7, RZ, !P0 ;  /* 0x000000ff07077207 */ /* 0x000fcc0004000000 */
[----:B------:R-:W-:Y:S02]  /*14300*/  IMAD.MOV.U32 R205, RZ, RZ, R0 ;  /* 0x000000ffffcd7224 */ /* 0x000fe400078e0000 */
[----:B------:R-:W-:Y:S01]  /*14310*/  IMAD.MOV.U32 R206, RZ, RZ, R2 ;  /* 0x000000ffffce7224 */ /* 0x000fe200078e0002 */
[----:B------:R-:W-:Y:S01]  /*14320*/  ISETP.NE.U32.AND P5, PT, R7, RZ, PT ;  /* 0x000000ff0700720c */ /* 0x000fe20003fa5070 */
[----:B--2---:R-:W-:Y:S02]  /*14330*/  IMAD.X R141, R5, 0x1, R125, P6 ;  /* 0x00000001058d7824 */ /* 0x004fe400030e067d */
[----:B------:R-:W2:Y:S04]  /*14340*/  LDL R125, [R1+0x588] ;  /* 0x00058800017d7983 */ /* 0x000ea80000100800 */
[----:B------:R1:W-:Y:S02]  /*14350*/  LDGSTS.E [R6+0x1f00], [R140.64], P1 ;  /* 0x01f000008c067fae */ /* 0x0003e40008921848 */
[----:B-1----:R-:W-:-:S05]  /*14360*/  IADD3 R140, P1, R4, R154, RZ ;  /* 0x0000009a048c7210 */ /* 0x002fca0007f3e0ff */
[C---:B------:R-:W-:Y:S01]  /*14370*/  IMAD.X R141, R5.reuse, 0x1, R147, P1 ;  /* 0x00000001058d7824 */ /* 0x040fe200008e0693 */
[C---:B------:R-:W-:Y:S02]  /*14380*/  IADD3 R146, P1, R4.reuse, R146, RZ ;  /* 0x0000009204927210 */ /* 0x040fe40007f3e0ff */
[C---:B---3--:R-:W-:Y:S02]  /*14390*/  IADD3 R136, P6, R4.reuse, R124, RZ ;  /* 0x0000007c04887210 */ /* 0x048fe40007fde0ff */
[----:B------:R-:W3:Y:S03]  /*143a0*/  LDL R124, [R1+0x59c] ;  /* 0x00059c00017c7983 */ /* 0x000ee60000100800 */
[C---:B------:R-:W-:Y:S01]  /*143b0*/  IMAD.X R137, R5.reuse, 0x1, R151, P6 ;  /* 0x0000000105897824 */ /* 0x040fe200030e0697 */
[----:B------:R-:W-:Y:S02]  /*143c0*/  IADD3 R144, P6, R4, R148, RZ ;  /* 0x0000009404907210 */ /* 0x000fe40007fde0ff */
[----:B------:R-:W3:Y:S04]  /*143d0*/  LDL R148, [R1+0x590] ;  /* 0x0005900001947983 */ /* 0x000ee80000100800 */
[----:B------:R1:W-:Y:S01]  /*143e0*/  LDGSTS.E [R6+0x2c00], [R136.64], P2 ;  /* 0x02c0000088067fae */ /* 0x0003e20009121848 */
[----:B------:R-:W-:Y:S01]  /*143f0*/  IMAD.X R145, R5, 0x1, R127, P6 ;  /* 0x0000000105917824 */ /* 0x000fe200030e067f */
[----:B------:R-:W-:-:S02]  /*14400*/  ISETP.GT.AND P6, PT, R3, 0x1b, PT ;  /* 0x0000001b0300780c */ /* 0x000fc40003fc4270 */
[----:B------:R4:W-:Y:S01]  /*14410*/  LDGSTS.E [R6+0x2d00], [R140.64], P2 ;  /* 0x02d000008c067fae */ /* 0x0009e20009121848 */
[----:B------:R-:W-:-:S03]  /*14420*/  IMAD.X R147, R5, 0x1, R123, P1 ;  /* 0x0000000105937824 */ /* 0x000fc600008e067b */
[----:B-1----:R-:W3:Y:S04]  /*14430*/  LDL R137, [R1+0x5a4] ;  /* 0x0005a40001897983 */ /* 0x002ee80000100800 */
[----:B------:R-:W3:Y:S04]  /*14440*/  LDL R123, [R1+0x598] ;  /* 0x00059800017b7983 */ /* 0x000ee80000100800 */
[----:B------:R-:W3:Y:S04]  /*14450*/  LDL.LU R204, [R1+0x190] ;  /* 0x0001900001cc7983 */ /* 0x000ee80000300800 */
[----:B------:R-:W3:Y:S04]  /*14460*/  LDL.LU R0, [R1+0x810] ;  /* 0x0008100001007983 */ /* 0x000ee80000300800 */
[----:B------:R-:W3:Y:S04]  /*14470*/  LDL.LU R2, [R1+0x80c] ;  /* 0x00080c0001027983 */ /* 0x000ee80000300800 */
[----:B------:R-:W3:Y:S01]  /*14480*/  LDL R127, [R1+0x5a0] ;  /* 0x0005a000017f7983 */ /* 0x000ee20000100800 */
[----:B------:R-:W-:-:S03]  /*14490*/  SEL R7, RZ, 0x4, !P6 ;  /* 0x00000004ff077807 */ /* 0x000fc60007000000 */
[----:B------:R4:W-:Y:S01]  /*144a0*/  LDGSTS.E [R6+0x2e00], [R144.64], P2 ;  /* 0x02e0000090067fae */ /* 0x0009e20009121848 */
[----:B------:R-:W-:-:S03]  /*144b0*/  ISETP.GT.AND P1, PT, R3, 0x1f, PT ;  /* 0x0000001f0300780c */ /* 0x000fc60003f24270 */
[----:B------:R3:W-:Y:S04]  /*144c0*/  LDGSTS.E [R6+0x2f00], [R146.64], P2 ;  /* 0x02f0000092067fae */ /* 0x0007e80009121848 */
[----:B------:R-:W1:Y:S01]  /*144d0*/  S2R R249, SR_TID.X ;  /* 0x0000000000f97919 */ /* 0x000e620000002100 */
[----:B------:R-:W-:Y:S03]  /*144e0*/  HMMA.1688.F32.TF32 R132, R160, R134, R244 ;  /* 0x00000086a084723c */ /* 0x000fe600000810f4 */
[----:B------:R-:W3:Y:S04]  /*144f0*/  LDL R155, [R1+0x61c] ;  /* 0x00061c00019b7983 */ /* 0x000ee80000100800 */
[----:B------:R-:W3:Y:S04]  /*14500*/  LDL R154, [R1+0x610] ;  /* 0x00061000019a7983 */ /* 0x000ee80000100800 */
[----:B------:R-:W3:Y:S01]  /*14510*/  LDL R151, [R1+0x68c] ;  /* 0x00068c0001977983 */ /* 0x000ee20000100800 */
[----:B------:R-:W-:-:S03]  /*14520*/  IMAD.MOV.U32 R207, RZ, RZ, R252 ;  /* 0x000000ffffcf7224 */ /* 0x000fc600078e00fc */
[----:B------:R-:W3:Y:S04]  /*14530*/  LDL R159, [R1+0x708] ;  /* 0x00070800019f7983 */ /* 0x000ee80000100800 */
[----:B------:R-:W3:Y:S01]  /*14540*/  LDL R158, [R1+0x71c] ;  /* 0x00071c00019e7983 */ /* 0x000ee20000100800 */
[----:B----4-:R-:W-:-:S03]  /*14550*/  IADD3 R144, P6, R4, R126, RZ ;  /* 0x0000007e04907210 */ /* 0x010fc60007fde0ff */
[----:B------:R-:W4:Y:S01]  /*14560*/  LDL R126, [R1+0x60c] ;  /* 0x00060c00017e7983 */ /* 0x000f220000100800 */
[----:B------:R-:W-:Y:S02]  /*14570*/  IADD3 R140, P2, R4, R150, RZ ;  /* 0x00000096048c7210 */ /* 0x000fe40007f5e0ff */
[----:B------:R-:W-:Y:S02]  /*14580*/  SEL R136, RZ, 0x4, !P1 ;  /* 0x00000004ff887807 */ /* 0x000fe40004800000 */
[----:B------:R-:W-:Y:S01]  /*14590*/  SEL R7, R7, RZ, !P0 ;  /* 0x000000ff07077207 */ /* 0x000fe20004000000 */
[----:B------:R-:W-:Y:S01]  /*145a0*/  IMAD.MOV.U32 R247, RZ, RZ, R149 ;  /* 0x000000fffff77224 */ /* 0x000fe200078e0095 */
[----:B------:R-:W4:Y:S01]  /*145b0*/  LDL R150, [R1+0x620] ;  /* 0x0006200001967983 */ /* 0x000f220000100800 */
[----:B------:R-:W-:-:S03]  /*145c0*/  IMAD.MOV.U32 R246, RZ, RZ, R152 ;  /* 0x000000fffff67224 */ /* 0x000fc600078e0098 */
[----:B------:R-:W4:Y:S01]  /*145d0*/  LDL R152, [R1+0x618] ;  /* 0x0006180001987983 */ /* 0x000f220000100800 */
[----:B--2---:R-:W-:-:S03]  /*145e0*/  IMAD.X R141, R5, 0x1, R125, P2 ;  /* 0x00000001058d7824 */ /* 0x004fc600010e067d */
[----:B------:R-:W2:Y:S01]  /*145f0*/  LDL R125, [R1+0x614] ;  /* 0x00061400017d7983 */ /* 0x000ea20000100800 */
[----:B------:R-:W-:Y:S02]  /*14600*/  ISETP.NE.U32.AND P2, PT, R7, RZ, PT ;  /* 0x000000ff0700720c */ /* 0x000fe40003f45070 */
[----:B------:R-:W-:Y:S01]  /*14610*/  SEL R7, R136, RZ, !P0 ;  /* 0x000000ff88077207 */ /* 0x000fe20004000000 */
[----:B------:R1:W-:Y:S01]  /*14620*/  LDGSTS.E [R6+0x3c00], [R140.64], P3 ;  /* 0x03c000008c067fae */ /* 0x0003e20009921848 */
[----:B---3--:R-:W-:-:S03]  /*14630*/  IADD3 R146, P1, R4, R124, RZ ;  /* 0x0000007c04927210 */ /* 0x008fc60007f3e0ff */
[----:B------:R-:W3:Y:S01]  /*14640*/  LDL R124, [R1+0x608] ;  /* 0x00060800017c7983 */ /* 0x000ee20000100800 */
[----:B------:R-:W-:-:S05]  /*14650*/  IMAD.X R145, R5, 0x1, R148, P6 ;  /* 0x0000000105917824 */ /* 0x000fca00030e0694 */
[----:B------:R4:W-:Y:S01]  /*14660*/  LDGSTS.E [R6+0x3d00], [R144.64], P3 ;  /* 0x03d0000090067fae */ /* 0x0009e20009921848 */
[C---:B------:R-:W-:Y:S01]  /*14670*/  IADD3 R148, P6, R4.reuse, R137, RZ ;  /* 0x0000008904947210 */ /* 0x040fe20007fde0ff */
[----:B------:R-:W-:Y:S01]  /*14680*/  IMAD.X R147, R5, 0x1, R123, P1 ;  /* 0x0000000105937824 */ /* 0x000fe200008e067b */
[----:B-1----:R-:W-:Y:S02]  /*14690*/  LOP3.LUT R123, R249, 0x1f, RZ, 0xc0, !PT ;  /* 0x0000001ff97b7812 */ /* 0x002fe400078ec0ff */
[----:B------:R-:W-:Y:S01]  /*146a0*/  ISETP.NE.U32.AND P1, PT, R7, RZ, PT ;  /* 0x000000ff0700720c */ /* 0x000fe20003f25070 */
[----:B------:R-:W-:Y:S01]  /*146b0*/  IMAD.MOV.U32 R245, RZ, RZ, R153 ;  /* 0x000000fffff57224 */ /* 0x000fe200078e0099 */
[----:B------:R2:W-:Y:S04]  /*146c0*/  LDGSTS.E [R6+0x3e00], [R146.64], P3 ;  /* 0x03e0000092067fae */ /* 0x0005e80009921848 */
[----:B------:R-:W3:Y:S01]  /*146d0*/  LDL R153, [R1+0x624] ;  /* 0x0006240001997983 */ /* 0x000ee20000100800 */
[----:B------:R-:W-:Y:S01]  /*146e0*/  IMAD.X R149, R5, 0x1, R127, P6 ;  /* 0x0000000105957824 */ /* 0x000fe200030e067f */
[----:B------:R-:W-:Y:S01]  /*146f0*/  ISETP.GE.AND P6, PT, R123, R3, PT ;  /* 0x000000037b00720c */ /* 0x000fe20003fc6270 */
[----:B------:R-:W-:Y:S01]  /*14700*/  IMAD.MOV.U32 R244, RZ, RZ, R156 ;  /* 0x000000fffff47224 */ /* 0x000fe200078e009c */
[----:B------:R-:W3:Y:S02]  /*14710*/  LDL R127, [R1+0x694] ;  /* 0x00069400017f7983 */ /* 0x000ee40000100800 */
[----:B------:R-:W-:Y:S01]  /*14720*/  SEL R7, RZ, 0x4, P6 ;  /* 0x00000004ff077807 */ /* 0x000fe20003000000 */
[----:B------:R-:W-:Y:S01]  /*14730*/  HMMA.1688.F32.TF32 R136, R160, R138, R204 ;  /* 0x0000008aa088723c */ /* 0x000fe200000810cc */
[----:B------:R1:W-:Y:S04]  /*14740*/  LDGSTS.E [R6+0x3f00], [R148.64], P3 ;  /* 0x03f0000094067fae */ /* 0x0003e80009921848 */
[----:B------:R-:W3:Y:S01]  /*14750*/  LDL R156, [R1+0x710] ;  /* 0x00071000019c7983 */ /* 0x000ee20000100800 */
[----:B----4-:R-:W-:-:S03]  /*14760*/  IADD3 R144, P6, R4, R126, RZ ;  /* 0x0000007e04907210 */ /* 0x010fc60007fde0ff */
[----:B------:R-:W4:Y:S01]  /*14770*/  LDL R126, [R1+0x688] ;  /* 0x00068800017e7983 */ /* 0x000f220000100800 */
[----:B------:R-:W-:Y:S01]  /*14780*/  SEL R7, R7, RZ, !P0 ;  /* 0x000000ff07077207 */ /* 0x000fe20004000000 */
[----:B------:R-:W-:Y:S02]  /*14790*/  HMMA.1688.F32.TF32 R140, R160, R142, R244 ;  /* 0x0000008ea08c723c */ /* 0x000fe400000810f4 */
[----:B------:R-:W4:Y:S01]  /*147a0*/  LDL R163, [R1+0x6a4] ;  /* 0x0006a40001a37983 */ /* 0x000f220000100800 */
[----:B------:R-:W-:-:S03]  /*147b0*/  ISETP.NE.U32.AND P3, PT, R7, RZ, PT ;  /* 0x000000ff0700720c */ /* 0x000fc60003f65070 */
[----:B------:R-:W4:Y:S04]  /*147c0*/  LDL R162, [R1+0x698] ;  /* 0x0006980001a27983 */ /* 0x000f280000100800 */
[----:B------:R-:W4:Y:S04]  /*147d0*/  LDL R7, [R1+0x70c] ;  /* 0x00070c0001077983 */ /* 0x000f280000100800 */
[----:B------:R-:W4:Y:S04]  /*147e0*/  LDL R161, [R1+0x6a0] ;  /* 0x0006a00001a17983 */ /* 0x000f280000100800 */
[----:B------:R-:W4:Y:S01]  /*147f0*/  LDL R160, [R1+0x714] ;  /* 0x0007140001a07983 */ /* 0x000f220000100800 */
[----:B--2---:R-:W-:-:S03]  /*14800*/  IADD3 R146, P0, R4, R125, RZ ;  /* 0x0000007d04927210 */ /* 0x004fc60007f1e0ff */
[----:B------:R-:W2:Y:S02]  /*14810*/  LDL R125, [R1+0x69c] ;  /* 0x00069c00017d7983 */ /* 0x000ea40000100800 */
[C---:B------:R-:W-:Y:S02]  /*14820*/  IMAD.X R147, R5.reuse, 0x1, R154, P0 ;  /* 0x0000000105937824 */ /* 0x040fe400000e069a */
[----:B------:R-:W2:Y:S01]  /*14830*/  LDL R154, [R1+0x718] ;  /* 0x00071800019a7983 */ /* 0x000ea20000100800 */
[----:B---3--:R-:W-:-:S03]  /*14840*/  IMAD.X R145, R5, 0x1, R124, P6 ;  /* 0x0000000105917824 */ /* 0x008fc600030e067c */
[----:B------:R-:W3:Y:S01]  /*14850*/  LDL R124, [R1+0x690] ;  /* 0x00069000017c7983 */ /* 0x000ee20000100800 */
[----:B-1----:R-:W-:-:S03]  /*14860*/  IADD3 R148, P6, R4, R155, RZ ;  /* 0x0000009b04947210 */ /* 0x002fc60007fde0ff */
[----:B------:R-:W3:Y:S02]  /*14870*/  LDL R155, [R1+0x724] ;  /* 0x00072400019b7983 */ /* 0x000ee40000100800 */
[----:B------:R-:W-:Y:S02]  /*14880*/  IMAD.X R149, R5, 0x1, R152, P6 ;  /* 0x0000000105957824 */ /* 0x000fe400030e0698 */
[----:B------:R1:W-:Y:S04]  /*14890*/  LDGSTS.E [R6+0x4c00], [R144.64], P4 ;  /* 0x04c0000090067fae */ /* 0x0003e8000a121848 */
[----:B------:R1:W-:Y:S04]  /*148a0*/  LDGSTS.E [R6+0x4d00], [R146.64], P4 ;  /* 0x04d0000092067fae */ /* 0x0003e8000a121848 */
[----:B------:R-:W3:Y:S04]  /*148b0*/  LDL R152, [R1+0x720] ;  /* 0x0007200001987983 */ /* 0x000ee80000100800 */
[----:B------:R4:W-:Y:S01]  /*148c0*/  LDGSTS.E [R6+0x4e00], [R148.64], P4 ;  /* 0x04e0000094067fae */ /* 0x0009e2000a121848 */
[----:B-1----:R-:W-:-:S03]  /*148d0*/  IADD3 R146, P6, R4, R151, RZ ;  /* 0x0000009704927210 */ /* 0x002fc60007fde0ff */
[----:B------:R-:W3:Y:S02]  /*148e0*/  LDL R151, [R1+0x794] ;  /* 0x0007940001977983 */ /* 0x000ee40000100800 */
[----:B----4-:R-:W-:Y:S02]  /*148f0*/  IMAD.X R147, R5, 0x1, R126, P6 ;  /* 0x0000000105937824 */ /* 0x010fe400030e067e */
[----:B------:R-:W4:Y:S01]  /*14900*/  LDL R126, [R1+0x790] ;  /* 0x00079000017e7983 */ /* 0x000f220000100800 */
[----:B------:R-:W-:-:S03]  /*14910*/  IADD3 R144, P0, R4, R153, RZ ;  /* 0x0000009904907210 */ /* 0x000fc60007f1e0ff */
[----:B------:R-:W4:Y:S02]  /*14920*/  LDL R153, [R1+0x78c] ;  /* 0x00078c0001997983 */ /* 0x000f240000100800 */
[----:B------:R-:W-:Y:S01]  /*14930*/  IMAD.X R145, R5, 0x1, R150, P0 ;  /* 0x0000000105917824 */ /* 0x000fe200000e0696 */
[C---:B------:R-:W-:Y:S01]  /*14940*/  IADD3 R148, P0, R4.reuse, R127, RZ ;  /* 0x0000007f04947210 */ /* 0x040fe20007f1e0ff */
[----:B------:R-:W4:Y:S04]  /*14950*/  LDL R150, [R1+0x788] ;  /* 0x0007880001967983 */ /* 0x000f280000100800 */
[----:B------:R2:W-:Y:S04]  /*14960*/  LDGSTS.E [R6+0x4f00], [R144.64], P4 ;  /* 0x04f0000090067fae */ /* 0x0005e8000a121848 */
[----:B------:R1:W-:Y:S04]  /*14970*/  LDGSTS.E [R6+0x5c00], [R146.64], P5 ;  /* 0x05c0000092067fae */ /* 0x0003e8000a921848 */
[----:B------:R-:W4:Y:S01]  /*14980*/  LDL R127, [R1+0x79c] ;  /* 0x00079c00017f7983 */ /* 0x000f220000100800 */
[----:B--2---:R-:W-:-:S03]  /*14990*/  IADD3 R144, P4, R4, R125, RZ ;  /* 0x0000007d04907210 */ /* 0x004fc60007f9e0ff */
[----:B------:R-:W2:Y:S02]  /*149a0*/  LDL R125, [R1+0x7a4] ;  /* 0x0007a400017d7983 */ /* 0x000ea40000100800 */
[C---:B------:R-:W-:Y:S02]  /*149b0*/  IMAD.X R145, R5.reuse, 0x1, R162, P4 ;  /* 0x0000000105917824 */ /* 0x040fe400020e06a2 */
[C---:B---3--:R-:W-:Y:S01]  /*149c0*/  IMAD.X R149, R5.reuse, 0x1, R124, P0 ;  /* 0x0000000105957824 */ /* 0x048fe200000e067c */
[----:B-1----:R-:W-:Y:S01]  /*149d0*/  IADD3 R146, P0, R4, R163, RZ ;  /* 0x000000a304927210 */ /* 0x002fe20007f1e0ff */
[----:B------:R-:W3:Y:S04]  /*149e0*/  LDL R124, [R1+0x798] ;  /* 0x00079800017c7983 */ /* 0x000ee80000100800 */
[----:B------:R1:W-:Y:S01]  /*149f0*/  LDGSTS.E [R6+0x5d00], [R148.64], P5 ;  /* 0x05d0000094067fae */ /* 0x0003e2000a921848 */
[----:B------:R-:W-:-:S03]  /*14a00*/  IMAD.X R147, R5, 0x1, R161, P0 ;  /* 0x0000000105937824 */ /* 0x000fc600000e06a1 */
[----:B------:R1:W-:Y:S04]  /*14a10*/  LDGSTS.E [R6+0x5e00], [R144.64], P5 ;  /* 0x05e0000090067fae */ /* 0x0003e8000a921848 */
[----:B------:R1:W-:Y:S02]  /*14a20*/  LDGSTS.E [R6+0x5f00], [R146.64], P5 ;  /* 0x05f0000092067fae */ /* 0x0003e4000a921848 */
[C---:B-1----:R-:W-:Y:S02]  /*14a30*/  IADD3 R148, P4, R4.reuse, R7, RZ ;  /* 0x0000000704947210 */ /* 0x042fe40007f9e0ff */
[----:B------:R-:W3:Y:S01]  /*14a40*/  LDL R7, [R1+0x7a0] ;  /* 0x0007a00001077983 */ /* 0x000ee20000100800 */
[C---:B------:R-:W-:Y:S02]  /*14a50*/  IADD3 R144, P0, R4.reuse, R160, RZ ;  /* 0x000000a004907210 */ /* 0x040fe40007f1e0ff */
[C---:B------:R-:W-:Y:S01]  /*14a60*/  IMAD.X R149, R5.reuse, 0x1, R159, P4 ;  /* 0x0000000105957824 */ /* 0x040fe200020e069f */
[----:B------:R-:W3:Y:S01]  /*14a70*/  LDL.LU R160, [R1+0x394] ;  /* 0x0003940001a07983 */ /* 0x000ee20000300800 */
[----:B------:R-:W-:Y:S01]  /*14a80*/  IADD3 R146, P4, R4, R158, RZ ;  /* 0x0000009e04927210 */ /* 0x000fe20007f9e0ff */
[----:B------:R-:W-:-:S02]  /*14a90*/  IMAD.X R145, R5, 0x1, R156, P0 ;  /* 0x0000000105917824 */ /* 0x000fc400000e069c */
[----:B------:R1:W-:Y:S02]  /*14aa0*/  LDGSTS.E [R6+0x6c00], [R148.64], P2 ;  /* 0x06c0000094067fae */ /* 0x0003e40009121848 */
[----:B------:R-:W-:Y:S02]  /*14ab0*/  IMAD.X R147, R5, 0x1, R154, P4 ;  /* 0x0000000105937824 */ /* 0x000fe400020e069a */
[----:B------:R4:W-:Y:S04]  /*14ac0*/  LDGSTS.E [R6+0x6d00], [R144.64], P2 ;  /* 0x06d0000090067fae */ /* 0x0009e80009121848 */
[----:B------:R-:W3:Y:S01]  /*14ad0*/  LDL.LU R168, [R1+0x374] ;  /* 0x0003740001a87983 */ /* 0x000ee20000300800 */
[----:B-1----:R-:W-:-:S03]  /*14ae0*/  IADD3 R148, P0, R4, R155, RZ ;  /* 0x0000009b04947210 */ /* 0x002fc60007f1e0ff */
[----:B------:R1:W-:Y:S02]  /*14af0*/  LDGSTS.E [R6+0x6e00], [R146.64], P2 ;  /* 0x06e0000092067fae */ /* 0x0003e40009121848 */
[----:B------:R-:W-:Y:S02]  /*14b00*/  IMAD.X R149, R5, 0x1, R152, P0 ;  /* 0x0000000105957824 */ /* 0x000fe400000e0698 */
[----:B------:R-:W3:Y:S04]  /*14b10*/  LDL.LU R152, [R1+0x390] ;  /* 0x0003900001987983 */ /* 0x000ee80000300800 */
[----:B------:R-:W3:Y:S01]  /*14b20*/  LDL.LU R156, [R1+0x370] ;  /* 0x00037000019c7983 */ /* 0x000ee20000300800 */
[----:B-1----:R-:W-:-:S03]  /*14b30*/  IADD3 R146, P0, R4, R151, RZ ;  /* 0x0000009704927210 */ /* 0x002fc60007f1e0ff */
[----:B------:R-:W3:Y:S04]  /*14b40*/  LDL.LU R176, [R1+0x354] ;  /* 0x0003540001b07983 */ /* 0x000ee80000300800 */
[----:B------:R-:W3:Y:S04]  /*14b50*/  LDL.LU R163, [R1+0x350] ;  /* 0x0003500001a37983 */ /* 0x000ee80000300800 */
[----:B------:R-:W3:Y:S04]  /*14b60*/  LDL.LU R236, [R1+0x334] ;  /* 0x0003340001ec7983 */ /* 0x000ee80000300800 */
[----:B------:R-:W3:Y:S04]  /*14b70*/  LDL.LU R171, [R1+0x330] ;  /* 0x0003300001ab7983 */ /* 0x000ee80000300800 */
[----:B------:R-:W1:Y:S04]  /*14b80*/  S2R R244, SR_TID.X ;  /* 0x0000000000f47919 */ /* 0x000e680000002100 */
[----:B------:R1:W-:Y:S01]  /*14b90*/  LDGSTS.E [R6+0x6f00], [R148.64], P2 ;  /* 0x06f0000094067fae */ /* 0x0003e20009121848 */
[----:B----4-:R-:W-:-:S03]  /*14ba0*/  IMAD.X R147, R5, 0x1, R126, P0 ;  /* 0x0000000105937824 */ /* 0x010fc600000e067e */
        /* <DEDUP_REMOVED lines=9> */
[----:B------:R-:W-:-:S03]  /*14c40*/  IADD3 R144, P4, R4, R153, RZ ;  /* 0x0000009904907210 */ /* 0x000fc60007f9e0ff */
[----:B------:R-:W1:Y:S02]  /*14c50*/  S2R R153, SR_TID.X ;  /* 0x0000000000997919 */ /* 0x000e640000002100 */
[----:B-1----:R-:W-:Y:S01]  /*14c60*/  IADD3 R148, P2, R4, R127, RZ ;  /* 0x0000007f04947210 */ /* 0x002fe20007f5e0ff */
[----:B------:R-:W-:Y:S01]  /*14c70*/  IMAD.X R145, R5, 0x1, R150, P4 ;  /* 0x0000000105917824 */ /* 0x000fe200020e0696 */
[----:B------:R-:W1:Y:S04]  /*14c80*/  S2R R246, SR_TID.X ;  /* 0x0000000000f67919 */ /* 0x000e680000002100 */
[----:B------:R-:W4:Y:S04]  /*14c90*/  LDL.LU R178, [R1+0x34c] ;  /* 0x00034c0001b27983 */ /* 0x000f280000300800 */
[----:B------:R-:W4:Y:S04]  /*14ca0*/  LDL.LU R173, [R1+0x328] ;  /* 0x0003280001ad7983 */ /* 0x000f280000300800 */
[----:B------:R1:W-:Y:S04]  /*14cb0*/  LDGSTS.E [R6+0x7c00], [R144.64], P1 ;  /* 0x07c0000090067fae */ /* 0x0003e80008921848 */
[----:B------:R-:W4:Y:S01]  /*14cc0*/  LDL.LU R170, [R1+0x36c] ;  /* 0x00036c0001aa7983 */ /* 0x000f220000300800 */
[----:B------:R-:W-:-:S03]  /*14cd0*/  LOP3.LUT R252, R153, 0x1f, RZ, 0xc0, !PT ;  /* 0x0000001f99fc7812 */ /* 0x000fc600078ec0ff */
[----:B------:R-:W4:Y:S04]  /*14ce0*/  LDL.LU R165, [R1+0x348] ;  /* 0x0003480001a57983 */ /* 0x000f280000300800 */
[----:B------:R-:W4:Y:S04]  /*14cf0*/  LDL.LU R162, [R1+0x38c] ;  /* 0x00038c0001a27983 */ /* 0x000f280000300800 */
[----:B------:R2:W-:Y:S04]  /*14d00*/  LDGSTS.E [R6+0x7d00], [R146.64], P1 ;  /* 0x07d0000092067fae */ /* 0x0005e80008921848 */
[----:B------:R-:W4:Y:S01]  /*14d10*/  LDL.LU R158, [R1+0x368] ;  /* 0x00036800019e7983 */ /* 0x000f220000300800 */
[----:B-1----:R-:W-:-:S04]  /*14d20*/  SHF.R.S32.HI R127, RZ, 0x5, R246 ;  /* 0x00000005ff7f7819 */ /* 0x002fc800000114f6 */
[----:B------:R-:W-:Y:S02]  /*14d30*/  SGXT R127, R127, 0x1 ;  /* 0x000000017f7f781a */ /* 0x000fe40000000200 */
[----:B--2---:R-:W-:Y:S02]  /*14d40*/  IADD3 R150, P0, R4, R125, RZ ;  /* 0x0000007d04967210 */ /* 0x004fe40007f1e0ff */
[----:B------:R-:W-:Y:S02]  /*14d50*/  SHF.R.S32.HI R125, RZ, 0x5, R153 ;  /* 0x00000005ff7d7819 */ /* 0x000fe40000011499 */
[----:B------:R-:W2:Y:S02]  /*14d60*/  LDL.LU R153, [R1+0x388] ;  /* 0x0003880001997983 */ /* 0x000ea40000300800 */
[----:B------:R-:W-:Y:S01]  /*14d70*/  SGXT R125, R125, 0x1 ;  /* 0x000000017d7d781a */ /* 0x000fe20000000200 */
[----:B---3--:R-:W-:Y:S02]  /*14d80*/  IMAD.X R149, R5, 0x1, R124, P2 ;  /* 0x0000000105957824 */ /* 0x008fe400010e067c */
[----:B------:R-:W-:Y:S01]  /*14d90*/  IMAD.SHL.U32 R124, R252, 0x4, RZ ;  /* 0x00000004fc7c7824 */ /* 0x000fe200078e00ff */
[----:B------:R-:W-:-:S02]  /*14da0*/  LOP3.LUT R252, R244, 0x1f, RZ, 0xc0, !PT ;  /* 0x0000001ff4fc7812 */ /* 0x000fc400078ec0ff */
[----:B------:R1:W-:Y:S02]  /*14db0*/  LDGSTS.E [R6+0x7e00], [R148.64], P1 ;  /* 0x07e0000094067fae */ /* 0x0003e40008921848 */
[----:B------:R-:W-:Y:S02]  /*14dc0*/  LOP3.LUT R124, R124, 0x90, R125, 0x78, !PT ;  /* 0x000000907c7c7812 */ /* 0x000fe400078e787d */
[----:B------:R-:W-:Y:S01]  /*14dd0*/  SHF.R.S32.HI R125, RZ, 0x5, R244 ;  /* 0x00000005ff7d7819 */ /* 0x000fe200000114f4 */
[----:B------:R-:W-:Y:S02]  /*14de0*/  IMAD.X R151, R5, 0x1, R7, P0 ;  /* 0x0000000105977824 */ /* 0x000fe400000e0607 */
[----:B------:R-:W-:Y:S01]  /*14df0*/  IMAD.U32 R7, RZ, RZ, UR5 ;  /* 0x00000005ff077e24 */ /* 0x000fe2000f8e00ff */
[----:B------:R-:W-:Y:S02]  /*14e00*/  IADD3 R144, P2, R0, R160, RZ ;  /* 0x000000a000907210 */ /* 0x000fe40007f5e0ff */
[----:B------:R1:W-:Y:S01]  /*14e10*/  LDGSTS.E [R6+0x7f00], [R150.64], P1 ;  /* 0x07f0000096067fae */ /* 0x0003e20008921848 */
[----:B------:R-:W-:-:S03]  /*14e20*/  SGXT R125, R125, 0x1 ;  /* 0x000000017d7d781a */ /* 0x000fc60000000200 */
[----:B------:R-:W0:Y:S01]  /*14e30*/  LDGDEPBAR ;  /* 0x00000000000079af */ /* 0x000e220000000000 */
[----:B------:R-:W-:Y:S01]  /*14e40*/  IADD3 R146, P0, R0, R168, RZ ;  /* 0x000000a800927210 */ /* 0x000fe20007f1e0ff */
[----:B-1----:R-:W-:Y:S02]  /*14e50*/  IMAD R6, R7, 0x2000, R124 ;  /* 0x0000200007067824 */ /* 0x002fe400078e027c */
[----:B------:R-:W-:Y:S02]  /*14e60*/  IMAD.SHL.U32 R124, R252, 0x4, RZ ;  /* 0x00000004fc7c7824 */ /* 0x000fe400078e00ff */
[----:B------:R-:W-:-:S03]  /*14e70*/  IMAD.X R145, R152, 0x1, R2, P2 ;  /* 0x0000000198917824 */ /* 0x000fc600010e0602 */
[----:B------:R-:W-:Y:S02]  /*14e80*/  LOP3.LUT R124, R124, 0x90, R125, 0x78, !PT ;  /* 0x000000907c7c7812 */ /* 0x000fe400078e787d */
[----:B------:R-:W3:Y:S01]  /*14e90*/  LDL.LU R125, [R1+0x2ac] ;  /* 0x0002ac00017d7983 */ /* 0x000ee20000300800 */
[----:B------:R-:W-:-:S03]  /*14ea0*/  IMAD.X R147, R156, 0x1, R2, P0 ;  /* 0x000000019c937824 */ /* 0x000fc600000e0602 */
[----:B------:R1:W-:Y:S01]  /*14eb0*/  LDGSTS.E [R6+0x10000], [R144.64], P3 ;  /* 0x1000000090067fae */ /* 0x0003e20009921848 */
[----:B------:R-:W-:-:S03]  /*14ec0*/  IADD3 R148, P1, R0, R176, RZ ;  /* 0x000000b000947210 */ /* 0x000fc60007f3e0ff */
[----:B------:R-:W3:Y:S02]  /*14ed0*/  LDL.LU R197, [R1+0x2cc] ;  /* 0x0002cc0001c57983 */ /* 0x000ee40000300800 */
[----:B------:R-:W-:Y:S02]  /*14ee0*/  IMAD.X R149, R163, 0x1, R2, P1 ;  /* 0x00000001a3957824 */ /* 0x000fe400008e0602 */
[----:B------:R4:W-:Y:S01]  /*14ef0*/  LDGSTS.E [R6+0x10400], [R146.64], P3 ;  /* 0x1040000092067fae */ /* 0x0009e20009921848 */
[----:B-1----:R-:W-:-:S03]  /*14f00*/  IADD3 R144, P0, R0, R236, RZ ;  /* 0x000000ec00907210 */ /* 0x002fc60007f1e0ff */
[----:B------:R-:W3:Y:S01]  /*14f10*/  LDL.LU R205, [R1+0x2a8] ;  /* 0x0002a80001cd7983 */ /* 0x000ee20000300800 */
[----:B------:R-:W-:-:S03]  /*14f20*/  LOP3.LUT R124, R124, 0x20, RZ, 0x3c, !PT ;  /* 0x000000207c7c7812 */ /* 0x000fc600078e3cff */
[----:B------:R-:W3:Y:S01]  /*14f30*/  LDL.LU R244, [R1+0x2ec] ;  /* 0x0002ec0001f47983 */ /* 0x000ee20000300800 */
[----:B------:R-:W-:Y:S01]  /*14f40*/  IMAD.X R145, R171, 0x1, R2, P0 ;  /* 0x00000001ab917824 */ /* 0x000fe200000e0602 */
[----:B------:R-:W-:Y:S02]  /*14f50*/  LOP3.LUT R252, R246, 0x1f, RZ, 0xc0, !PT ;  /* 0x0000001ff6fc7812 */ /* 0x000fe400078ec0ff */
[----:B------:R-:W3:Y:S04]  /*14f60*/  LDL.LU R247, [R1+0x2c8] ;  /* 0x0002c80001f77983 */ /* 0x000ee80000300800 */
[----:B------:R-:W3:Y:S01]  /*14f70*/  LDL.LU R250, [R1+0x30c] ;  /* 0x00030c0001fa7983 */ /* 0x000ee20000300800 */
[----:B------:R-:W-:-:S03]  /*14f80*/  IMAD R7, R7, 0x2000, R124 ;  /* 0x0000200007077824 */ /* 0x000fc600078e027c */
[----:B------:R1:W-:Y:S01]  /*14f90*/  LDGSTS.E [R6+0x10800], [R148.64], P3 ;  /* 0x1080000094067fae */ /* 0x0003e20009921848 */
[----:B------:R-:W-:-:S03]  /*14fa0*/  IMAD.SHL.U32 R124, R252, 0x4, RZ ;  /* 0x00000004fc7c7824 */ /* 0x000fc600078e00ff */
[----:B------:R-:W3:Y:S04]  /*14fb0*/  LDL.LU R241, [R1+0x2e8] ;  /* 0x0002e80001f17983 */ /* 0x000ee80000300800 */
[----:B------:R4:W-:Y:S04]  /*14fc0*/  LDGSTS.E [R6+0x10c00], [R144.64], P3 ;  /* 0x10c0000090067fae */ /* 0x0009e80009921848 */
[----:B------:R-:W3:Y:S04]  /*14fd0*/  LDL.LU R240, [R1+0x324] ;  /* 0x0003240001f07983 */ /* 0x000ee80000300800 */
[----:B------:R-:W3:Y:S01]  /*14fe0*/  LDL.LU R233, [R1+0x308] ;  /* 0x0003080001e97983 */ /* 0x000ee20000300800 */
[----:B------:R-:W-:-:S03]  /*14ff0*/  LOP3.LUT R124, R124, 0x90, R127, 0x78, !PT ;  /* 0x000000907c7c7812 */ /* 0x000fc600078e787f */
[----:B------:R-:W3:Y:S04]  /*15000*/  LDL.LU R232, [R1+0x344] ;  /* 0x0003440001e87983 */ /* 0x000ee80000300800 */
[----:B------:R-:W3:Y:S04]  /*15010*/  LDL.LU R175, [R1+0x320] ;  /* 0x0003200001af7983 */ /* 0x000ee80000300800 */
[----:B------:R-:W3:Y:S04]  /*15020*/  LDL.LU R172, [R1+0x364] ;  /* 0x0003640001ac7983 */ /* 0x000ee80000300800 */
[----:B------:R-:W3:Y:S01]  /*15030*/  LDL.LU R167, [R1+0x340] ;  /* 0x0003400001a77983 */ /* 0x000ee20000300800 */
[----:B------:R-:W-:-:S03]  /*15040*/  LOP3.LUT R124, R124, 0x40, RZ, 0x3c, !PT ;  /* 0x000000407c7c7812 */ /* 0x000fc600078e3cff */
[----:B------:R-:W3:Y:S04]  /*15050*/  LDL.LU R164, [R1+0x384] ;  /* 0x0003840001a47983 */ /* 0x000ee80000300800 */
[----:B------:R-:W3:Y:S01]  /*15060*/  LDL.LU R159, [R1+0x360] ;  /* 0x00036000019f7983 */ /* 0x000ee20000300800 */
[----:B----4-:R-:W-:-:S03]  /*15070*/  IADD3 R144, P2, R0, R126, RZ ;  /* 0x0000007e00907210 */ /* 0x010fc60007f5e0ff */
[----:B------:R-:W4:Y:S01]  /*15080*/  LDL.LU R154, [R1+0x380] ;  /* 0x00038000019a7983 */ /* 0x000f220000300800 */
[C---:B-1----:R-:W-:Y:S02]  /*15090*/  IADD3 R148, P0, R0.reuse, R245, RZ ;  /* 0x000000f500947210 */ /* 0x042fe40007f1e0ff */
[C---:B------:R-:W-:Y:S01]  /*150a0*/  IADD3 R146, P1, R0.reuse, R248, RZ ;  /* 0x000000f800927210 */ /* 0x040fe20007f3e0ff */
[--C-:B------:R-:W-:Y:S02]  /*150b0*/  IMAD.X R145, R207, 0x1, R2.reuse, P2 ;  /* 0x00000001cf917824 */ /* 0x100fe400010e0602 */
[--C-:B------:R-:W-:Y:S02]  /*150c0*/  IMAD.X R149, R239, 0x1, R2.reuse, P0 ;  /* 0x00000001ef957824 */ /* 0x100fe400000e0602 */
[----:B------:R-:W-:Y:S01]  /*150d0*/  IMAD.X R147, R179, 0x1, R2, P1 ;  /* 0x00000001b3937824 */ /* 0x000fe200008e0602 */
[----:B------:R-:W-:-:S04]  /*150e0*/  IADD3 R150, P1, R0, R198, RZ ;  /* 0x000000c600967210 */ /* 0x000fc80007f3e0ff */
[----:B------:R1:W-:Y:S01]  /*150f0*/  LDGSTS.E [R6+0x11000], [R146.64], P3 ;  /* 0x1100000092067fae */ /* 0x0003e20009921848 */
[----:B------:R-:W-:-:S03]  /*15100*/  IMAD.X R151, R251, 0x1, R2, P1 ;  /* 0x00000001fb977824 */ /* 0x000fc600008e0602 */
[----:B------:R1:W-:Y:S04]  /*15110*/  LDGSTS.E [R6+0x11400], [R148.64], P3 ;  /* 0x1140000094067fae */ /* 0x0003e80009921848 */
[----:B------:R1:W-:Y:S04]  /*15120*/  LDGSTS.E [R6+0x11800], [R150.64], P3 ;  /* 0x1180000096067fae */ /* 0x0003e80009921848 */
[----:B------:R1:W-:Y:S02]  /*15130*/  LDGSTS.E [R6+0x11c00], [R144.64], P3 ;  /* 0x11c0000090067fae */ /* 0x0003e40009921848 */
[----:B-1----:R-:W-:-:S04]  /*15140*/  IMAD.U32 R6, RZ, RZ, UR5 ;  /* 0x00000005ff067e24 */ /* 0x002fc8000f8e00ff */
[----:B------:R-:W-:Y:S02]  /*15150*/  IMAD R6, R6, 0x2000, R124 ;  /* 0x0000200006067824 */ /* 0x000fe400078e027c */
        /* <DEDUP_REMOVED lines=12> */
[----:B------:R-:W-:-:S02]  /*15220*/  IADD3 R146, P0, R0, R162, RZ ;  /* 0x000000a200927210 */ /* 0x000fc40007f1e0ff */
[----:B------:R-:W-:Y:S02]  /*15230*/  IADD3 R148, P1, R0, R170, RZ ;  /* 0x000000aa00947210 */ /* 0x000fe40007f3e0ff */
[----:B------:R-:W-:Y:S01]  /*15240*/  SHF.R.S32.HI R249, RZ, 0x5, R249 ;  /* 0x00000005fff97819 */ /* 0x000fe200000114f9 */
[----:B------:R-:W-:Y:S01]  /*15250*/  IMAD.SHL.U32 R123, R123, 0x4, RZ ;  /* 0x000000047b7b7824 */ /* 0x000fe200078e00ff */
[----:B------:R-:W4:Y:S01]  /*15260*/  LDL.LU R234, [R1+0x33c] ;  /* 0x00033c0001ea7983 */ /* 0x000f220000300800 */
[--C-:B------:R-:W-:Y:S02]  /*15270*/  IMAD.X R149, R158, 0x1, R2.reuse, P1 ;  /* 0x000000019e957824 */ /* 0x100fe400008e0602 */
[--C-:B--2---:R-:W-:Y:S01]  /*15280*/  IMAD.X R147, R153, 0x1, R2.reuse, P0 ;  /* 0x0000000199937824 */ /* 0x104fe200000e0602 */
[----:B------:R-:W-:Y:S01]  /*15290*/  IADD3 R144, P0, R0, R178, RZ ;  /* 0x000000b200907210 */ /* 0x000fe20007f1e0ff */
[----:B------:R-:W4:Y:S04]  /*152a0*/  LDL.LU R177, [R1+0x318] ;  /* 0x0003180001b17983 */ /* 0x000f280000300800 */
[----:B------:R1:W-:Y:S01]  /*152b0*/  LDGSTS.E [R7+0x10100], [R146.64], P3 ;  /* 0x1010000092077fae */ /* 0x0003e20009921848 */
[----:B------:R-:W-:-:S03]  /*152c0*/  IMAD.X R145, R165, 0x1, R2, P0 ;  /* 0x00000001a5917824 */ /* 0x000fc600000e0602 */
[----:B------:R3:W-:Y:S04]  /*152d0*/  LDGSTS.E [R7+0x10500], [R148.64], P3 ;  /* 0x1050000094077fae */ /* 0x0007e80009921848 */
[----:B------:R3:W-:Y:S01]  /*152e0*/  LDGSTS.E [R7+0x10900], [R144.64], P3 ;  /* 0x1090000090077fae */ /* 0x0007e20009921848 */
[----:B-1----:R-:W-:-:S03]  /*152f0*/  IADD3 R146, P1, R0, R238, RZ ;  /* 0x000000ee00927210 */ /* 0x002fc60007f3e0ff */
[----:B------:R-:W4:Y:S02]  /*15300*/  LDL.LU R174, [R1+0x35c] ;  /* 0x00035c0001ae7983 */ /* 0x000f240000300800 */
[----:B------:R-:W-:Y:S01]  /*15310*/  IMAD.X R147, R173, 0x1, R2, P1 ;  /* 0x00000001ad937824 */ /* 0x000fe200008e0602 */
[----:B------:R-:W-:Y:S01]  /*15320*/  SGXT R249, R249, 0x1 ;  /* 0x00000001f9f9781a */ /* 0x000fe20000000200 */
[----:B------:R-:W4:Y:S04]  /*15330*/  LDL.LU R169, [R1+0x338] ;  /* 0x0003380001a97983 */ /* 0x000f280000300800 */
[----:B------:R1:W-:Y:S01]  /*15340*/  LDGSTS.E [R7+0x10d00], [R146.64], P3 ;  /* 0x10d0000092077fae */ /* 0x0003e20009921848 */
[----:B------:R-:W-:-:S03]  /*15350*/  LOP3.LUT R123, R123, 0x90, R249, 0x78, !PT ;  /* 0x000000907b7b7812 */ /* 0x000fc600078e78f9 */
[----:B------:R-:W4:Y:S01]  /*15360*/  LDL.LU R166, [R1+0x37c] ;  /* 0x00037c0001a67983 */ /* 0x000f220000300800 */
[----:B------:R-:W-:-:S03]  /*15370*/  LOP3.LUT R123, R123, 0x60, RZ, 0x3c, !PT ;  /* 0x000000607b7b7812 */ /* 0x000fc600078e3cff */
[----:B------:R-:W4:Y:S04]  /*15380*/  LDL.LU R161, [R1+0x358] ;  /* 0x0003580001a17983 */ /* 0x000f280000300800 */
[----:B------:R-:W4:Y:S01]  /*15390*/  LDL.LU R155, [R1+0x378] ;  /* 0x00037800019b7983 */ /* 0x000f220000300800 */
[C---:B---3--:R-:W-:Y:S02]  /*153a0*/  IADD3 R144, P1, R0.reuse, R244, RZ ;  /* 0x000000f400907210 */ /* 0x048fe40007f3e0ff */
[----:B------:R-:W-:-:S03]  /*153b0*/  IADD3 R148, P0, R0, R250, RZ ;  /* 0x000000fa00947210 */ /* 0x000fc60007f1e0ff */
[--C-:B------:R-:W-:Y:S01]  /*153c0*/  IMAD.X R145, R241, 0x1, R2.reuse, P1 ;  /* 0x00000001f1917824 */ /* 0x100fe200008e0602 */
[C---:B-1----:R-:W-:Y:S01]  /*153d0*/  IADD3 R146, P1, R0.reuse, R125, RZ ;  /* 0x0000007d00927210 */ /* 0x042fe20007f3e0ff */
[----:B------:R-:W-:Y:S01]  /*153e0*/  IMAD.X R149, R233, 0x1, R2, P0 ;  /* 0x00000001e9957824 */ /* 0x000fe200000e0602 */
[----:B------:R-:W-:-:S03]  /*153f0*/  IADD3 R150, P0, R0, R197, RZ ;  /* 0x000000c500967210 */ /* 0x000fc60007f1e0ff */
[--C-:B------:R-:W-:Y:S01]  /*15400*/  IMAD.X R147, R205, 0x1, R2.reuse, P1 ;  /* 0x00000001cd937824 */ /* 0x100fe200008e0602 */
[----:B------:R1:W-:Y:S01]  /*15410*/  LDGSTS.E [R7+0x11100], [R148.64], P3 ;  /* 0x1110000094077fae */ /* 0x0003e20009921848 */
[----:B------:R-:W-:-:S03]  /*15420*/  IMAD.X R151, R247, 0x1, R2, P0 ;  /* 0x00000001f7977824 */ /* 0x000fc600000e0602 */
[----:B------:R3:W-:Y:S04]  /*15430*/  LDGSTS.E [R7+0x11500], [R144.64], P3 ;  /* 0x1150000090077fae */ /* 0x0007e80009921848 */
[----:B------:R4:W-:Y:S01]  /*15440*/  LDGSTS.E [R7+0x11900], [R150.64], P3 ;  /* 0x1190000096077fae */ /* 0x0009e20009921848 */
[----:B-1----:R-:W-:-:S03]  /*15450*/  IADD3 R148, P1, R0, R172, RZ ;  /* 0x000000ac00947210 */ /* 0x002fc60007f3e0ff */
[----:B------:R1:W-:Y:S01]  /*15460*/  LDGSTS.E [R7+0x11d00], [R146.64], P3 ;  /* 0x11d0000092077fae */ /* 0x0003e20009921848 */
[----:B---3--:R-:W-:-:S05]  /*15470*/  IADD3 R144, P0, R0, R164, RZ ;  /* 0x000000a400907210 */ /* 0x008fca0007f1e0ff */
[--C-:B----4-:R-:W-:Y:S01]  /*15480*/  IMAD.X R145, R154, 0x1, R2.reuse, P0 ;  /* 0x000000019a917824 */ /* 0x110fe200000e0602 */
[----:B-1----:R-:W-:Y:S01]  /*15490*/  IADD3 R146, P0, R0, R232, RZ ;  /* 0x000000e800927210 */ /* 0x002fe20007f1e0ff */
[----:B------:R-:W-:-:S03]  /*154a0*/  IMAD.X R149, R159, 0x1, R2, P1 ;  /* 0x000000019f957824 */ /* 0x000fc600008e0602 */
[----:B------:R1:W-:Y:S01]  /*154b0*/  LDGSTS.E [R6+0x10200], [R144.64], P3 ;  /* 0x1020000090067fae */ /* 0x0003e20009921848 */
[----:B------:R-:W-:-:S03]  /*154c0*/  IMAD.X R147, R167, 0x1, R2, P0 ;  /* 0x00000001a7937824 */ /* 0x000fc600000e0602 */
[----:B------:R3:W-:Y:S04]  /*154d0*/  LDGSTS.E [R6+0x10600], [R148.64], P3 ;  /* 0x1060000094067fae */ /* 0x0007e80009921848 */
[----:B------:R4:W-:Y:S01]  /*154e0*/  LDGSTS.E [R6+0x10a00], [R146.64], P3 ;  /* 0x10a0000092067fae */ /* 0x0009e20009921848 */
[----:B-1----:R-:W-:-:S05]  /*154f0*/  IADD3 R144, P1, R0, R240, RZ ;  /* 0x000000f000907210 */ /* 0x002fca0007f3e0ff */
[----:B------:R-:W-:-:S05]  /*15500*/  IMAD.X R145, R175, 0x1, R2, P1 ;  /* 0x00000001af917824 */ /* 0x000fca00008e0602 */
[----:B------:R1:W-:Y:S01]  /*15510*/  LDGSTS.E [R6+0x10e00], [R144.64], P3 ;  /* 0x10e0000090067fae */ /* 0x0003e20009921848 */
[----:B------:R-:W-:-:S04]  /*15520*/  IMAD.U32 R7, RZ, RZ, UR5 ;  /* 0x00000005ff077e24 */ /* 0x000fc8000f8e00ff */
[----:B------:R-:W-:Y:S02]  /*15530*/  IMAD R7, R7, 0x2000, R123 ;  /* 0x0000200007077824 */ /* 0x000fe400078e027b */
[----:B------:R-:W2:Y:S04]  /*15540*/  LDL.LU R123, [R1+0x29c] ;  /* 0x00029c00017b7983 */ /* 0x000ea80000300800 */
[----:B------:R-:W2:Y:S01]  /*15550*/  LDL.LU R249, [R1+0x2d8] ;  /* 0x0002d80001f97983 */ /* 0x000ea20000300800 */
[C---:B----4-:R-:W-:Y:S02]  /*15560*/  IADD3 R146, P1, R0.reuse, R206, RZ ;  /* 0x000000ce00927210 */ /* 0x050fe40007f3e0ff */
[----:B---3--:R-:W-:-:S03]  /*15570*/  IADD3 R148, P0, R0, R252, RZ ;  /* 0x000000fc00947210 */ /* 0x008fc60007f1e0ff */
        /* <DEDUP_REMOVED lines=8> */
[----:B------:R1:W-:Y:S04]  /*15600*/  LDGSTS.E [R6+0x11a00], [R150.64], P3 ;  /* 0x11a0000096067fae */ /* 0x0003e80009921848 */
[----:B------:R1:W-:Y:S04]  /*15610*/  LDGSTS.E [R6+0x11e00], [R144.64], P3 ;  /* 0x11e0000090067fae */ /* 0x0003e80009921848 */
[----:B-1----:R-:W3:Y:S01]  /*15620*/  LDL.LU R6, [R1+0x2fc] ;  /* 0x0002fc0001067983 */ /* 0x002ee20000300800 */
[----:B------:R-:W-:-:S02]  /*15630*/  IADD3 R148, P1, R0, R174, RZ ;  /* 0x000000ae00947210 */ /* 0x000fc40007f3e0ff */
[----:B------:R-:W-:-:S03]  /*15640*/  IADD3 R146, P0, R0, R166, RZ ;  /* 0x000000a600927210 */ /* 0x000fc60007f1e0ff */
[--C-:B------:R-:W-:Y:S02]  /*15650*/  IMAD.X R149, R161, 0x1, R2.reuse, P1 ;  /* 0x00000001a1957824 */ /* 0x100fe400008e0602 */
[----:B------:R-:W-:Y:S01]  /*15660*/  IMAD.X R147, R155, 0x1, R2, P0 ;  /* 0x000000019b937824 */ /* 0x000fe200000e0602 */
[----:B------:R-:W-:-:S04]  /*15670*/  IADD3 R144, P0, R0, R234, RZ ;  /* 0x000000ea00907210 */ /* 0x000fc80007f1e0ff */
[----:B------:R1:W-:Y:S01]  /*15680*/  LDGSTS.E [R7+0x10300], [R146.64], P3 ;  /* 0x1030000092077fae */ /* 0x0003e20009921848 */
[----:B------:R-:W-:-:S03]  /*15690*/  IMAD.X R145, R169, 0x1, R2, P0 ;  /* 0x00000001a9917824 */ /* 0x000fc600000e0602 */
[----:B------:R3:W-:Y:S04]  /*156a0*/  LDGSTS.E [R7+0x10700], [R148.64], P3 ;  /* 0x1070000094077fae */ /* 0x0007e80009921848 */
[----:B------:R4:W-:Y:S01]  /*156b0*/  LDGSTS.E [R7+0x10b00], [R144.64], P3 ;  /* 0x10b0000090077fae */ /* 0x0009e20009921848 */
[----:B-1----:R-:W-:-:S05]  /*156c0*/  IADD3 R146, P1, R0, R242, RZ ;  /* 0x000000f200927210 */ /* 0x002fca0007f3e0ff */
[----:B------:R-:W-:-:S05]  /*156d0*/  IMAD.X R147, R177, 0x1, R2, P1 ;  /* 0x00000001b1937824 */ /* 0x000fca00008e0602 */
[----:B------:R1:W-:Y:S04]  /*156e0*/  LDGSTS.E [R7+0x10f00], [R146.64], P3 ;  /* 0x10f0000092077fae */ /* 0x0003e80009921848 */
[----:B-1----:R-:W2:Y:S01]  /*156f0*/  LDL.LU R147, [R1+0x2b8] ;  /* 0x0002b80001937983 */ /* 0x002ea20000300800 */
[----:B---3--:R-:W-:-:S05]  /*15700*/  IADD3 R148, P0, R0, R6, RZ ;  /* 0x0000000600947210 */ /* 0x008fca0007f1e0ff */
[----:B------:R-:W-:-:S05]  /*15710*/  IMAD.X R149, R237, 0x1, R2, P0 ;  /* 0x00000001ed957824 */ /* 0x000fca00000e0602 */
[----:B------:R1:W-:Y:S04]  /*15720*/  LDGSTS.E [R7+0x11300], [R148.64], P3 ;  /* 0x1130000094077fae */ /* 0x0003e80009921848 */
[----:B-1----:R-:W3:Y:S01]  /*15730*/  LDL.LU R148, [R1+0x298] ;  /* 0x0002980001947983 */ /* 0x002ee20000300800 */
[C---:B------:R-:W-:Y:S02]  /*15740*/  IADD3 R150, P2, R0.reuse, R127, RZ ;  /* 0x0000007f00967210 */ /* 0x040fe40007f5e0ff */
[C---:B----4-:R-:W-:Y:S02]  /*15750*/  IADD3 R144, P1, R0.reuse, R204, RZ ;  /* 0x000000cc00907210 */ /* 0x050fe40007f3e0ff */
[----:B--2---:R-:W-:-:S03]  /*15760*/  IADD3 R146, P0, R0, R123, RZ ;  /* 0x0000007b00927210 */ /* 0x004fc60007f1e0ff */
[----:B------:R-:W-:Y:S01]  /*15770*/  IMAD.X R145, R249, 0x1, R2, P1 ;  /* 0x00000001f9917824 */ /* 0x000fe200008e0602 */
[----:B------:R-:W-:Y:S02]  /*15780*/  IADD3 R124, P1, R124, UR10, RZ ;  /* 0x0000000a7c7c7c10 */ /* 0x000fe4000ff3e0ff */
[----:B------:R-:W-:Y:S02]  /*15790*/  IADD3 R157, R157, 0x1, RZ ;  /* 0x000000019d9d7810 */ /* 0x000fe40007ffe0ff */
[----:B------:R1:W-:Y:S01]  /*157a0*/  LDGSTS.E [R7+0x11700], [R144.64], P3 ;  /* 0x1170000090077fae */ /* 0x0003e20009921848 */
[----:B------:R-:W-:Y:S02]  /*157b0*/  IADD3 R127, P4, R127, UR10, RZ ;  /* 0x0000000a7f7f7c10 */ /* 0x000fe4000ff9e0ff */
[----:B------:R-:W-:Y:S02]  /*157c0*/  IADD3 R196, P5, R196, UR10, RZ ;  /* 0x0000000ac4c47c10 */ /* 0x000fe4000ffbe0ff */
[----:B------:R-:W-:-:S02]  /*157d0*/  IADD3 R197, P6, R197, UR10, RZ ;  /* 0x0000000ac5c57c10 */ /* 0x000fc4000ffde0ff */
[----:B------:R-:W-:Y:S02]  /*157e0*/  IADD3.X R199, R199, UR6, RZ, P1, !PT ;  /* 0x00000006c7c77c10 */ /* 0x000fe40008ffe4ff */
[----:B------:R-:W-:Y:S01]  /*157f0*/  IADD3 R204, P1, R204, UR10, RZ ;  /* 0x0000000acccc7c10 */ /* 0x000fe2000ff3e0ff */
[----:B------:R-:W-:Y:S02]  /*15800*/  IMAD.X R151, R147, 0x1, R2, P2 ;  /* 0x0000000193977824 */ /* 0x000fe400010e0602 */
[----:B------:R-:W-:Y:S01]  /*15810*/  IMAD.MOV.U32 R149, RZ, RZ, R147 ;  /* 0x000000ffff957224 */ /* 0x000fe200078e0093 */
[----:B------:R-:W-:Y:S02]  /*15820*/  IADD3 R125, P2, R125, UR10, RZ ;  /* 0x0000000a7d7d7c10 */ /* 0x000fe4000ff5e0ff */
[----:B------:R1:W-:Y:S02]  /*15830*/  LDGSTS.E [R7+0x11b00], [R150.64], P3 ;  /* 0x11b0000096077fae */ /* 0x0003e40009921848 */
[----:B------:R-:W-:-:S02]  /*15840*/  IADD3.X R205, R205, UR6, RZ, P2, !PT ;  /* 0x00000006cdcd7c10 */ /* 0x000fc400097fe4ff */
[----:B------:R-:W-:Y:S02]  /*15850*/  IADD3 R206, P2, R206, UR10, RZ ;  /* 0x0000000acece7c10 */ /* 0x000fe4000ff5e0ff */
[----:B------:R-:W-:Y:S02]  /*15860*/  IADD3.X R149, R149, UR6, RZ, P4, !PT ;  /* 0x0000000695957c10 */ /* 0x000fe4000a7fe4ff */
[----:B------:R-:W-:Y:S02]  /*15870*/  IADD3 R245, P4, R245, UR10, RZ ;  /* 0x0000000af5f57c10 */ /* 0x000fe4000ff9e0ff */
[----:B------:R-:W-:Y:S02]  /*15880*/  IADD3.X R246, R246, UR6, RZ, P5, !PT ;  /* 0x00000006f6f67c10 */ /* 0x000fe4000affe4ff */
[----:B------:R-:W-:Y:S02]  /*15890*/  IADD3.X R247, R247, UR6, RZ, P6, !PT ;  /* 0x00000006f7f77c10 */ /* 0x000fe4000b7fe4ff */
[----:B------:R-:W-:-:S02]  /*158a0*/  IADD3 R6, P5, R6, UR10, RZ ;  /* 0x0000000a06067c10 */ /* 0x000fc4000ffbe0ff */
[----:B------:R-:W-:Y:S02]  /*158b0*/  IADD3 R252, P6, R252, UR10, RZ ;  /* 0x0000000afcfc7c10 */ /* 0x000fe4000ffde0ff */
[----:B------:R-:W-:Y:S02]  /*158c0*/  IADD3.X R249, R249, UR6, RZ, P1, !PT ;  /* 0x00000006f9f97c10 */ /* 0x000fe40008ffe4ff */
[----:B------:R-:W-:Y:S02]  /*158d0*/  IADD3 R248, P1, R248, UR10, RZ ;  /* 0x0000000af8f87c10 */ /* 0x000fe4000ff3e0ff */
[----:B------:R-:W-:Y:S02]  /*158e0*/  IADD3.X R243, R243, UR6, RZ, P2, !PT ;  /* 0x00000006f3f37c10 */ /* 0x000fe400097fe4ff */
[----:B------:R-:W-:Y:S02]  /*158f0*/  IADD3 R242, P2, R242, UR10, RZ ;  /* 0x0000000af2f27c10 */ /* 0x000fe4000ff5e0ff */
[----:B------:R-:W-:-:S02]  /*15900*/  IADD3.X R239, R239, UR6, RZ, P4, !PT ;  /* 0x00000006efef7c10 */ /* 0x000fc4000a7fe4ff */
        /* <DEDUP_REMOVED lines=20> */
[----:B------:R-:W-:Y:S02]  /*15a50*/  IADD3.X R158, R158, UR6, RZ, P5, !PT ;  /* 0x000000069e9e7c10 */ /* 0x000fe4000affe4ff */
[----:B------:R-:W-:Y:S02]  /*15a60*/  IADD3.X R156, R156, UR6, RZ, P6, !PT ;  /* 0x000000069c9c7c10 */ /* 0x000fe4000b7fe4ff */
[----:B------:R-:W-:Y:S02]  /*15a70*/  IADD3.X R154, R154, UR6, RZ, P1, !PT ;  /* 0x000000069a9a7c10 */ /* 0x000fe40008ffe4ff */
[----:B------:R-:W-:-:S02]  /*15a80*/  IADD3.X R153, R153, UR6, RZ, P2, !PT ;  /* 0x0000000699997c10 */ /* 0x000fc400097fe4ff */
[----:B------:R-:W-:Y:S01]  /*15a90*/  IADD3 R3, R3, -0x20, RZ ;  /* 0xffffffe003037810 */ /* 0x000fe20007ffe0ff */
[----:B---3--:R-:W-:Y:S01]  /*15aa0*/  IMAD.X R147, R148, 0x1, R2, P0 ;  /* 0x0000000194937824 */ /* 0x008fe200000e0602 */
[----:B------:R-:W-:-:S04]  /*15ab0*/  IADD3 R123, P0, R123, UR10, RZ ;  /* 0x0000000a7b7b7c10 */ /* 0x000fc8000ff1e0ff */
[----:B------:R1:W-:Y:S01]  /*15ac0*/  LDGSTS.E [R7+0x11f00], [R146.64], P3 ;  /* 0x11f0000092077fae */ /* 0x0003e20009921848 */
[----:B------:R-:W-:-:S03]  /*15ad0*/  IADD3 R126, P3, R126, UR10, RZ ;  /* 0x0000000a7e7e7c10 */ /* 0x000fc6000ff7e0ff */
[----:B------:R2:W-:Y:S01]  /*15ae0*/  STL [R1+0x29c], R123 ;  /* 0x00029c7b01007387 */ /* 0x0005e20000100800 */
[----:B------:R-:W-:-:S03]  /*15af0*/  IADD3.X R148, R148, UR6, RZ, P0, !PT ;  /* 0x0000000694947c10 */ /* 0x000fc600087fe4ff */
[----:B------:R-:W0:Y:S04]  /*15b00*/  LDGDEPBAR ;  /* 0x00000000000079af */ /* 0x000e280000000000 */
[----:B--2---:R2:W5:Y:S04]  /*15b10*/  LDL.LU R123, [R1+0x808] ;  /* 0x00080800017b7983 */ /* 0x0045680000300800 */
[----:B------:R3:W-:Y:S01]  /*15b20*/  STL [R1+0x2a4], R124 ;  /* 0x0002a47c01007387 */ /* 0x0007e20000100800 */
[----:B------:R-:W-:-:S03]  /*15b30*/  IADD3 R198, P0, R198, UR10, RZ ;  /* 0x0000000ac6c67c10 */ /* 0x000fc6000ff1e0ff */
[----:B---3--:R2:W5:Y:S04]  /*15b40*/  LDL.LU R124, [R1+0x804] ;  /* 0x00080400017c7983 */ /* 0x0085680000300800 */
[----:B------:R-:W-:Y:S04]  /*15b50*/  STL [R1+0x288], R157 ;  /* 0x0002889d01007387 */ /* 0x000fe80000100800 */
[----:B------:R3:W-:Y:S04]  /*15b60*/  STL [R1+0x2ac], R125 ;  /* 0x0002ac7d01007387 */ /* 0x0007e80000100800 */
[----:B---3--:R2:W5:Y:S04]  /*15b70*/  LDL.LU R125, [R1+0x800] ;  /* 0x00080000017d7983 */ /* 0x0085680000300800 */
[----:B------:R3:W-:Y:S04]  /*15b80*/  STL [R1+0x2b4], R126 ;  /* 0x0002b47e01007387 */ /* 0x0007e80000100800 */
[----:B---3--:R2:W5:Y:S04]  /*15b90*/  LDL.LU R126, [R1+0x7fc] ;  /* 0x0007fc00017e7983 */ /* 0x0085680000300800 */
[----:B------:R3:W-:Y:S04]  /*15ba0*/  STL [R1+0x2bc], R127 ;  /* 0x0002bc7f01007387 */ /* 0x0007e80000100800 */
[----:B---3--:R2:W5:Y:S04]  /*15bb0*/  LDL.LU R127, [R1+0x7f8] ;  /* 0x0007f800017f7983 */ /* 0x0085680000300800 */
[----:B------:R3:W-:Y:S01]  /*15bc0*/  STL [R1+0x2c4], R196 ;  /* 0x0002c4c401007387 */ /* 0x0007e20000100800 */
[----:B------:R-:W-:-:S03]  /*15bd0*/  IADD3.X R207, R207, UR6, RZ, P3, !PT ;  /* 0x00000006cfcf7c10 */ /* 0x000fc60009ffe4ff */
[----:B---3--:R2:W5:Y:S04]  /*15be0*/  LDL.LU R196, [R1+0x7f4] ;  /* 0x0007f40001c47983 */ /* 0x0085680000300800 */
[----:B------:R3:W-:Y:S01]  /*15bf0*/  STL [R1+0x2cc], R197 ;  /* 0x0002ccc501007387 */ /* 0x0007e20000100800 */
[----:B------:R-:W-:-:S03]  /*15c00*/  IADD3 R244, P3, R244, UR10, RZ ;  /* 0x0000000af4f47c10 */ /* 0x000fc6000ff7e0ff */
[----:B---3--:R2:W5:Y:S04]  /*15c10*/  LDL.LU R197, [R1+0x7f0] ;  /* 0x0007f00001c57983 */ /* 0x0085680000300800 */
[----:B------:R3:W-:Y:S04]  /*15c20*/  STL [R1+0x2d4], R198 ;  /* 0x0002d4c601007387 */ /* 0x0007e80000100800 */
        /* <DEDUP_REMOVED lines=19> */
[----:B------:R3:W-:Y:S01]  /*15d60*/  STL [R1+0x2c0], R246 ;  /* 0x0002c0f601007387 */ /* 0x0007e20000100800 */
[----:B------:R-:W-:-:S03]  /*15d70*/  IADD3.X R241, R241, UR6, RZ, P3, !PT ;  /* 0x00000006f1f17c10 */ /* 0x000fc60009ffe4ff */
[----:B---3--:R2:W5:Y:S04]  /*15d80*/  LDL.LU R246, [R1+0x7cc] ;  /* 0x0007cc0001f67983 */ /* 0x0085680000300800 */
[----:B------:R3:W-:Y:S01]  /*15d90*/  STL [R1+0x2c8], R247 ;  /* 0x0002c8f701007387 */ /* 0x0007e20000100800 */
[----:B------:R-:W-:-:S03]  /*15da0*/  IADD3 R240, P3, R240, UR10, RZ ;  /* 0x0000000af0f07c10 */ /* 0x000fc6000ff7e0ff */
[----:B---3--:R2:W5:Y:S04]  /*15db0*/  LDL.LU R247, [R1+0x7c8] ;  /* 0x0007c80001f77983 */ /* 0x0085680000300800 */
[----:B------:R-:W-:Y:S04]  /*15dc0*/  STL [R1+0x2fc], R6 ;  /* 0x0002fc0601007387 */ /* 0x000fe80000100800 */
[----:B------:R3:W-:Y:S04]  /*15dd0*/  STL [R1+0x304], R252 ;  /* 0x000304fc01007387 */ /* 0x0007e80000100800 */
[----:B---3--:R2:W5:Y:S04]  /*15de0*/  LDL.LU R252, [R1+0x7c4] ;  /* 0x0007c40001fc7983 */ /* 0x0085680000300800 */
[----:B------:R-:W-:Y:S04]  /*15df0*/  STL [R1+0x2d0], R251 ;  /* 0x0002d0fb01007387 */ /* 0x000fe80000100800 */
[----:B------:R-:W-:Y:S04]  /*15e00*/  STL [R1+0x30c], R250 ;  /* 0x00030cfa01007387 */ /* 0x000fe80000100800 */
[----:B------:R-:W-:Y:S04]  /*15e10*/  STL [R1+0x2d8], R249 ;  /* 0x0002d8f901007387 */ /* 0x000fe80000100800 */
[----:B------:R-:W-:Y:S04]  /*15e20*/  STL [R1+0x314], R248 ;  /* 0x000314f801007387 */ /* 0x000fe80000100800 */
[----:B------:R-:W-:Y:S04]  /*15e30*/  STL [R1+0x2e0], R243 ;  /* 0x0002e0f301007387 */ /* 0x000fe80000100800 */
[----:B------:R-:W-:Y:S01]  /*15e40*/  STL [R1+0x31c], R242 ;  /* 0x00031cf201007387 */ /* 0x000fe20000100800 */
[----:B------:R-:W-:-:S03]  /*15e50*/  IADD3.X R233, R233, UR6, RZ, P0, !PT ;  /* 0x00000006e9e97c10 */ /* 0x000fc600087fe4ff */
[----:B------:R-:W-:Y:S01]  /*15e60*/  STL [R1+0x2e8], R241 ;  /* 0x0002e8f101007387 */ /* 0x000fe20000100800 */
[----:B------:R-:W-:-:S03]  /*15e70*/  IADD3 R232, P0, R232, UR10, RZ ;  /* 0x0000000ae8e87c10 */ /* 0x000fc6000ff1e0ff */
        /* <DEDUP_REMOVED lines=12> */
[----:B------:R-:W-:Y:S04]  /*15f40*/  STL [R1+0x34c], R178 ;  /* 0x00034cb201007387 */ /* 0x000fe80000100800 */
[----:B------:R-:W-:Y:S04]  /*15f50*/  STL [R1+0x318], R177 ;  /* 0x000318b101007387 */ /* 0x000fe80000100800 */
[----:B------:R-:W-:Y:S01]  /*15f60*/  STL [R1+0x354], R176 ;  /* 0x000354b001007387 */ /* 0x000fe20000100800 */
[----:B------:R-:W-:-:S03]  /*15f70*/  IADD3.X R167, R167, UR6, RZ, P0, !PT ;  /* 0x00000006a7a77c10 */ /* 0x000fc600087fe4ff */
[----:B------:R-:W-:Y:S04]  /*15f80*/  STL [R1+0x320], R175 ;  /* 0x000320af01007387 */ /* 0x000fe80000100800 */
[----:B------:R-:W-:Y:S04]  /*15f90*/  STL [R1+0x35c], R174 ;  /* 0x00035cae01007387 */ /* 0x000fe80000100800 */
[----:B------:R-:W-:Y:S04]  /*15fa0*/  STL [R1+0x328], R173 ;  /* 0x000328ad01007387 */ /* 0x000fe80000100800 */
[----:B------:R-:W-:Y:S01]  /*15fb0*/  STL [R1+0x364], R172 ;  /* 0x000364ac01007387 */ /* 0x000fe20000100800 */
[----:B------:R-:W-:-:S03]  /*15fc0*/  IADD3 R166, P0, R166, UR10, RZ ;  /* 0x0000000aa6a67c10 */ /* 0x000fc6000ff1e0ff */
[----:B------:R-:W-:Y:S04]  /*15fd0*/  STL [R1+0x330], R171 ;  /* 0x000330ab01007387 */ /* 0x000fe80000100800 */
[----:B------:R-:W-:Y:S04]  /*15fe0*/  STL [R1+0x36c], R170 ;  /* 0x00036caa01007387 */ /* 0x000fe80000100800 */
[----:B------:R-:W-:Y:S04]  /*15ff0*/  STL [R1+0x338], R169 ;  /* 0x000338a901007387 */ /* 0x000fe80000100800 */
[----:B------:R-:W-:Y:S04]  /*16000*/  STL [R1+0x374], R168 ;  /* 0x000374a801007387 */ /* 0x000fe80000100800 */
[----:B------:R3:W-:Y:S01]  /*16010*/  STL [R1+0x340], R167 ;  /* 0x000340a701007387 */ /* 0x0007e20000100800 */
[----:B------:R-:W-:-:S02]  /*16020*/  IADD3.X R161, R161, UR6, RZ, P3, !PT ;  /* 0x00000006a1a17c10 */ /* 0x000fc40009ffe4ff */
[----:B------:R-:W-:Y:S01]  /*16030*/  IADD3 R160, P3, R160, UR10, RZ ;  /* 0x0000000aa0a07c10 */ /* 0x000fe2000ff7e0ff */
[----:B------:R4:W-:Y:S01]  /*16040*/  STL [R1+0x37c], R166 ;  /* 0x00037ca601007387 */ /* 0x0009e20000100800 */
[----:B---3--:R-:W-:-:S03]  /*16050*/  IMAD.MOV.U32 R167, RZ, RZ, 0x1f ;  /* 0x0000001fffa77424 */ /* 0x008fc600078e00ff */
[----:B------:R2:W-:Y:S01]  /*16060*/  STL [R1+0x348], R165 ;  /* 0x000348a501007387 */ /* 0x0005e20000100800 */
[----:B------:R-:W-:-:S03]  /*16070*/  IADD3.X R155, R155, UR6, RZ, P0, !PT ;  /* 0x000000069b9b7c10 */ /* 0x000fc600087fe4ff */
[----:B------:R2:W-:Y:S01]  /*16080*/  STL [R1+0x384], R164 ;  /* 0x000384a401007387 */ /* 0x0005e20000100800 */
[----:B------:R-:W-:-:S03]  /*16090*/  IADD3 R167, R167, c[0x0][0x180], RZ ;  /* 0x00006000a7a77a10 */ /* 0x000fc60007ffe0ff */
[----:B------:R2:W-:Y:S01]  /*160a0*/  STL [R1+0x350], R163 ;  /* 0x000350a301007387 */ /* 0x0005e20000100800 */
[----:B------:R-:W-:-:S03]  /*160b0*/  SHF.R.S32.HI R6, RZ, 0x1f, R167 ;  /* 0x0000001fff067819 */ /* 0x000fc600000114a7 */
[----:B------:R2:W-:Y:S01]  /*160c0*/  STL [R1+0x38c], R162 ;  /* 0x00038ca201007387 */ /* 0x0005e20000100800 */
[----:B------:R-:W-:-:S03]  /*160d0*/  IADD3.X R152, R152, UR6, RZ, P3, !PT ;  /* 0x0000000698987c10 */ /* 0x000fc60009ffe4ff */
[----:B------:R2:W-:Y:S04]  /*160e0*/  STL [R1+0x358], R161 ;  /* 0x000358a101007387 */ /* 0x0005e80000100800 */
[----:B------:R2:W-:Y:S01]  /*160f0*/  STL [R1+0x394], R160 ;  /* 0x000394a001007387 */ /* 0x0005e20000100800 */
[----:B------:R-:W-:-:S03]  /*16100*/  LEA.HI R6, R6, R167, RZ, 0x5 ;  /* 0x000000a706067211 */ /* 0x000fc600078f28ff */
[----:B------:R2:W-:Y:S04]  /*16110*/  STL [R1+0x360], R159 ;  /* 0x0003609f01007387 */ /* 0x0005e80000100800 */
[----:B------:R2:W-:Y:S04]  /*16120*/  STL [R1+0x368], R158 ;  /* 0x0003689e01007387 */ /* 0x0005e80000100800 */
[----:B------:R2:W-:Y:S04]  /*16130*/  STL [R1+0x370], R156 ;  /* 0x0003709c01007387 */ /* 0x0005e80000100800 */
[----:B------:R2:W-:Y:S01]  /*16140*/  STL [R1+0x378], R155 ;  /* 0x0003789b01007387 */ /* 0x0005e20000100800 */
[----:B------:R-:W-:-:S03]  /*16150*/  SHF.R.S32.HI R6, RZ, 0x5, R6 ;  /* 0x00000005ff067819 */ /* 0x000fc60000011406 */
[----:B------:R2:W-:Y:S01]  /*16160*/  STL [R1+0x380], R154 ;  /* 0x0003809a01007387 */ /* 0x0005e20000100800 */
[----:B----4-:R-:W-:-:S03]  /*16170*/  IMAD.MOV.U32 R166, RZ, RZ, c[0x0][0x188] ;  /* 0x00006200ffa67624 */ /* 0x010fc600078e00ff */
[----:B------:R2:W-:Y:S04]  /*16180*/  STL [R1+0x390], R152 ;  /* 0x0003909801007387 */ /* 0x0005e80000100800 */
[----:B------:R2:W-:Y:S01]  /*16190*/  STL [R1+0x388], R153 ;  /* 0x0003889901007387 */ /* 0x0005e20000100800 */
[----:B------:R-:W-:Y:S01]  /*161a0*/  ISETP.NE.U32.AND P5, PT, R6, R157, PT ;  /* 0x0000009d0600720c */ /* 0x000fe20003fa5070 */
[----:B-1----:R-:W-:-:S05]  /*161b0*/  IMAD.SHL.U32 R7, R166, 0x20, RZ ;  /* 0x00000020a6077824 */ /* 0x002fca00078e00ff */
[----:B------:R-:W-:Y:S02]  /*161c0*/  SHF.R.S32.HI R6, RZ, 0x1f, R7 ;  /* 0x0000001fff067819 */ /* 0x000fe40000011407 */
[C---:B------:R-:W-:Y:S02]  /*161d0*/  LEA R4, P4, R7.reuse, R4, 0x2 ;  /* 0x0000000407047211 */ /* 0x040fe400078810ff */
[----:B------:R-:W-:-:S05]  /*161e0*/  SHF.L.U64.HI R6, R7, 0x2, R6 ;  /* 0x0000000207067819 */ /* 0x000fca0000010206 */
[----:B------:R-:W-:Y:S01]  /*161f0*/  IMAD.X R5, R5, 0x1, R6, P4 ;  /* 0x0000000105057824 */ /* 0x000fe200020e0606 */
[----:B--2---:R-:W-:Y:S01]  /*16200*/  @!P5 CALL.REL.NOINC `(.L_x_0) ;  /* 0x000000100000d944 */ /* 0x004fe20003c00000 */
[----:B------:R-:W-:Y:S05]  /*16210*/  BRA `(.L_x_1) ;  /* 0xffff633000007947 */ /* 0x000fea000383ffff */
.L_x_0:
[----:B------:R-:W2:Y:S01]  /*16220*/  LDL R7, [R1+0x280] ;  /* 0x0002800001077983 */ /* 0x000ea20000100800 */
[----:B------:R-:W-:-:S04]  /*16230*/  DEPBAR.LE SB0, 0x0 ;  /* 0x000080000000791a */ /* 0x000fc80000000000 */
[----:B------:R-:W1:Y:S04]  /*16240*/  S2R R6, SR_TID.X ;  /* 0x0000000000067919 */ /* 0x000e680000002100 */
[----:B------:R-:W3:Y:S04]  /*16250*/  LDL.LU R154, [R1+0x270] ;  /* 0x00027000019a7983 */ /* 0x000ee80000300800 */
[----:B------:R-:W3:Y:S04]  /*16260*/  LDL.LU R155, [R1+0x274] ;  /* 0x00027400019b7983 */ /* 0x000ee80000300800 */
[----:B------:R-:W4:Y:S04]  /*16270*/  LDL.LU R150, [R1+0x278] ;  /* 0x0002780001967983 */ /* 0x000f280000300800 */
[----:B------:R-:W4:Y:S04]  /*16280*/  LDL.LU R151, [R1+0x27c] ;  /* 0x00027c0001977983 */ /* 0x000f280000300800 */
[----:B------:R-:W3:Y:S01]  /*16290*/  LDL.LU R146, [R1+0x1b0] ;  /* 0x0001b00001927983 */ /* 0x000ee20000300800 */
[----:B-1----:R-:W-:-:S03]  /*162a0*/  IMAD.SHL.U32 R0, R6, 0x80, RZ ;  /* 0x0000008006007824 */ /* 0x002fc600078e00ff */
[----:B------:R-:W3:Y:S01]  /*162b0*/  LDL.LU R147, [R1+0x1b4] ;  /* 0x0001b40001937983 */ /* 0x000ee20000300800 */
[C---:B------:R-:W-:Y:S02]  /*162c0*/  IMAD.SHL.U32 R2, R6.reuse, 0x20, RZ ;  /* 0x0000002006027824 */ /* 0x040fe400078e00ff */
[----:B------:R-:W-:Y:S01]  /*162d0*/  IMAD.SHL.U32 R4, R6, 0x200, RZ ;  /* 0x0000020006047824 */ /* 0x000fe200078e00ff */
[----:B------:R-:W-:Y:S01]  /*162e0*/  LOP3.LUT R0, R0, 0xc00, RZ, 0xc0, !PT ;  /* 0x00000c0000007812 */ /* 0x000fe200078ec0ff */
[C---:B------:R-:W-:Y:S01]  /*162f0*/  IMAD.SHL.U32 R3, R6.reuse, 0x4, RZ ;  /* 0x0000000406037824 */ /* 0x040fe200078e00ff */
[----:B------:R-:W-:Y:S02]  /*16300*/  LOP3.LUT R6, R6, 0x3f, RZ, 0xc0, !PT ;  /* 0x0000003f06067812 */ /* 0x000fe400078ec0ff */
[----:B------:R-:W-:Y:S02]  /*16310*/  LOP3.LUT R0, R0, 0x60, R2, 0xf8, !PT ;  /* 0x0000006000007812 */ /* 0x000fe400078ef802 */
[----:B------:R-:W-:-:S02]  /*16320*/  LOP3.LUT R2, R4, 0xc00, RZ, 0xc0, !PT ;  /* 0x00000c0004027812 */ /* 0x000fc400078ec0ff */
[----:B------:R-:W-:-:S03]  /*16330*/  LOP3.LUT R0, R0, 0x70, R3, 0x78, !PT ;  /* 0x0000007000007812 */ /* 0x000fc600078e7803 */
[----:B------:R-:W-:Y:S01]  /*16340*/  IMAD R2, R6, 0x10, R2 ;  /* 0x0000001006027824 */ /* 0x000fe200078e0202 */
[----:B------:R-:W-:Y:S06]  /*16350*/  BAR.SYNC.DEFER_BLOCKING 0x0 ;  /* 0x0000000000007b1d */ /* 0x000fec0000010000 */
[----:B------:R-:W3:Y:S01]  /*16360*/  LDL.LU R6, [R1+0x1b8] ;  /* 0x0001b80001067983 */ /* 0x000ee20000300800 */
[C---:B--2---:R-:W-:Y:S02]  /*16370*/  IADD3 R3, R7.reuse, 0x1, RZ ;  /* 0x0000000107037810 */ /* 0x044fe40007ffe0ff */
[----:B------:R-:W-:-:S02]  /*16380*/  IADD3 R4, R7, 0x2, RZ ;  /* 0x0000000207047810 */ /* 0x000fc40007ffe0ff */
[----:B------:R-:W2:Y:S01]  /*16390*/  LDL.LU R7, [R1+0x1bc] ;  /* 0x0001bc0001077983 */ /* 0x000ea20000300800 */
[----:B------:R-:W-:Y:S01]  /*163a0*/  IMAD.U32 R5, RZ, RZ, UR7 ;  /* 0x00000007ff057e24 */ /* 0x000fe2000f8e00ff */
[----:B------:R-:W-:Y:S01]  /*163b0*/  ISETP.GE.AND P1, PT, R4, c[0x0][0x17c], PT ;  /* 0x00005f0004007a0c */ /* 0x000fe20003f26270 */
[----:B-----5:R-:W-:Y:S02]  /*163c0*/  IMAD.MOV.U32 R148, RZ, RZ, R246 ;  /* 0x000000ffff947224 */ /* 0x020fe400078e00f6 */
[----:B------:R-:W-:Y:S02]  /*163d0*/  IMAD R0, R5, 0x8, R0 ;  /* 0x0000000805007824 */ /* 0x000fe400078e0200 */
[----:B------:R-:W-:Y:S02]  /*163e0*/  IMAD.MOV.U32 R149, RZ, RZ, R247 ;  /* 0x000000ffff957224 */ /* 0x000fe400078e00f7 */
[----:B------:R-:W-:Y:S02]  /*163f0*/  IMAD.MOV.U32 R4, RZ, RZ, R206 ;  /* 0x000000ffff047224 */ /* 0x000fe400078e00ce */
[----:B------:R-:W-:Y:S01]  /*16400*/  IMAD.MOV.U32 R5, RZ, RZ, R207 ;  /* 0x000000ffff057224 */ /* 0x000fe200078e00cf */
[----:B----4-:R1:W-:Y:S04]  /*16410*/  STS.128 [R0+0x80], R148 ;  /* 0x0000809400007388 */ /* 0x0103e80000000c00 */
[----:B-1----:R-:W4:Y:S04]  /*16420*/  LDL.LU R150, [R1+0x100] ;  /* 0x0001000001967983 */ /* 0x002f280000300800 */
[----:B------:R-:W4:Y:S01]  /*16430*/  LDL.LU R151, [R1+0x104] ;  /* 0x0001040001977983 */ /* 0x000f220000300800 */
[----:B------:R-:W-:-:S02]  /*16440*/  IMAD.MOV.U32 R152, RZ, RZ, R244 ;  /* 0x000000ffff987224 */ /* 0x000fc400078e00f4 */
[----:B------:R-:W-:Y:S02]  /*16450*/  IMAD.MOV.U32 R153, RZ, RZ, R245 ;  /* 0x000000ffff997224 */ /* 0x000fe400078e00f5 */
[----:B------:R-:W-:Y:S02]  /*16460*/  IMAD.MOV.U32 R144, RZ, RZ, R204 ;  /* 0x000000ffff907224 */ /* 0x000fe400078e00cc */
[----:B------:R-:W-:Y:S01]  /*16470*/  IMAD.MOV.U32 R145, RZ, RZ, R205 ;  /* 0x000000ffff917224 */ /* 0x000fe200078e00cd */
[----:B---3--:R-:W-:Y:S04]  /*16480*/  STS.128 [R0], R152 ;  /* 0x0000009800007388 */ /* 0x008fe80000000c00 */
[----:B------:R-:W-:Y:S04]  /*16490*/  STS.128 [R0+0x200], R144 ;  /* 0x0002009000007388 */ /* 0x000fe80000000c00 */
[----:B--2---:R1:W-:Y:S04]  /*164a0*/  STS.128 [R0+0x280], R4 ;  /* 0x0002800400007388 */ /* 0x0043e80000000c00 */
[----:B------:R-:W-:Y:S06]  /*164b0*/  BAR.SYNC.DEFER_BLOCKING 0x0 ;  /* 0x0000000000007b1d */ /* 0x000fec0000010000 */
[----:B-1----:R-:W2:Y:S04]  /*164c0*/  LDL.LU R6, [R1+0x108] ;  /* 0x0001080001067983 */ /* 0x002ea80000300800 */
[----:B------:R-:W2:Y:S04]  /*164d0*/  LDL.LU R7, [R1+0x10c] ;  /* 0x00010c0001077983 */ /* 0x000ea80000300800 */
[----:B------:R-:W1:Y:S01]  /*164e0*/  LDS.128 R152, [R2] ;  /* 0x0000000002987984 */ /* 0x000e620000000c00 */
[----:B------:R-:W-:-:S02]  /*164f0*/  ISETP.GE.AND P2, PT, R3, c[0x0][0x17c], PT ;  /* 0x00005f0003007a0c */ /* 0x000fc40003f46270 */
[C---:B------:R-:W-:Y:S02]  /*16500*/  LOP3.LUT R205, R2.reuse, 0x20, RZ, 0x3c, !PT ;  /* 0x0000002002cd7812 */ /* 0x040fe400078e3cff */
[C---:B------:R-:W-:Y:S02]  /*16510*/  LOP3.LUT R204, R2.reuse, 0x40, RZ, 0x3c, !PT ;  /* 0x0000004002cc7812 */ /* 0x040fe400078e3cff */
[----:B------:R-:W-:Y:S01]  /*16520*/  LOP3.LUT R3, R2, 0x60, RZ, 0x3c, !PT ;  /* 0x0000006002037812 */ /* 0x000fe200078e3cff */
[----:B------:R-:W3:Y:S04]  /*16530*/  LDS.128 R160, [R205] ;  /* 0x00000000cda07984 */ /* 0x000ee80000000c00 */
[----:B------:R-:W3:Y:S01]  /*16540*/  LDS.128 R156, [R204] ;  /* 0x00000000cc9c7984 */ /* 0x000ee20000000c00 */
[----:B------:R-:W-:-:S02]  /*16550*/  IMAD.MOV.U32 R146, RZ, RZ, R104 ;  /* 0x000000ffff927224 */ /* 0x000fc400078e0068 */
[----:B------:R-:W-:Y:S02]  /*16560*/  IMAD.MOV.U32 R147, RZ, RZ, R105 ;  /* 0x000000ffff937224 */ /* 0x000fe400078e0069 */
[----:B------:R-:W-:Y:S01]  /*16570*/  IMAD.MOV.U32 R148, RZ, RZ, R196 ;  /* 0x000000ffff947224 */ /* 0x000fe200078e00c4 */
[----:B-1----:R-:W-:Y:S04]  /*16580*/  STL.64 [R1+0x30], R152 ;  /* 0x0000309801007387 */ /* 0x002fe80000100a00 */
[----:B------:R-:W-:Y:S04]  /*16590*/  STL.64 [R1+0x38], R154 ;  /* 0x0000389a01007387 */ /* 0x000fe80000100a00 */
[----:B------:R-:W1:Y:S01]  /*165a0*/  LDS.128 R152, [R3] ;  /* 0x0000000003987984 */ /* 0x000e620000000c00 */
[----:B------:R-:W-:-:S03]  /*165b0*/  IMAD.MOV.U32 R149, RZ, RZ, R197 ;  /* 0x000000ffff957224 */ /* 0x000fc600078e00c5 */
[----:B------:R-:W-:Y:S01]  /*165c0*/  BAR.SYNC.DEFER_BLOCKING 0x0 ;  /* 0x0000000000007b1d */ /* 0x000fe20000010000 */
[----:B------:R-:W-:Y:S02]  /*165d0*/  IMAD.MOV.U32 R4, RZ, RZ, R198 ;  /* 0x000000ffff047224 */ /* 0x000fe400078e00c6 */
[----:B------:R-:W-:Y:S02]  /*165e0*/  IMAD.MOV.U32 R5, RZ, RZ, R199 ;  /* 0x000000ffff057224 */ /* 0x000fe400078e00c7 */
[----:B------:R-:W-:Y:S02]  /*165f0*/  IMAD.MOV.U32 R144, RZ, RZ, R192 ;  /* 0x000000ffff907224 */ /* 0x000fe400078e00c0 */
[----:B------:R-:W-:Y:S02]  /*16600*/  IMAD.MOV.U32 R145, RZ, RZ, R193 ;  /* 0x000000ffff917224 */ /* 0x000fe400078e00c1 */
[----:B------:R-:W-:Y:S02]  /*16610*/  IMAD.MOV.U32 R104, RZ, RZ, R194 ;  /* 0x000000ffff687224 */ /* 0x000fe400078e00c2 */
[----:B------:R-:W-:Y:S01]  /*16620*/  IMAD.MOV.U32 R105, RZ, RZ, R195 ;  /* 0x000000ffff697224 */ /* 0x000fe200078e00c3 */
[----:B----4-:R-:W-:Y:S04]  /*16630*/  STS.128 [R0], R148 ;  /* 0x0000009400007388 */ /* 0x010fe80000000c00 */
[----:B------:R-:W-:Y:S04]  /*16640*/  STS.128 [R0+0x200], R144 ;  /* 0x0002009000007388 */ /* 0x000fe80000000c00 */
[----:B------:R4:W-:Y:S02]  /*16650*/  STS.128 [R0+0x280], R104 ;  /* 0x0002806800007388 */ /* 0x0009e40000000c00 */
[----:B----4-:R-:W-:-:S02]  /*16660*/  IMAD.MOV.U32 R106, RZ, RZ, R48 ;  /* 0x000000ffff6a7224 */ /* 0x010fc400078e0030 */
[----:B------:R-:W-:Y:S02]  /*16670*/  IMAD.MOV.U32 R107, RZ, RZ, R49 ;  /* 0x000000ffff6b7224 */ /* 0x000fe400078e0031 */
[----:B------:R-:W-:Y:S02]  /*16680*/  IMAD.MOV.U32 R104, RZ, RZ, R184 ;  /* 0x000000ffff687224 */ /* 0x000fe400078e00b8 */
[----:B------:R-:W-:Y:S02]  /*16690*/  IMAD.MOV.U32 R105, RZ, RZ, R185 ;  /* 0x000000ffff697224 */ /* 0x000fe400078e00b9 */
[----:B------:R-:W-:Y:S02]  /*166a0*/  IMAD.MOV.U32 R48, RZ, RZ, R186 ;  /* 0x000000ffff307224 */ /* 0x000fe400078e00ba */
[----:B------:R-:W-:Y:S01]  /*166b0*/  IMAD.MOV.U32 R49, RZ, RZ, R187 ;  /* 0x000000ffff317224 */ /* 0x000fe200078e00bb */
[----:B---3--:R-:W-:Y:S04]  /*166c0*/  STL.64 [R1+0x20], R160 ;  /* 0x000020a001007387 */ /* 0x008fe80000100a00 */
[----:B------:R-:W-:Y:S04]  /*166d0*/  STL.64 [R1+0x28], R162 ;  /* 0x000028a201007387 */ /* 0x000fe80000100a00 */
[----:B------:R-:W-:Y:S04]  /*166e0*/  STL.64 [R1+0x10], R156 ;  /* 0x0000109c01007387 */ /* 0x000fe80000100a00 */
[----:B------:R-:W-:Y:S04]  /*166f0*/  STL.64 [R1+0x18], R158 ;  /* 0x0000189e01007387 */ /* 0x000fe80000100a00 */
[----:B-1----:R-:W-:Y:S04]  /*16700*/  STL.64 [R1], R152 ;  /* 0x0000009801007387 */ /* 0x002fe80000100a00 */
[----:B------:R-:W-:Y:S04]  /*16710*/  STL.64 [R1+0x8], R154 ;  /* 0x0000089a01007387 */ /* 0x000fe80000100a00 */
[----:B--2---:R1:W-:Y:S04]  /*16720*/  STS.128 [R0+0x80], R4 ;  /* 0x0000800400007388 */ /* 0x0043e80000000c00 */
[----:B------:R-:W-:Y:S06]  /*16730*/  BAR.SYNC.DEFER_BLOCKING 0x0 ;  /* 0x0000000000007b1d */ /* 0x000fec0000010000 */
[----:B------:R-:W2:Y:S04]  /*16740*/  LDS.128 R248, [R2] ;  /* 0x0000000002f87984 */ /* 0x000ea80000000c00 */
[----:B------:R-:W-:Y:S04]  /*16750*/  LDS.128 R244, [R205] ;  /* 0x00000000cdf47984 */ /* 0x000fe80000000c00 */
[----:B------:R-:W-:Y:S04]  /*16760*/  LDS.128 R240, [R204] ;  /* 0x00000000ccf07984 */ /* 0x000fe80000000c00 */
[----:B------:R-:W-:Y:S04]  /*16770*/  LDS.128 R236, [R3] ;  /* 0x0000000003ec7984 */ /* 0x000fe80000000c00 */
[----:B------:R-:W-:Y:S01]  /*16780*/  BAR.SYNC.DEFER_BLOCKING 0x0 ;  /* 0x0000000000007b1d */ /* 0x000fe20000010000 */
[----:B-1----:R-:W-:-:S02]  /*16790*/  IMAD.MOV.U32 R6, RZ, RZ, R76 ;  /* 0x000000ffff067224 */ /* 0x002fc400078e004c */
[----:B------:R-:W-:Y:S02]  /*167a0*/  IMAD.MOV.U32 R7, RZ, RZ, R77 ;  /* 0x000000ffff077224 */ /* 0x000fe400078e004d */
[----:B------:R-:W-:Y:S02]  /*167b0*/  IMAD.MOV.U32 R4, RZ, RZ, R188 ;  /* 0x000000ffff047224 */ /* 0x000fe400078e00bc */
[----:B------:R-:W-:Y:S02]  /*167c0*/  IMAD.MOV.U32 R5, RZ, RZ, R189 ;  /* 0x000000ffff057224 */ /* 0x000fe400078e00bd */
[----:B------:R-:W-:Y:S02]  /*167d0*/  IMAD.MOV.U32 R76, RZ, RZ, R190 ;  /* 0x000000ffff4c7224 */ /* 0x000fe400078e00be */
[----:B------:R-:W-:Y:S01]  /*167e0*/  IMAD.MOV.U32 R77, RZ, RZ, R191 ;  /* 0x000000ffff4d7224 */ /* 0x000fe200078e00bf */
[----:B------:R1:W-:Y:S04]  /*167f0*/  STS.128 [R0], R4 ;  /* 0x0000000400007388 */ /* 0x0003e80000000c00 */
[----:B------:R-:W-:Y:S04]  /*16800*/  STS.128 [R0+0x80], R76 ;  /* 0x0000804c00007388 */ /* 0x000fe80000000c00 */
[----:B------:R-:W-:Y:S04]  /*16810*/  STS.128 [R0+0x200], R104 ;  /* 0x0002006800007388 */ /* 0x000fe80000000c00 */
[----:B------:R-:W-:Y:S04]  /*16820*/  STS.128 [R0+0x280], R48 ;  /* 0x0002803000007388 */ /* 0x000fe80000000c00 */
[----:B------:R-:W-:Y:S01]  /*16830*/  BAR.SYNC.DEFER_BLOCKING 0x0 ;  /* 0x0000000000007b1d */ /* 0x000fe20000010000 */
[----:B-1----:R-:W-:-:S02]  /*16840*/  IMAD.MOV.U32 R4, RZ, RZ, R180 ;  /* 0x000000ffff047224 */ /* 0x002fc400078e00b4 */
[----:B------:R-:W-:-:S03]  /*16850*/  IMAD.MOV.U32 R5, RZ, RZ, R181 ;  /* 0x000000ffff057224 */ /* 0x000fc600078e00b5 */
[----:B------:R-:W1:Y:S04]  /*16860*/  LDS.128 R232, [R2] ;  /* 0x0000000002e87984 */ /* 0x000e680000000c00 */
[----:B------:R-:W-:Y:S04]  /*16870*/  LDS.128 R144, [R205] ;  /* 0x00000000cd907984 */ /* 0x000fe80000000c00 */
[----:B------:R-:W-:Y:S04]  /*16880*/  LDS.128 R104, [R204] ;  /* 0x00000000cc687984 */ /* 0x000fe80000000c00 */
[----:B------:R-:W-:Y:S01]  /*16890*/  LDS.128 R76, [R3] ;  /* 0x00000000034c7984 */ /* 0x000fe20000000c00 */
[----:B------:R-:W-:-:S02]  /*168a0*/  IMAD.MOV.U32 R6, RZ, RZ, R20 ;  /* 0x000000ffff067224 */ /* 0x000fc400078e0014 */
[----:B------:R-:W-:Y:S01]  /*168b0*/  IMAD.MOV.U32 R7, RZ, RZ, R21 ;  /* 0x000000ffff077224 */ /* 0x000fe200078e0015 */
[----:B------:R-:W-:Y:S06]  /*168c0*/  BAR.SYNC.DEFER_BLOCKING 0x0 ;  /* 0x0000000000007b1d */ /* 0x000fec0000010000 */
[----:B------:R3:W-:Y:S04]  /*168d0*/  STS.128 [R0], R4 ;  /* 0x0000000400007388 */ /* 0x0007e80000000c00 */
[----:B---3--:R-:W3:Y:S04]  /*168e0*/  LDL.LU R4, [R1+0x260] ;  /* 0x0002600001047983 */ /* 0x008ee80000300800 */
[----:B------:R-:W3:Y:S04]  /*168f0*/  LDL.LU R5, [R1+0x264] ;  /* 0x0002640001057983 */ /* 0x000ee80000300800 */
[----:B------:R-:W3:Y:S04]  /*16900*/  LDL.LU R6, [R1+0x250] ;  /* 0x0002500001067983 */ /* 0x000ee80000300800 */
[----:B------:R-:W3:Y:S01]  /*16910*/  LDL.LU R7, [R1+0x254] ;  /* 0x0002540001077983 */ /* 0x000ee20000300800 */
[----:B------:R-:W-:-:S02]  /*16920*/  IMAD.MOV.U32 R20, RZ, RZ, R182 ;  /* 0x000000ffff147224 */ /* 0x000fc400078e00b6 */
[----:B------:R-:W-:Y:S02]  /*16930*/  IMAD.MOV.U32 R21, RZ, RZ, R183 ;  /* 0x000000ffff157224 */ /* 0x000fe400078e00b7 */
[----:B------:R-:W-:Y:S02]  /*16940*/  IMAD.MOV.U32 R48, RZ, RZ, R200 ;  /* 0x000000ffff307224 */ /* 0x000fe400078e00c8 */
[----:B------:R-:W-:Y:S01]  /*16950*/  IMAD.MOV.U32 R49, RZ, RZ, R201 ;  /* 0x000000ffff317224 */ /* 0x000fe200078e00c9 */
[----:B------:R4:W-:Y:S01]  /*16960*/  STS.128 [R0+0x80], R20 ;  /* 0x0000801400007388 */ /* 0x0009e20000000c00 */
[----:B------:R-:W-:Y:S02]  /*16970*/  IMAD.MOV.U32 R50, RZ, RZ, R228 ;  /* 0x000000ffff327224 */ /* 0x000fe400078e00e4 */
[----:B------:R-:W-:Y:S02]  /*16980*/  IMAD.MOV.U32 R51, RZ, RZ, R229 ;  /* 0x000000ffff337224 */ /* 0x000fe400078e00e5 */
[----:B------:R-:W-:-:S02]  /*16990*/  IMAD.MOV.U32 R228, RZ, RZ, R202 ;  /* 0x000000ffffe47224 */ /* 0x000fc400078e00ca */
[----:B------:R-:W-:Y:S01]  /*169a0*/  IMAD.MOV.U32 R229, RZ, RZ, R203 ;  /* 0x000000ffffe57224 */ /* 0x000fe200078e00cb */
[----:B------:R1:W-:Y:S04]  /*169b0*/  STS.128 [R0+0x200], R48 ;  /* 0x0002003000007388 */ /* 0x0003e80000000c00 */
[----:B----4-:R-:W4:Y:S04]  /*169c0*/  LDL.LU R20, [R1+0x268] ;  /* 0x0002680001147983 */ /* 0x010f280000300800 */
[----:B------:R-:W4:Y:S04]  /*169d0*/  LDL.LU R21, [R1+0x26c] ;  /* 0x00026c0001157983 */ /* 0x000f280000300800 */
[----:B------:R-:W4:Y:S04]  /*169e0*/  LDL.LU R22, [R1+0x258] ;  /* 0x0002580001167983 */ /* 0x000f280000300800 */
[----:B------:R-:W4:Y:S04]  /*169f0*/  LDL.LU R23, [R1+0x25c] ;  /* 0x00025c0001177983 */ /* 0x000f280000300800 */
[----:B-1----:R-:W2:Y:S04]  /*16a00*/  LDL.LU R48, [R1+0x170] ;  /* 0x0001700001307983 */ /* 0x002ea80000300800 */
[----:B------:R-:W2:Y:S04]  /*16a10*/  LDL.LU R49, [R1+0x174] ;  /* 0x0001740001317983 */ /* 0x000ea80000300800 */
[----:B------:R-:W2:Y:S04]  /*16a20*/  LDL.LU R50, [R1+0x150] ;  /* 0x0001500001327983 */ /* 0x000ea80000300800 */
[----:B------:R-:W-:Y:S04]  /*16a30*/  STS.128 [R0+0x280], R228 ;  /* 0x000280e400007388 */ /* 0x000fe80000000c00 */
[----:B------:R-:W2:Y:S04]  /*16a40*/  LDL.LU R51, [R1+0x154] ;  /* 0x0001540001337983 */ /* 0x000ea80000300800 */
[----:B------:R-:W2:Y:S04]  /*16a50*/  LDL.LU R164, [R1+0x178] ;  /* 0x0001780001a47983 */ /* 0x000ea80000300800 */
[----:B------:R-:W-:Y:S06]  /*16a60*/  BAR.SYNC.DEFER_BLOCKING 0x0 ;  /* 0x0000000000007b1d */ /* 0x000fec0000010000 */
[----:B------:R-:W2:Y:S04]  /*16a70*/  LDL.LU R165, [R1+0x17c] ;  /* 0x00017c0001a57983 */ /* 0x000ea80000300800 */
[----:B------:R-:W2:Y:S04]  /*16a80*/  LDL.LU R166, [R1+0x158] ;  /* 0x0001580001a67983 */ /* 0x000ea80000300800 */
[----:B------:R-:W2:Y:S04]  /*16a90*/  LDL.LU R167, [R1+0x15c] ;  /* 0x00015c0001a77983 */ /* 0x000ea80000300800 */
[----:B------:R-:W1:Y:S04]  /*16aa0*/  LDS.128 R148, [R2] ;  /* 0x0000000002947984 */ /* 0x000e680000000c00 */
[----:B------:R-:W1:Y:S04]  /*16ab0*/  LDS.128 R160, [R205] ;  /* 0x00000000cda07984 */ /* 0x000e680000000c00 */
[----:B------:R-:W1:Y:S04]  /*16ac0*/  LDS.128 R156, [R204] ;  /* 0x00000000cc9c7984 */ /* 0x000e680000000c00 */
[----:B------:R-:W1:Y:S04]  /*16ad0*/  LDS.128 R152, [R3] ;  /* 0x0000000003987984 */ /* 0x000e680000000c00 */
[----:B------:R-:W-:Y:S06]  /*16ae0*/  BAR.SYNC.DEFER_BLOCKING 0x0 ;  /* 0x0000000000007b1d */ /* 0x000fec0000010000 */
[----:B---3--:R3:W-:Y:S04]  /*16af0*/  STS.128 [R0], R4 ;  /* 0x0000000400007388 */ /* 0x0087e80000000c00 */
[----:B---3--:R-:W3:Y:S01]  /*16b00*/  LDL.LU R4, [R1+0xe0] ;  /* 0x0000e00001047983 */ /* 0x008ee20000300800 */
[----:B------:R-:W-:-:S02]  /*16b10*/  IMAD.MOV.U32 R6, RZ, RZ, R124 ;  /* 0x000000ffff067224 */ /* 0x000fc400078e007c */
[----:B------:R-:W-:Y:S01]  /*16b20*/  IMAD.MOV.U32 R7, RZ, RZ, R125 ;  /* 0x000000ffff077224 */ /* 0x000fe200078e007d */
[----:B------:R-:W3:Y:S04]  /*16b30*/  LDL.LU R5, [R1+0xe4] ;  /* 0x0000e40001057983 */ /* 0x000ee80000300800 */
[----:B------:R-:W3:Y:S04]  /*16b40*/  LDL.LU R124, [R1+0xe8] ;  /* 0x0000e800017c7983 */ /* 0x000ee80000300800 */
[----:B------:R-:W3:Y:S04]  /*16b50*/  LDL.LU R125, [R1+0xec] ;  /* 0x0000ec00017d7983 */ /* 0x000ee80000300800 */
[----:B----4-:R4:W-:Y:S04]  /*16b60*/  STS.128 [R0+0x80], R20 ;  /* 0x0000801400007388 */ /* 0x0109e80000000c00 */
[----:B--2---:R-:W-:Y:S04]  /*16b70*/  STS.128 [R0+0x200], R48 ;  /* 0x0002003000007388 */ /* 0x004fe80000000c00 */
[----:B------:R-:W-:Y:S04]  /*16b80*/  STS.128 [R0+0x280], R164 ;  /* 0x000280a400007388 */ /* 0x000fe80000000c00 */
[----:B------:R-:W-:Y:S01]  /*16b90*/  BAR.SYNC.DEFER_BLOCKING 0x0 ;  /* 0x0000000000007b1d */ /* 0x000fe20000010000 */
[----:B----4-:R-:W-:-:S02]  /*16ba0*/  IMAD.MOV.U32 R20, RZ, RZ, R100 ;  /* 0x000000ffff147224 */ /* 0x010fc400078e0064 */
[----:B------:R-:W-:Y:S02]  /*16bb0*/  IMAD.MOV.U32 R21, RZ, RZ, R101 ;  /* 0x000000ffff157224 */ /* 0x000fe400078e0065 */
[----:B------:R-:W-:Y:S02]  /*16bc0*/  IMAD.MOV.U32 R22, RZ, RZ, R96 ;  /* 0x000000ffff167224 */ /* 0x000fe400078e0060 */
[----:B------:R-:W-:Y:S02]  /*16bd0*/  IMAD.MOV.U32 R23, RZ, RZ, R97 ;  /* 0x000000ffff177224 */ /* 0x000fe400078e0061 */
[----:B------:R-:W-:Y:S02]  /*16be0*/  IMAD.MOV.U32 R168, RZ, RZ, R102 ;  /* 0x000000ffffa87224 */ /* 0x000fe400078e0066 */
[----:B------:R-:W-:Y:S02]  /*16bf0*/  IMAD.MOV.U32 R169, RZ, RZ, R103 ;  /* 0x000000ffffa97224 */ /* 0x000fe400078e0067 */
[----:B------:R-:W-:-:S02]  /*16c00*/  IMAD.MOV.U32 R170, RZ, RZ, R98 ;  /* 0x000000ffffaa7224 */ /* 0x000fc400078e0062 */
[----:B------:R-:W-:Y:S01]  /*16c10*/  IMAD.MOV.U32 R171, RZ, RZ, R99 ;  /* 0x000000ffffab7224 */ /* 0x000fe200078e0063 */
[----:B------:R-:W2:Y:S04]  /*16c20*/  LDS.128 R164, [R2] ;  /* 0x0000000002a47984 */ /* 0x000ea80000000c00 */
[----:B------:R-:W-:Y:S04]  /*16c30*/  LDS.128 R100, [R205] ;  /* 0x00000000cd647984 */ /* 0x000fe80000000c00 */
[----:B------:R-:W-:Y:S04]  /*16c40*/  LDS.128 R96, [R204] ;  /* 0x00000000cc607984 */ /* 0x000fe80000000c00 */
[----:B------:R-:W-:Y:S04]  /*16c50*/  LDS.128 R48, [R3] ;  /* 0x0000000003307984 */ /* 0x000fe80000000c00 */
[----:B------:R-:W-:Y:S06]  /*16c60*/  BAR.SYNC.DEFER_BLOCKING 0x0 ;  /* 0x0000000000007b1d */ /* 0x000fec0000010000 */
[----:B------:R4:W-:Y:S04]  /*16c70*/  STS.128 [R0+0x200], R20 ;  /* 0x0002001400007388 */ /* 0x0009e80000000c00 */
[----:B------:R1:W-:Y:S01]  /*16c80*/  STS.128 [R0+0x280], R168 ;  /* 0x000280a800007388 */ /* 0x0003e20000000c00 */
[----:B----4-:R-:W-:-:S02]  /*16c90*/  IMAD.MOV.U32 R20, RZ, RZ, R44 ;  /* 0x000000ffff147224 */ /* 0x010fc400078e002c */
[----:B------:R-:W-:Y:S02]  /*16ca0*/  IMAD.MOV.U32 R21, RZ, RZ, R45 ;  /* 0x000000ffff157224 */ /* 0x000fe400078e002d */
[----:B------:R-:W-:Y:S02]  /*16cb0*/  IMAD.MOV.U32 R22, RZ, RZ, R40 ;  /* 0x000000ffff167224 */ /* 0x000fe400078e0028 */
[----:B------:R-:W-:Y:S02]  /*16cc0*/  IMAD.MOV.U32 R23, RZ, RZ, R41 ;  /* 0x000000ffff177224 */ /* 0x000fe400078e0029 */
[----:B-1----:R-:W-:Y:S02]  /*16cd0*/  IMAD.MOV.U32 R168, RZ, RZ, R46 ;  /* 0x000000ffffa87224 */ /* 0x002fe400078e002e */
[----:B------:R-:W-:Y:S02]  /*16ce0*/  IMAD.MOV.U32 R169, RZ, RZ, R47 ;  /* 0x000000ffffa97224 */ /* 0x000fe400078e002f */
[----:B------:R-:W-:-:S02]  /*16cf0*/  IMAD.MOV.U32 R170, RZ, RZ, R42 ;  /* 0x000000ffffaa7224 */ /* 0x000fc400078e002a */
[----:B------:R-:W-:Y:S01]  /*16d00*/  IMAD.MOV.U32 R171, RZ, RZ, R43 ;  /* 0x000000ffffab7224 */ /* 0x000fe200078e002b */
[----:B---3--:R1:W-:Y:S04]  /*16d10*/  STS.128 [R0], R4 ;  /* 0x0000000400007388 */ /* 0x0083e80000000c00 */
[----:B------:R-:W-:Y:S04]  /*16d20*/  STS.128 [R0+0x80], R124 ;  /* 0x0000807c00007388 */ /* 0x000fe80000000c00 */
[----:B------:R-:W-:Y:S01]  /*16d30*/  BAR.SYNC.DEFER_BLOCKING 0x0 ;  /* 0x0000000000007b1d */ /* 0x000fe20000010000 */
[----:B-1----:R-:W-:-:S02]  /*16d40*/  IMAD.MOV.U32 R6, RZ, RZ, R68 ;  /* 0x000000ffff067224 */ /* 0x002fc400078e0044 */
[----:B------:R-:W-:Y:S02]  /*16d50*/  IMAD.MOV.U32 R7, RZ, RZ, R69 ;  /* 0x000000ffff077224 */ /* 0x000fe400078e0045 */
[----:B------:R-:W-:Y:S02]  /*16d60*/  IMAD.MOV.U32 R4, RZ, RZ, R72 ;  /* 0x000000ffff047224 */ /* 0x000fe400078e0048 */
[----:B------:R-:W-:Y:S02]  /*16d70*/  IMAD.MOV.U32 R5, RZ, RZ, R73 ;  /* 0x000000ffff057224 */ /* 0x000fe400078e0049 */
[----:B------:R-:W-:Y:S02]  /*16d80*/  IMAD.MOV.U32 R68, RZ, RZ, R74 ;  /* 0x000000ffff447224 */ /* 0x000fe400078e004a */
[----:B------:R-:W-:Y:S01]  /*16d90*/  IMAD.MOV.U32 R69, RZ, RZ, R75 ;  /* 0x000000ffff457224 */ /* 0x000fe200078e004b */
[----:B------:R-:W1:Y:S04]  /*16da0*/  LDS.128 R124, [R2] ;  /* 0x00000000027c7984 */ /* 0x000e680000000c00 */
[----:B------:R-:W-:Y:S04]  /*16db0*/  LDS.128 R72, [R205] ;  /* 0x00000000cd487984 */ /* 0x000fe80000000c00 */
[----:B------:R-:W-:Y:S04]  /*16dc0*/  LDS.128 R44, [R204] ;  /* 0x00000000cc2c7984 */ /* 0x000fe80000000c00 */
[----:B------:R-:W-:Y:S04]  /*16dd0*/  LDS.128 R40, [R3] ;  /* 0x0000000003287984 */ /* 0x000fe80000000c00 */
[----:B------:R-:W-:Y:S06]  /*16de0*/  BAR.SYNC.DEFER_BLOCKING 0x0 ;  /* 0x0000000000007b1d */ /* 0x000fec0000010000 */
[----:B------:R3:W-:Y:S04]  /*16df0*/  STS.128 [R0], R4 ;  /* 0x0000000400007388 */ /* 0x0007e80000000c00 */
[----:B------:R-:W-:Y:S04]  /*16e00*/  STS.128 [R0+0x80], R68 ;  /* 0x0000804400007388 */ /* 0x000fe80000000c00 */
[----:B------:R-:W-:Y:S04]  /*16e10*/  STS.128 [R0+0x200], R20 ;  /* 0x0002001400007388 */ /* 0x000fe80000000c00 */
[----:B------:R-:W-:Y:S04]  /*16e20*/  STS.128 [R0+0x280], R168 ;  /* 0x000280a800007388 */ /* 0x000fe80000000c00 */
[----:B------:R-:W-:Y:S01]  /*16e30*/  BAR.SYNC.DEFER_BLOCKING 0x0 ;  /* 0x0000000000007b1d */ /* 0x000fe20000010000 */
[----:B---3--:R-:W-:-:S02]  /*16e40*/  IMAD.MOV.U32 R4, RZ, RZ, R16 ;  /* 0x000000ffff047224 */ /* 0x008fc400078e0010 */
[----:B------:R-:W-:-:S03]  /*16e50*/  IMAD.MOV.U32 R5, RZ, RZ, R17 ;  /* 0x000000ffff057224 */ /* 0x000fc600078e0011 */
[----:B------:R-:W3:Y:S04]  /*16e60*/  LDS.128 R172, [R2] ;  /* 0x0000000002ac7984 */ /* 0x000ee80000000c00 */
[----:B------:R-:W-:Y:S04]  /*16e70*/  LDS.128 R168, [R205] ;  /* 0x00000000cda87984 */ /* 0x000fe80000000c00 */
[----:B------:R-:W-:Y:S04]  /*16e80*/  LDS.128 R68, [R204] ;  /* 0x00000000cc447984 */ /* 0x000fe80000000c00 */
[----:B------:R-:W-:Y:S01]  /*16e90*/  LDS.128 R20, [R3] ;  /* 0x0000000003147984 */ /* 0x000fe20000000c00 */
[----:B------:R-:W-:-:S02]  /*16ea0*/  IMAD.MOV.U32 R6, RZ, RZ, R12 ;  /* 0x000000ffff067224 */ /* 0x000fc400078e000c */
[----:B------:R-:W-:Y:S01]  /*16eb0*/  IMAD.MOV.U32 R7, RZ, RZ, R13 ;  /* 0x000000ffff077224 */ /* 0x000fe200078e000d */
[----:B------:R-:W-:Y:S01]  /*16ec0*/  BAR.SYNC.DEFER_BLOCKING 0x0 ;  /* 0x0000000000007b1d */ /* 0x000fe20000010000 */
[----:B------:R-:W-:Y:S02]  /*16ed0*/  IMAD.MOV.U32 R12, RZ, RZ, R18 ;  /* 0x000000ffff0c7224 */ /* 0x000fe400078e0012 */
[----:B------:R-:W-:Y:S02]  /*16ee0*/  IMAD.MOV.U32 R13, RZ, RZ, R19 ;  /* 0x000000ffff0d7224 */ /* 0x000fe400078e0013 */
[----:B------:R-:W-:Y:S02]  /*16ef0*/  IMAD.MOV.U32 R16, RZ, RZ, R212 ;  /* 0x000000ffff107224 */ /* 0x000fe400078e00d4 */
[----:B------:R-:W-:Y:S02]  /*16f00*/  IMAD.MOV.U32 R17, RZ, RZ, R213 ;  /* 0x000000ffff117224 */ /* 0x000fe400078e00d5 */
[----:B------:R-:W-:-:S02]  /*16f10*/  IMAD.MOV.U32 R18, RZ, RZ, R208 ;  /* 0x000000ffff127224 */ /* 0x000fc400078e00d0 */
[----:B------:R-:W-:Y:S01]  /*16f20*/  IMAD.MOV.U32 R19, RZ, RZ, R209 ;  /* 0x000000ffff137224 */ /* 0x000fe200078e00d1 */
[----:B------:R4:W-:Y:S04]  /*16f30*/  STS.128 [R0], R4 ;  /* 0x0000000400007388 */ /* 0x0009e80000000c00 */
[----:B------:R1:W-:Y:S04]  /*16f40*/  STS.128 [R0+0x80], R12 ;  /* 0x0000800c00007388 */ /* 0x0003e80000000c00 */
        /* <DEDUP_REMOVED lines=17> */
[----:B------:R-:W-:-:S02]  /*17060*/  IMAD.MOV.U32 R208, RZ, RZ, R214 ;  /* 0x000000ffffd07224 */ /* 0x000fc400078e00d6 */
[----:B------:R-:W-:-:S05]  /*17070*/  IMAD.MOV.U32 R209, RZ, RZ, R215 ;  /* 0x000000ffffd17224 */ /* 0x000fca00078e00d7 */
[----:B------:R-:W-:Y:S04]  /*17080*/  STS.128 [R0+0x280], R208 ;  /* 0x000280d000007388 */ /* 0x000fe80000000c00 */
[----:B------:R-:W-:Y:S06]  /*17090*/  BAR.SYNC.DEFER_BLOCKING 0x0 ;  /* 0x0000000000007b1d */ /* 0x000fec0000010000 */
[----:B------:R-:W1:Y:S04]  /*170a0*/  LDS.128 R188, [R2] ;  /* 0x0000000002bc7984 */ /* 0x000e680000000c00 */
[----:B------:R-:W1:Y:S04]  /*170b0*/  LDS.128 R184, [R205] ;  /* 0x00000000cdb87984 */ /* 0x000e680000000c00 */
[----:B------:R-:W1:Y:S04]  /*170c0*/  LDS.128 R180, [R204] ;  /* 0x00000000ccb47984 */ /* 0x000e680000000c00 */
[----:B------:R-:W1:Y:S04]  /*170d0*/  LDS.128 R176, [R3] ;  /* 0x0000000003b07984 */ /* 0x000e680000000c00 */
[----:B------:R-:W-:Y:S06]  /*170e0*/  BAR.SYNC.DEFER_BLOCKING 0x0 ;  /* 0x0000000000007b1d */ /* 0x000fec0000010000 */
[----:B----4-:R4:W-:Y:S04]  /*170f0*/  STS.128 [R0], R4 ;  /* 0x0000000400007388 */ /* 0x0109e80000000c00 */
[----:B--2---:R2:W-:Y:S04]  /*17100*/  STS.128 [R0+0x80], R12 ;  /* 0x0000800c00007388 */ /* 0x0045e80000000c00 */
[----:B---3--:R-:W-:Y:S04]  /*17110*/  STS.128 [R0+0x200], R16 ;  /* 0x0002001000007388 */ /* 0x008fe80000000c00 */
[----:B------:R3:W-:Y:S04]  /*17120*/  STS.128 [R0+0x280], R192 ;  /* 0x000280c000007388 */ /* 0x0007e80000000c00 */
[----:B------:R-:W-:Y:S01]  /*17130*/  BAR.SYNC.DEFER_BLOCKING 0x0 ;  /* 0x0000000000007b1d */ /* 0x000fe20000010000 */
[----:B----4-:R-:W-:-:S02]  /*17140*/  IMAD.MOV.U32 R6, RZ, RZ, R116 ;  /* 0x000000ffff067224 */ /* 0x010fc400078e0074 */
[----:B------:R-:W-:Y:S02]  /*17150*/  IMAD.MOV.U32 R7, RZ, RZ, R117 ;  /* 0x000000ffff077224 */ /* 0x000fe400078e0075 */
[----:B------:R-:W-:Y:S02]  /*17160*/  IMAD.MOV.U32 R4, RZ, RZ, R120 ;  /* 0x000000ffff047224 */ /* 0x000fe400078e0078 */
[----:B------:R-:W-:Y:S02]  /*17170*/  IMAD.MOV.U32 R5, RZ, RZ, R121 ;  /* 0x000000ffff057224 */ /* 0x000fe400078e0079 */
[----:B------:R-:W-:Y:S02]  /*17180*/  IMAD.MOV.U32 R116, RZ, RZ, R122 ;  /* 0x000000ffff747224 */ /* 0x000fe400078e007a */
[----:B------:R-:W-:Y:S02]  /*17190*/  IMAD.MOV.U32 R117, RZ, RZ, R123 ;  /* 0x000000ffff757224 */ /* 0x000fe400078e007b */
[----:B--2---:R-:W-:-:S02]  /*171a0*/  IMAD.MOV.U32 R12, RZ, RZ, R92 ;  /* 0x000000ffff0c7224 */ /* 0x004fc400078e005c */
[----:B------:R-:W-:Y:S02]  /*171b0*/  IMAD.MOV.U32 R13, RZ, RZ, R93 ;  /* 0x000000ffff0d7224 */ /* 0x000fe400078e005d */
[----:B------:R-:W-:Y:S02]  /*171c0*/  IMAD.MOV.U32 R14, RZ, RZ, R88 ;  /* 0x000000ffff0e7224 */ /* 0x000fe400078e0058 */
[----:B------:R-:W-:Y:S02]  /*171d0*/  IMAD.MOV.U32 R15, RZ, RZ, R89 ;  /* 0x000000ffff0f7224 */ /* 0x000fe400078e0059 */
[----:B---3--:R-:W-:Y:S02]  /*171e0*/  IMAD.MOV.U32 R192, RZ, RZ, R94 ;  /* 0x000000ffffc07224 */ /* 0x008fe400078e005e */
[----:B------:R-:W-:Y:S01]  /*171f0*/  IMAD.MOV.U32 R193, RZ, RZ, R95 ;  /* 0x000000ffffc17224 */ /* 0x000fe200078e005f */
[----:B------:R-:W2:Y:S01]  /*17200*/  LDS.128 R120, [R2] ;  /* 0x0000000002787984 */ /* 0x000ea20000000c00 */
[----:B------:R-:W-:-:S02]  /*17210*/  IMAD.MOV.U32 R194, RZ, RZ, R90 ;  /* 0x000000ffffc27224 */ /* 0x000fc400078e005a */
[----:B------:R-:W-:Y:S01]  /*17220*/  IMAD.MOV.U32 R195, RZ, RZ, R91 ;  /* 0x000000ffffc37224 */ /* 0x000fe200078e005b */
[----:B------:R-:W-:Y:S04]  /*17230*/  LDS.128 R92, [R205] ;  /* 0x00000000cd5c7984 */ /* 0x000fe80000000c00 */
[----:B------:R-:W-:Y:S04]  /*17240*/  LDS.128 R88, [R204] ;  /* 0x00000000cc587984 */ /* 0x000fe80000000c00 */
[----:B------:R-:W-:Y:S04]  /*17250*/  LDS.128 R16, [R3] ;  /* 0x0000000003107984 */ /* 0x000fe80000000c00 */
[----:B------:R-:W-:Y:S06]  /*17260*/  BAR.SYNC.DEFER_BLOCKING 0x0 ;  /* 0x0000000000007b1d */ /* 0x000fec0000010000 */
[----:B------:R3:W-:Y:S04]  /*17270*/  STS.128 [R0], R4 ;  /* 0x0000000400007388 */ /* 0x0007e80000000c00 */
[----:B------:R-:W-:Y:S04]  /*17280*/  STS.128 [R0+0x80], R116 ;  /* 0x0000807400007388 */ /* 0x000fe80000000c00 */
[----:B------:R4:W-:Y:S04]  /*17290*/  STS.128 [R0+0x200], R12 ;  /* 0x0002000c00007388 */ /* 0x0009e80000000c00 */
[----:B------:R1:W-:Y:S04]  /*172a0*/  STS.128 [R0+0x280], R192 ;  /* 0x000280c000007388 */ /* 0x0003e80000000c00 */
[----:B------:R-:W-:Y:S01]  /*172b0*/  BAR.SYNC.DEFER_BLOCKING 0x0 ;  /* 0x0000000000007b1d */ /* 0x000fe20000010000 */
[----:B---3--:R-:W-:-:S02]  /*172c0*/  IMAD.MOV.U32 R6, RZ, RZ, R60 ;  /* 0x000000ffff067224 */ /* 0x008fc400078e003c */
[----:B------:R-:W-:Y:S02]  /*172d0*/  IMAD.MOV.U32 R7, RZ, RZ, R61 ;  /* 0x000000ffff077224 */ /* 0x000fe400078e003d */
[----:B------:R-:W-:Y:S02]  /*172e0*/  IMAD.MOV.U32 R4, RZ, RZ, R64 ;  /* 0x000000ffff047224 */ /* 0x000fe400078e0040 */
[----:B------:R-:W-:Y:S02]  /*172f0*/  IMAD.MOV.U32 R5, RZ, RZ, R65 ;  /* 0x000000ffff057224 */ /* 0x000fe400078e0041 */
[----:B------:R-:W-:Y:S02]  /*17300*/  IMAD.MOV.U32 R60, RZ, RZ, R66 ;  /* 0x000000ffff3c7224 */ /* 0x000fe400078e0042 */
[----:B------:R-:W-:Y:S02]  /*17310*/  IMAD.MOV.U32 R61, RZ, RZ, R67 ;  /* 0x000000ffff3d7224 */ /* 0x000fe400078e0043 */
[----:B----4-:R-:W-:-:S02]  /*17320*/  IMAD.MOV.U32 R12, RZ, RZ, R36 ;  /* 0x000000ffff0c7224 */ /* 0x010fc400078e0024 */
[----:B------:R-:W-:Y:S02]  /*17330*/  IMAD.MOV.U32 R13, RZ, RZ, R37 ;  /* 0x000000ffff0d7224 */ /* 0x000fe400078e0025 */
[----:B------:R-:W-:Y:S02]  /*17340*/  IMAD.MOV.U32 R14, RZ, RZ, R32 ;  /* 0x000000ffff0e7224 */ /* 0x000fe400078e0020 */
[----:B------:R-:W-:Y:S02]  /*17350*/  IMAD.MOV.U32 R15, RZ, RZ, R33 ;  /* 0x000000ffff0f7224 */ /* 0x000fe400078e0021 */
[----:B-1----:R-:W-:Y:S02]  /*17360*/  IMAD.MOV.U32 R192, RZ, RZ, R38 ;  /* 0x000000ffffc07224 */ /* 0x002fe400078e0026 */
[----:B------:R-:W-:Y:S01]  /*17370*/  IMAD.MOV.U32 R193, RZ, RZ, R39 ;  /* 0x000000ffffc17224 */ /* 0x000fe200078e0027 */
[----:B------:R-:W1:Y:S01]  /*17380*/  LDS.128 R64, [R2] ;  /* 0x0000000002407984 */ /* 0x000e620000000c00 */
        /* <DEDUP_REMOVED lines=8> */
[----:B------:R-:W-:Y:S04]  /*17410*/  STS.128 [R0+0x200], R12 ;  /* 0x0002000c00007388 */ /* 0x000fe80000000c00 */
        /* <DEDUP_REMOVED lines=8> */
[----:B------:R-:W-:-:S02]  /*174a0*/  IMAD.MOV.U32 R8, RZ, RZ, R128 ;  /* 0x000000ffff087224 */ /* 0x000fc400078e0080 */
[----:B------:R-:W-:Y:S02]  /*174b0*/  IMAD.MOV.U32 R9, RZ, RZ, R129 ;  /* 0x000000ffff097224 */ /* 0x000fe400078e0081 */
[----:B------:R-:W-:Y:S02]  /*174c0*/  IMAD.MOV.U32 R10, RZ, RZ, R132 ;  /* 0x000000ffff0a7224 */ /* 0x000fe400078e0084 */
[----:B------:R-:W-:Y:S02]  /*174d0*/  IMAD.MOV.U32 R11, RZ, RZ, R133 ;  /* 0x000000ffff0b7224 */ /* 0x000fe400078e0085 */
[----:B----4-:R-:W-:Y:S02]  /*174e0*/  IMAD.MOV.U32 R192, RZ, RZ, R130 ;  /* 0x000000ffffc07224 */ /* 0x010fe400078e0082 */
[----:B------:R-:W-:Y:S01]  /*174f0*/  IMAD.MOV.U32 R193, RZ, RZ, R131 ;  /* 0x000000ffffc17224 */ /* 0x000fe200078e0083 */
[----:B------:R-:W-:Y:S01]  /*17500*/  LDS.128 R60, [R204] ;  /* 0x00000000cc3c7984 */ /* 0x000fe20000000c00 */
[----:B------:R-:W-:-:S02]  /*17510*/  IMAD.MOV.U32 R194, RZ, RZ, R134 ;  /* 0x000000ffffc27224 */ /* 0x000fc400078e0086 */
[----:B------:R-:W-:Y:S01]  /*17520*/  IMAD.MOV.U32 R195, RZ, RZ, R135 ;  /* 0x000000ffffc37224 */ /* 0x000fe200078e0087 */
[----:B------:R-:W-:Y:S04]  /*17530*/  LDS.128 R128, [R205] ;  /* 0x00000000cd807984 */ /* 0x000fe80000000c00 */
[----:B------:R-:W3:Y:S04]  /*17540*/  LDS.128 R132, [R2] ;  /* 0x0000000002847984 */ /* 0x000ee80000000c00 */
[----:B------:R-:W-:Y:S04]  /*17550*/  LDS.128 R12, [R3] ;  /* 0x00000000030c7984 */ /* 0x000fe80000000c00 */
[----:B------:R-:W-:Y:S06]  /*17560*/  BAR.SYNC.DEFER_BLOCKING 0x0 ;  /* 0x0000000000007b1d */ /* 0x000fec0000010000 */
        /* <DEDUP_REMOVED lines=19> */
[----:B------:R1:W-:Y:S04]  /*176a0*/  STS.128 [R0+0x80], R216 ;  /* 0x000080d800007388 */ /* 0x0003e80000000c00 */
[----:B------:R-:W-:Y:S06]  /*176b0*/  BAR.SYNC.DEFER_BLOCKING 0x0 ;  /* 0x0000000000007b1d */ /* 0x000fec0000010000 */
[----:B------:R-:W3:Y:S04]  /*176c0*/  LDL.LU R231, [R1+0x280] ;  /* 0x0002800001e77983 */ /* 0x000ee80000300800 */
[----:B------:R-:W3:Y:S01]  /*176d0*/  LDL.LU R230, [R1+0x284] ;  /* 0x0002840001e67983 */ /* 0x000ee20000300800 */
[----:B-1----:R-:W-:-:S02]  /*176e0*/  LOP3.LUT R219, R2, 0x20, RZ, 0x3c, !PT ;  /* 0x0000002002db7812 */ /* 0x002fc400078e3cff */
[----:B------:R-:W-:Y:S01]  /*176f0*/  LOP3.LUT R218, R2, 0x40, RZ, 0x3c, !PT ;  /* 0x0000004002da7812 */ /* 0x000fe200078e3cff */
[----:B------:R-:W3:Y:S04]  /*17700*/  LDL.LU R229, [R1+0x290] ;  /* 0x0002900001e57983 */ /* 0x000ee80000300800 */
[----:B------:R-:W3:Y:S04]  /*17710*/  LDL.LU R228, [R1+0x28c] ;  /* 0x00028c0001e47983 */ /* 0x000ee80000300800 */
        /* <DEDUP_REMOVED lines=59> */
[----:B------:R-:W-:Y:S02]  /*17ad0*/  IMAD.MOV.U32 R7, RZ, RZ, R221 ;  /* 0x000000ffff077224 */ /* 0x000fe400078e00dd */
[----:B------:R-:W-:Y:S01]  /*17ae0*/  IMAD.MOV.U32 R220, RZ, RZ, R226 ;  /* 0x000000ffffdc7224 */ /* 0x000fe200078e00e2 */
[C---:B------:R-:W-:Y:S01]  /*17af0*/  LOP3.LUT R226, R2.reuse, 0x60, RZ, 0x3c, !PT ;  /* 0x0000006002e27812 */ /* 0x040fe200078e3cff */
[----:B------:R-:W-:Y:S01]  /*17b00*/  IMAD.MOV.U32 R221, RZ, RZ, R227 ;  /* 0x000000ffffdd7224 */ /* 0x000fe200078e00e3 */
[----:B------:R-:W-:Y:S01]  /*17b10*/  LOP3.LUT R227, R2, 0x40, RZ, 0x3c, !PT ;  /* 0x0000004002e37812 */ /* 0x000fe200078e3cff */
[----:B------:R-:W-:Y:S04]  /*17b20*/  LDS.128 R52, [R219] ;  /* 0x00000000db347984 */ /* 0x000fe80000000c00 */
[----:B------:R-:W3:Y:S04]  /*17b30*/  LDS.128 R8, [R2] ;  /* 0x0000000002087984 */ /* 0x000ee80000000c00 */
[----:B------:R-:W-:Y:S04]  /*17b40*/  LDS.128 R212, [R227] ;  /* 0x00000000e3d47984 */ /* 0x000fe80000000c00 */
[----:B------:R-:W-:Y:S04]  /*17b50*/  LDS.128 R216, [R226] ;  /* 0x00000000e2d87984 */ /* 0x000fe80000000c00 */
[----:B------:R-:W-:Y:S06]  /*17b60*/  BAR.SYNC.DEFER_BLOCKING 0x0 ;  /* 0x0000000000007b1d */ /* 0x000fec0000010000 */
[----:B------:R4:W-:Y:S04]  /*17b70*/  STS.128 [R0+0x80], R220 ;  /* 0x000080dc00007388 */ /* 0x0009e80000000c00 */
[----:B----4-:R-:W4:Y:S01]  /*17b80*/  LDL.LU R222, [R1+0x30] ;  /* 0x0000300001de7983 */ /* 0x010f220000300800 */
[----:B------:R-:W-:-:S02]  /*17b90*/  IMAD.MOV.U32 R4, RZ, RZ, R224 ;  /* 0x000000ffff047224 */ /* 0x000fc400078e00e0 */
[----:B------:R-:W-:-:S05]  /*17ba0*/  IMAD.MOV.U32 R5, RZ, RZ, R225 ;  /* 0x000000ffff057224 */ /* 0x000fca00078e00e1 */
[----:B------:R1:W-:Y:S01]  /*17bb0*/  STS.128 [R0], R4 ;  /* 0x0000000400007388 */ /* 0x0003e20000000c00 */
[C---:B------:R-:W-:Y:S01]  /*17bc0*/  IMAD R3, R252.reuse, c[0x0][0x194], RZ ;  /* 0x00006500fc037a24 */ /* 0x040fe200078e02ff */
[----:B------:R-:W-:Y:S01]  /*17bd0*/  ISETP.GE.AND P0, PT, R252, c[0x0][0x178], PT ;  /* 0x00005e00fc007a0c */ /* 0x000fe20003f06270 */
[----:B-1----:R-:W-:Y:S02]  /*17be0*/  IMAD.MOV.U32 R6, RZ, RZ, R140 ;  /* 0x000000ffff067224 */ /* 0x002fe400078e008c */
[----:B------:R-:W-:Y:S02]  /*17bf0*/  IMAD.MOV.U32 R7, RZ, RZ, R141 ;  /* 0x000000ffff077224 */ /* 0x000fe400078e008d */
[----:B------:R-:W-:Y:S02]  /*17c00*/  IMAD.MOV.U32 R4, RZ, RZ, R136 ;  /* 0x000000ffff047224 */ /* 0x000fe400078e0088 */
[----:B------:R-:W-:Y:S02]  /*17c10*/  IMAD.MOV.U32 R5, RZ, RZ, R137 ;  /* 0x000000ffff057224 */ /* 0x000fe400078e0089 */
[----:B------:R-:W-:-:S02]  /*17c20*/  IMAD.MOV.U32 R140, RZ, RZ, R138 ;  /* 0x000000ffff8c7224 */ /* 0x000fc400078e008a */
[----:B------:R-:W-:Y:S01]  /*17c30*/  IMAD.MOV.U32 R141, RZ, RZ, R139 ;  /* 0x000000ffff8d7224 */ /* 0x000fe200078e008b */
[----:B------:R-:W-:Y:S04]  /*17c40*/  STS.128 [R0+0x200], R4 ;  /* 0x0002000400007388 */ /* 0x000fe80000000c00 */
[----:B------:R1:W-:Y:S04]  /*17c50*/  STS.128 [R0+0x280], R140 ;  /* 0x0002808c00007388 */ /* 0x0003e80000000c00 */
[----:B------:R-:W-:Y:S01]  /*17c60*/  BAR.SYNC.DEFER_BLOCKING 0x0 ;  /* 0x0000000000007b1d */ /* 0x000fe20000010000 */
[----:B------:R-:W-:Y:S01]  /*17c70*/  LEA R224, P3, R3, c[0x0][0x170], 0x2 ;  /* 0x00005c0003e07a11 */ /* 0x000fe200078610ff */
[----:B------:R-:W-:Y:S01]  /*17c80*/  IMAD.MOV.U32 R138, RZ, RZ, c[0x0][0x194] ;  /* 0x00006500ff8a7624 */ /* 0x000fe200078e00ff */
[C---:B------:R-:W-:Y:S01]  /*17c90*/  ISETP.LT.AND P0, PT, R231.reuse, c[0x0][0x17c], !P0 ;  /* 0x00005f00e7007a0c */ /* 0x040fe20004701270 */
[----:B------:R-:W-:Y:S01]  /*17ca0*/  IMAD R223, R231, c[0x0][0x198], RZ ;  /* 0x00006600e7df7a24 */ /* 0x000fe200078e02ff */
[----:B------:R-:W-:Y:S01]  /*17cb0*/  LEA.HI.X.SX32 R225, R3, c[0x0][0x174], 0x2, P3 ;  /* 0x00005d0003e17a11 */ /* 0x000fe200018f16ff */
[----:B------:R-:W-:-:S04]  /*17cc0*/  IMAD R3, R138, 0x40, R3 ;  /* 0x000000408a037824 */ /* 0x000fc800078e0203 */
[----:B------:R-:W-:-:S04]  /*17cd0*/  IMAD.WIDE R136, R223, 0x4, R224 ;  /* 0x00000004df887825 */ /* 0x000fc800078e02e0 */
[----:B-1----:R-:W-:Y:S01]  /*17ce0*/  IMAD R0, R138, 0x40, R3 ;  /* 0x000000408a007824 */ /* 0x002fe200078e0203 */
[----:B------:R-:W-:-:S04]  /*17cf0*/  LEA R4, P4, R3, c[0x0][0x170], 0x2 ;  /* 0x00005c0003047a11 */ /* 0x000fc800078810ff */
[C---:B------:R-:W-:Y:S02]  /*17d00*/  LEA R6, P6, R0.reuse, c[0x0][0x170], 0x2 ;  /* 0x00005c0000067a11 */ /* 0x040fe400078c10ff */
[----:B------:R-:W-:Y:S02]  /*17d10*/  LEA.HI.X.SX32 R5, R3, c[0x0][0x174], 0x2, P4 ;  /* 0x00005d0003057a11 */ /* 0x000fe400020f16ff */
[----:B------:R-:W-:Y:S01]  /*17d20*/  LEA.HI.X.SX32 R7, R0, c[0x0][0x174], 0x2, P6 ;  /* 0x00005d0000077a11 */ /* 0x000fe200030f16ff */
[----:B------:R-:W2:Y:S04]  /*17d30*/  LDL.LU R3, [R1+0x34] ;  /* 0x0000340001037983 */ /* 0x000ea80000300800 */
[----:B------:R-:W-:Y:S01]  /*17d40*/  IMAD.WIDE R220, R223, 0x4, R6 ;  /* 0x00000004dfdc7825 */ /* 0x000fe200078e0206 */
[----:B----4-:R1:W-:Y:S01]  /*17d50*/  @P0 STG.E [R136.64], R222 ;  /* 0x000000de88000986 */ /* 0x0103e2000c101908 */
[----:B------:R-:W-:-:S04]  /*17d60*/  ISETP.GE.AND P0, PT, R231, c[0x0][0x17c], PT ;  /* 0x00005f00e7007a0c */ /* 0x000fc80003f06270 */
[----:B------:R-:W-:Y:S02]  /*17d70*/  ISETP.LT.AND P3, PT, R230, c[0x0][0x178], !P0 ;  /* 0x00005e00e6007a0c */ /* 0x000fe40004761270 */
[----:B------:R-:W-:Y:S01]  /*17d80*/  ISETP.LT.AND P6, PT, R229, c[0x0][0x178], !P0 ;  /* 0x00005e00e5007a0c */ /* 0x000fe200047c1270 */
[----:B-1----:R-:W-:Y:S02]  /*17d90*/  IMAD R137, R138, 0x40, R0 ;  /* 0x000000408a897824 */ /* 0x002fe400078e0200 */
[----:B------:R-:W-:-:S08]  /*17da0*/  IMAD.WIDE R138, R223, 0x4, R4 ;  /* 0x00000004df8a7825 */ /* 0x000fd000078e0204 */
[----:B------:R-:W-:Y:S04]  /*17db0*/  @P3 STG.E [R138.64], R248 ;  /* 0x000000f88a003986 */ /* 0x000fe8000c101908 */
[----:B------:R1:W-:Y:S04]  /*17dc0*/  @P6 STG.E [R220.64], R232 ;  /* 0x000000e8dc006986 */ /* 0x0003e8000c101908 */
[----:B-1----:R-:W4:Y:S04]  /*17dd0*/  LDL.LU R220, [R1+0x20] ;  /* 0x0000200001dc7983 */ /* 0x002f280000300800 */
[----:B------:R-:W3:Y:S01]  /*17de0*/  LDL.LU R248, [R1+0x24] ;  /* 0x0000240001f87983 */ /* 0x000ee20000300800 */
[----:B------:R-:W-:-:S03]  /*17df0*/  LEA R136, P4, R137, c[0x0][0x170], 0x2 ;  /* 0x00005c0089887a11 */ /* 0x000fc600078810ff */
[----:B------:R-:W3:Y:S01]  /*17e00*/  LDL.LU R221, [R1+0x10] ;  /* 0x0000100001dd7983 */ /* 0x000ee20000300800 */
[----:B------:R-:W-:Y:S02]  /*17e10*/  LEA.HI.X.SX32 R137, R137, c[0x0][0x174], 0x2, P4 ;  /* 0x00005d0089897a11 */ /* 0x000fe400020f16ff */
[----:B------:R-:W-:-:S03]  /*17e20*/  IADD3 R222, R223, c[0x0][0x198], RZ ;  /* 0x00006600dfde7a10 */ /* 0x000fc60007ffe0ff */
[----:B------:R-:W-:Y:S02]  /*17e30*/  IMAD.WIDE R142, R223, 0x4, R136 ;  /* 0x00000004df8e7825 */ /* 0x000fe400078e0288 */
[----:B------:R-:W3:Y:S01]  /*17e40*/  LDL.LU R223, [R1+0x14] ;  /* 0x0000140001df7983 */ /* 0x000ee20000300800 */
[----:B------:R-:W-:Y:S02]  /*17e50*/  ISETP.LT.AND P0, PT, R228, c[0x0][0x178], !P0 ;  /* 0x00005e00e4007a0c */ /* 0x000fe40004701270 */
[----:B------:R-:W-:Y:S02]  /*17e60*/  ISETP.LT.AND P5, PT, R252, c[0x0][0x178], !P2 ;  /* 0x00005e00fc007a0c */ /* 0x000fe400057a1270 */
[----:B------:R-:W-:Y:S01]  /*17e70*/  ISETP.LT.AND P4, PT, R230, c[0x0][0x178], !P2 ;  /* 0x00005e00e6007a0c */ /* 0x000fe20005781270 */
[----:B------:R-:W-:Y:S01]  /*17e80*/  IMAD.WIDE R140, R222, 0x4, R224 ;  /* 0x00000004de8c7825 */ /* 0x000fe200078e02e0 */
[----:B------:R-:W-:Y:S02]  /*17e90*/  ISETP.LT.AND P3, PT, R229, c[0x0][0x178], !P2 ;  /* 0x00005e00e5007a0c */ /* 0x000fe40005761270 */
[----:B------:R-:W-:Y:S01]  /*17ea0*/  ISETP.LT.AND P2, PT, R228, c[0x0][0x178], !P2 ;  /* 0x00005e00e4007a0c */ /* 0x000fe20005741270 */
[----:B------:R-:W-:-:S04]  /*17eb0*/  IMAD.WIDE R138, R222, 0x4, R4 ;  /* 0x00000004de8a7825 */ /* 0x000fc800078e0204 */
[----:B------:R1:W-:Y:S04]  /*17ec0*/  @P0 STG.E [R142.64], R148 ;  /* 0x000000948e000986 */ /* 0x0003e8000c101908 */
[----:B--2---:R2:W-:Y:S01]  /*17ed0*/  @P5 STG.E [R140.64], R3 ;  /* 0x000000038c005986 */ /* 0x0045e2000c101908 */
[----:B------:R-:W-:Y:S02]  /*17ee0*/  ISETP.LT.AND P5, PT, R252, c[0x0][0x178], !P1 ;  /* 0x00005e00fc007a0c */ /* 0x000fe40004fa1270 */
[----:B------:R-:W-:Y:S01]  /*17ef0*/  IADD3 R0, R231, 0x3, RZ ;  /* 0x00000003e7007810 */ /* 0x000fe20007ffe0ff */
[----:B------:R2:W-:Y:S01]  /*17f00*/  @P4 STG.E [R138.64], R249 ;  /* 0x000000f98a004986 */ /* 0x0005e2000c101908 */
[----:B------:R-:W-:Y:S02]  /*17f10*/  ISETP.LT.AND P0, PT, R230, c[0x0][0x178], !P1 ;  /* 0x00005e00e6007a0c */ /* 0x000fe40004f01270 */
[----:B------:R-:W-:Y:S01]  /*17f20*/  ISETP.LT.AND P4, PT, R229, c[0x0][0x178], !P1 ;  /* 0x00005e00e5007a0c */ /* 0x000fe20004f81270 */
[C---:B-1----:R-:W-:Y:S01]  /*17f30*/  IMAD.WIDE R142, R222.reuse, 0x4, R6 ;  /* 0x00000004de8e7825 */ /* 0x042fe200078e0206 */
[----:B--2---:R-:W-:-:S03]  /*17f40*/  IADD3 R3, R222, c[0x0][0x198], RZ ;  /* 0x00006600de037a10 */ /* 0x004fc60007ffe0ff */
[----:B------:R-:W-:Y:S01]  /*17f50*/  IMAD.WIDE R140, R222, 0x4, R136 ;  /* 0x00000004de8c7825 */ /* 0x000fe200078e0288 */
[----:B------:R-:W-:-:S03]  /*17f60*/  ISETP.GE.AND P6, PT, R0, c[0x0][0x17c], PT ;  /* 0x00005f0000007a0c */ /* 0x000fc60003fc6270 */
[----:B------:R-:W-:Y:S01]  /*17f70*/  IMAD.WIDE R138, R3, 0x4, R224 ;  /* 0x00000004038a7825 */ /* 0x000fe200078e02e0 */
[----:B------:R-:W-:Y:S01]  /*17f80*/  @P3 STG.E [R142.64], R233 ;  /* 0x000000e98e003986 */ /* 0x000fe2000c101908 */
[----:B------:R-:W-:-:S03]  /*17f90*/  ISETP.LT.AND P1, PT, R228, c[0x0][0x178], !P1 ;  /* 0x00005e00e4007a0c */ /* 0x000fc60004f21270 */
[----:B------:R1:W-:Y:S01]  /*17fa0*/  @P2 STG.E [R140.64], R149 ;  /* 0x000000958c002986 */ /* 0x0003e2000c101908 */
[----:B------:R-:W-:Y:S02]  /*17fb0*/  ISETP.LT.AND P2, PT, R252, c[0x0][0x178], !P6 ;  /* 0x00005e00fc007a0c */ /* 0x000fe40007741270 */
[----:B------:R-:W-:Y:S02]  /*17fc0*/  IADD3 R0, R3, c[0x0][0x198], RZ ;  /* 0x0000660003007a10 */ /* 0x000fe40007ffe0ff */
[----:B------:R-:W-:Y:S01]  /*17fd0*/  IADD3 R148, R231, 0x4, RZ ;  /* 0x00000004e7947810 */ /* 0x000fe20007ffe0ff */
[----:B-1----:R-:W-:-:S04]  /*17fe0*/  IMAD.WIDE R140, R3, 0x4, R4 ;  /* 0x00000004038c7825 */ /* 0x002fc800078e0204 */
[----:B------:R-:W-:Y:S01]  /*17ff0*/  IMAD.WIDE R142, R3, 0x4, R136 ;  /* 0x00000004038e7825 */ /* 0x000fe200078e0288 */
[----:B------:R-:W-:Y:S01]  /*18000*/  ISETP.GE.AND P3, PT, R148, c[0x0][0x17c], PT ;  /* 0x00005f0094007a0c */ /* 0x000fe20003f66270 */
[----:B----4-:R1:W-:Y:S01]  /*18010*/  @P5 STG.E [R138.64], R220 ;  /* 0x000000dc8a005986 */ /* 0x0103e2000c101908 */
[----:B------:R-:W-:-:S03]  /*18020*/  ISETP.LT.AND P5, PT, R230, c[0x0][0x178], !P6 ;  /* 0x00005e00e6007a0c */ /* 0x000fc600077a1270 */
[----:B------:R2:W-:Y:S01]  /*18030*/  @P0 STG.E [R140.64], R244 ;  /* 0x000000f48c000986 */ /* 0x0005e2000c101908 */
[----:B-1----:R-:W-:-:S05]  /*18040*/  IMAD.WIDE R138, R3, 0x4, R6 ;  /* 0x00000004038a7825 */ /* 0x002fca00078e0206 */
[----:B------:R1:W-:Y:S01]  /*18050*/  @P4 STG.E [R138.64], R144 ;  /* 0x000000908a004986 */ /* 0x0003e2000c101908 */
[----:B------:R-:W-:Y:S01]  /*18060*/  ISETP.LT.AND P4, PT, R229, c[0x0][0x178], !P6 ;  /* 0x00005e00e5007a0c */ /* 0x000fe20007781270 */
[----:B--2---:R-:W-:Y:S01]  /*18070*/  IMAD.WIDE R140, R0, 0x4, R224 ;  /* 0x00000004008c7825 */ /* 0x004fe200078e02e0 */
[----:B------:R-:W-:Y:S01]  /*18080*/  ISETP.LT.AND P6, PT, R228, c[0x0][0x178], !P6 ;  /* 0x00005e00e4007a0c */ /* 0x000fe200077c1270 */
[----:B------:R-:W-:Y:S01]  /*18090*/  @P1 STG.E [R142.64], R160 ;  /* 0x000000a08e001986 */ /* 0x000fe2000c101908 */
[----:B------:R-:W-:-:S03]  /*180a0*/  ISETP.LT.AND P1, PT, R230, c[0x0][0x178], !P3 ;  /* 0x00005e00e6007a0c */ /* 0x000fc60005f21270 */
[----:B---3--:R2:W-:Y:S01]  /*180b0*/  @P2 STG.E [R140.64], R248 ;  /* 0x000000f88c002986 */ /* 0x0085e2000c101908 */
[----:B-1----:R-:W-:Y:S01]  /*180c0*/  IMAD.WIDE R138, R0, 0x4, R4 ;  /* 0x00000004008a7825 */ /* 0x002fe200078e0204 */
[----:B------:R-:W-:-:S04]  /*180d0*/  IADD3 R144, R231, 0x5, RZ ;  /* 0x00000005e7907810 */ /* 0x000fc80007ffe0ff */
[----:B------:R1:W-:Y:S01]  /*180e0*/  @P5 STG.E [R138.64], R245 ;  /* 0x000000f58a005986 */ /* 0x0003e2000c101908 */
[----:B------:R-:W-:Y:S01]  /*180f0*/  ISETP.LT.AND P5, PT, R252, c[0x0][0x178], !P3 ;  /* 0x00005e00fc007a0c */ /* 0x000fe20005fa1270 */
[----:B--2---:R-:W-:Y:S01]  /*18100*/  IMAD.WIDE R140, R0, 0x4, R6 ;  /* 0x00000004008c7825 */ /* 0x004fe200078e0206 */
[----:B------:R-:W-:Y:S01]  /*18110*/  ISETP.GE.AND P0, PT, R144, c[0x0][0x17c], PT ;  /* 0x00005f0090007a0c */ /* 0x000fe20003f06270 */
[----:B------:R-:W2:Y:S01]  /*18120*/  LDL.LU R248, [R1] ;  /* 0x0000000001f87983 */ /* 0x000ea20000300800 */
[C---:B------:R-:W-:Y:S02]  /*18130*/  IADD3 R3, R0.reuse, c[0x0][0x198], RZ ;  /* 0x0000660000037a10 */ /* 0x040fe40007ffe0ff */
[----:B------:R-:W-:Y:S01]  /*18140*/  ISETP.LT.AND P2, PT, R229, c[0x0][0x178], !P3 ;  /* 0x00005e00e5007a0c */ /* 0x000fe20005f41270 */
[----:B-1----:R-:W-:Y:S01]  /*18150*/  IMAD.WIDE R138, R0, 0x4, R136 ;  /* 0x00000004008a7825 */ /* 0x002fe200078e0288 */
[----:B------:R1:W-:Y:S01]  /*18160*/  @P4 STG.E [R140.64], R145 ;  /* 0x000000918c004986 */ /* 0x0003e2000c101908 */
[----:B------:R-:W-:-:S03]  /*18170*/  ISETP.LT.AND P3, PT, R228, c[0x0][0x178], !P3 ;  /* 0x00005e00e4007a0c */ /* 0x000fc60005f61270 */
[----:B------:R3:W-:Y:S01]  /*18180*/  @P6 STG.E [R138.64], R161 ;  /* 0x000000a18a006986 */ /* 0x0007e2000c101908 */
[----:B------:R-:W-:Y:S02]  /*18190*/  ISETP.LT.AND P6, PT, R252, c[0x0][0x178], !P0 ;  /* 0x00005e00fc007a0c */ /* 0x000fe400047c1270 */
[C---:B------:R-:W-:Y:S01]  /*181a0*/  IADD3 R149, R3.reuse, c[0x0][0x198], RZ ;  /* 0x0000660003957a10 */ /* 0x040fe20007ffe0ff */
[----:B------:R-:W-:-:S04]  /*181b0*/  IMAD.WIDE R142, R3, 0x4, R6 ;  /* 0x00000004038e7825 */ /* 0x000fc800078e0206 */
[----:B-1----:R-:W-:-:S04]  /*181c0*/  IMAD.WIDE R140, R3, 0x4, R4 ;  /* 0x00000004038c7825 */ /* 0x002fc800078e0204 */
[----:B---3--:R-:W-:-:S05]  /*181d0*/  IMAD.WIDE R138, R3, 0x4, R224 ;  /* 0x00000004038a7825 */ /* 0x008fca00078e02e0 */
[----:B------:R1:W-:Y:S04]  /*181e0*/  @P5 STG.E [R138.64], R221 ;  /* 0x000000dd8a005986 */ /* 0x0003e8000c101908 */
[----:B------:R3:W-:Y:S04]  /*181f0*/  @P1 STG.E [R140.64], R240 ;  /* 0x000000f08c001986 */ /* 0x0007e8000c101908 */
[----:B------:R-:W-:Y:S01]  /*18200*/  @P2 STG.E [R142.64], R104 ;  /* 0x000000688e002986 */ /* 0x000fe2000c101908 */
[----:B-1----:R-:W-:-:S04]  /*18210*/  IMAD.WIDE R138, R3, 0x4, R136 ;  /* 0x00000004038a7825 */ /* 0x002fc800078e0288 */
[----:B---3--:R-:W-:Y:S01]  /*18220*/  IMAD.WIDE R140, R149, 0x4, R224 ;  /* 0x00000004958c7825 */ /* 0x008fe200078e02e0 */
[----:B------:R-:W-:Y:S04]  /*18230*/  @P3 STG.E [R138.64], R156 ;  /* 0x0000009c8a003986 */ /* 0x000fe8000c101908 */
[----:B------:R1:W-:Y:S04]  /*18240*/  @P6 STG.E [R140.64], R223 ;  /* 0x000000df8c006986 */ /* 0x0003e8000c101908 */
[----:B-1----:R-:W3:Y:S04]  /*18250*/  LDL.LU R223, [R1+0x4] ;  /* 0x0000040001df7983 */ /* 0x002ee80000300800 */
[----:B------:R-:W4:Y:S01]  /*18260*/  LDL.LU R220, [R1+0x38] ;  /* 0x0000380001dc7983 */ /* 0x000f220000300800 */
[----:B------:R-:W-:-:S02]  /*18270*/  ISETP.LT.AND P5, PT, R230, c[0x0][0x178], !P0 ;  /* 0x00005e00e6007a0c */ /* 0x000fc400047a1270 */
[----:B------:R-:W-:Y:S02]  /*18280*/  ISETP.LT.AND P1, PT, R229, c[0x0][0x178], !P0 ;  /* 0x00005e00e5007a0c */ /* 0x000fe40004721270 */
[----:B------:R-:W-:Y:S01]  /*18290*/  IADD3 R144, R231, 0x6, RZ ;  /* 0x00000006e7907810 */ /* 0x000fe20007ffe0ff */
[C---:B------:R-:W-:Y:S01]  /*182a0*/  IMAD.WIDE R142, R149.reuse, 0x4, R4 ;  /* 0x00000004958e7825 */ /* 0x040fe200078e0204 */
[----:B------:R-:W-:Y:S01]  /*182b0*/  ISETP.LT.AND P0, PT, R228, c[0x0][0x178], !P0 ;  /* 0x00005e00e4007a0c */ /* 0x000fe20004701270 */
[----:B------:R-:W4:Y:S01]  /*182c0*/  LDL.LU R221, [R1+0x3c] ;  /* 0x00003c0001dd7983 */ /* 0x000f220000300800 */
[----:B------:R-:W-:Y:S01]  /*182d0*/  ISETP.GE.AND P4, PT, R144, c[0x0][0x17c], PT ;  /* 0x00005f0090007a0c */ /* 0x000fe20003f86270 */
[----:B------:R-:W-:Y:S01]  /*182e0*/  IMAD.WIDE R144, R149, 0x4, R6 ;  /* 0x0000000495907825 */ /* 0x000fe200078e0206 */
[----:B------:R-:W-:Y:S02]  /*182f0*/  IADD3 R0, R231, 0x7, RZ ;  /* 0x00000007e7007810 */ /* 0x000fe40007ffe0ff */
[C---:B------:R-:W-:Y:S01]  /*18300*/  IADD3 R3, R149.reuse, c[0x0][0x198], RZ ;  /* 0x0000660095037a10 */ /* 0x040fe20007ffe0ff */
[----:B------:R-:W-:Y:S01]  /*18310*/  IMAD.WIDE R148, R149, 0x4, R136 ;  /* 0x0000000495947825 */ /* 0x000fe200078e0288 */
[----:B------:R-:W-:Y:S01]  /*18320*/  ISETP.GE.AND P2, PT, R0, c[0x0][0x17c], PT ;  /* 0x00005f0000007a0c */ /* 0x000fe20003f46270 */
[----:B------:R1:W-:Y:S01]  /*18330*/  @P5 STG.E [R142.64], R241 ;  /* 0x000000f18e005986 */ /* 0x0003e2000c101908 */
[----:B------:R-:W-:-:S02]  /*18340*/  ISETP.LT.AND P6, PT, R252, c[0x0][0x178], !P4 ;  /* 0x00005e00fc007a0c */ /* 0x000fc400067c1270 */
[----:B------:R-:W-:Y:S01]  /*18350*/  ISETP.LT.AND P3, PT, R230, c[0x0][0x178], !P4 ;  /* 0x00005e00e6007a0c */ /* 0x000fe20006761270 */
[----:B------:R1:W-:Y:S01]  /*18360*/  @P1 STG.E [R144.64], R105 ;  /* 0x0000006990001986 */ /* 0x0003e2000c101908 */
[----:B------:R-:W-:Y:S02]  /*18370*/  ISETP.LT.AND P5, PT, R229, c[0x0][0x178], !P4 ;  /* 0x00005e00e5007a0c */ /* 0x000fe400067a1270 */
[----:B------:R-:W-:Y:S01]  /*18380*/  ISETP.LT.AND P4, PT, R228, c[0x0][0x178], !P4 ;  /* 0x00005e00e4007a0c */ /* 0x000fe20006781270 */
[----:B------:R-:W-:Y:S01]  /*18390*/  @P0 STG.E [R148.64], R157 ;  /* 0x0000009d94000986 */ /* 0x000fe2000c101908 */
[----:B------:R-:W-:Y:S01]  /*183a0*/  ISETP.LT.AND P0, PT, R252, c[0x0][0x178], !P2 ;  /* 0x00005e00fc007a0c */ /* 0x000fe20005701270 */
[----:B------:R-:W-:-:S04]  /*183b0*/  IMAD.WIDE R138, R3, 0x4, R224 ;  /* 0x00000004038a7825 */ /* 0x000fc800078e02e0 */
[----:B------:R-:W-:-:S04]  /*183c0*/  IMAD.WIDE R140, R3, 0x4, R4 ;  /* 0x00000004038c7825 */ /* 0x000fc800078e0204 */
[----:B-1----:R-:W-:-:S04]  /*183d0*/  IMAD.WIDE R142, R3, 0x4, R6 ;  /* 0x00000004038e7825 */ /* 0x002fc800078e0206 */
[C---:B------:R-:W-:Y:S01]  /*183e0*/  IMAD.WIDE R160, R3.reuse, 0x4, R136 ;  /* 0x0000000403a07825 */ /* 0x040fe200078e0288 */
[----:B------:R-:W-:-:S05]  /*183f0*/  IADD3 R3, R3, c[0x0][0x198], RZ ;  /* 0x0000660003037a10 */ /* 0x000fca0007ffe0ff */
[----:B------:R-:W-:Y:S01]  /*18400*/  IMAD.WIDE R144, R3, 0x4, R224 ;  /* 0x0000000403907825 */ /* 0x000fe200078e02e0 */
[----:B--2---:R1:W-:Y:S04]  /*18410*/  @P6 STG.E [R138.64], R248 ;  /* 0x000000f88a006986 */ /* 0x0043e8000c101908 */
[----:B------:R-:W-:Y:S04]  /*18420*/  @P3 STG.E [R140.64], R236 ;  /* 0x000000ec8c003986 */ /* 0x000fe8000c101908 */
[----:B------:R-:W-:Y:S04]  /*18430*/  @P5 STG.E [R142.64], R76 ;  /* 0x0000004c8e005986 */ /* 0x000fe8000c101908 */
[----:B-1----:R-:W2:Y:S04]  /*18440*/  LDL.LU R248, [R1+0x28] ;  /* 0x0000280001f87983 */ /* 0x002ea80000300800 */
[----:B------:R-:W-:Y:S04]  /*18450*/  @P4 STG.E [R160.64], R152 ;  /* 0x00000098a0004986 */ /* 0x000fe8000c101908 */
[----:B---3--:R1:W-:Y:S04]  /*18460*/  @P0 STG.E [R144.64], R223 ;  /* 0x000000df90000986 */ /* 0x0083e8000c101908 */
[----:B-1----:R-:W3:Y:S01]  /*18470*/  LDL.LU R223, [R1+0x2c] ;  /* 0x00002c0001df7983 */ /* 0x002ee20000300800 */
[----:B------:R-:W-:-:S02]  /*18480*/  IADD3 R0, R231, 0x8, RZ ;  /* 0x00000008e7007810 */ /* 0x000fc40007ffe0ff */
[----:B------:R-:W-:Y:S02]  /*18490*/  ISETP.LT.AND P3, PT, R230, c[0x0][0x178], !P2 ;  /* 0x00005e00e6007a0c */ /* 0x000fe40005761270 */
[----:B------:R-:W-:Y:S02]  /*184a0*/  ISETP.GE.AND P1, PT, R0, c[0x0][0x17c], PT ;  /* 0x00005f0000007a0c */ /* 0x000fe40003f26270 */
[----:B------:R-:W-:Y:S02]  /*184b0*/  ISETP.LT.AND P6, PT, R229, c[0x0][0x178], !P2 ;  /* 0x00005e00e5007a0c */ /* 0x000fe400057c1270 */
[----:B------:R-:W-:Y:S02]  /*184c0*/  ISETP.LT.AND P2, PT, R228, c[0x0][0x178], !P2 ;  /* 0x00005e00e4007a0c */ /* 0x000fe40005741270 */
[----:B------:R-:W-:Y:S02]  /*184d0*/  ISETP.LT.AND P4, PT, R252, c[0x0][0x178], !P1 ;  /* 0x00005e00fc007a0c */ /* 0x000fe40004f81270 */
[----:B------:R-:W-:-:S02]  /*184e0*/  ISETP.LT.AND P5, PT, R230, c[0x0][0x178], !P1 ;  /* 0x00005e00e6007a0c */ /* 0x000fc40004fa1270 */
[C---:B------:R-:W-:Y:S01]  /*184f0*/  IADD3 R157, R3.reuse, c[0x0][0x198], RZ ;  /* 0x00006600039d7a10 */ /* 0x040fe20007ffe0ff */
[----:B------:R-:W-:Y:S01]  /*18500*/  IMAD.WIDE R104, R3, 0x4, R4 ;  /* 0x0000000403687825 */ /* 0x000fe200078e0204 */
[----:B------:R-:W-:-:S03]  /*18510*/  IADD3 R0, R231, 0x9, RZ ;  /* 0x00000009e7007810 */ /* 0x000fc60007ffe0ff */
[C---:B------:R-:W-:Y:S01]  /*18520*/  IMAD.WIDE R138, R3.reuse, 0x4, R6 ;  /* 0x00000004038a7825 */ /* 0x040fe200078e0206 */
[----:B------:R-:W-:Y:S03]  /*18530*/  @P3 STG.E [R104.64], R237 ;  /* 0x000000ed68003986 */ /* 0x000fe6000c101908 */
[----:B------:R-:W-:Y:S01]  /*18540*/  IMAD.WIDE R140, R3, 0x4, R136 ;  /* 0x00000004038c7825 */ /* 0x000fe200078e0288 */
[----:B------:R-:W-:-:S03]  /*18550*/  ISETP.GE.AND P0, PT, R0, c[0x0][0x17c], PT ;  /* 0x00005f0000007a0c */ /* 0x000fc60003f06270 */
[----:B------:R-:W-:Y:S01]  /*18560*/  IMAD.WIDE R142, R157, 0x4, R224 ;  /* 0x000000049d8e7825 */ /* 0x000fe200078e02e0 */
[----:B------:R-:W-:Y:S01]  /*18570*/  @P6 STG.E [R138.64], R77 ;  /* 0x0000004d8a006986 */ /* 0x000fe2000c101908 */
[----:B------:R-:W-:Y:S02]  /*18580*/  ISETP.LT.AND P3, PT, R229, c[0x0][0x178], !P1 ;  /* 0x00005e00e5007a0c */ /* 0x000fe40004f61270 */
[----:B------:R-:W-:Y:S01]  /*18590*/  IMAD.WIDE R148, R157, 0x4, R4 ;  /* 0x000000049d947825 */ /* 0x000fe200078e0204 */
[----:B------:R-:W-:Y:S01]  /*185a0*/  @P2 STG.E [R140.64], R153 ;  /* 0x000000998c002986 */ /* 0x000fe2000c101908 */
[----:B------:R-:W-:-:S03]  /*185b0*/  ISETP.LT.AND P2, PT, R228, c[0x0][0x178], !P1 ;  /* 0x00005e00e4007a0c */ /* 0x000fc60004f41270 */
[----:B----4-:R1:W-:Y:S01]  /*185c0*/  @P4 STG.E [R142.64], R220 ;  /* 0x000000dc8e004986 */ /* 0x0103e2000c101908 */
[----:B------:R-:W-:-:S03]  /*185d0*/  ISETP.LT.AND P4, PT, R252, c[0x0][0x178], !P0 ;  /* 0x00005e00fc007a0c */ /* 0x000fc60004781270 */
[----:B------:R-:W-:Y:S01]  /*185e0*/  @P5 STG.E [R148.64], R250 ;  /* 0x000000fa94005986 */ /* 0x000fe2000c101908 */
[----:B------:R-:W-:Y:S02]  /*185f0*/  ISETP.LT.AND P5, PT, R230, c[0x0][0x178], !P0 ;  /* 0x00005e00e6007a0c */ /* 0x000fe400047a1270 */
[----:B------:R-:W-:Y:S01]  /*18600*/  ISETP.LT.AND P6, PT, R229, c[0x0][0x178], !P0 ;  /* 0x00005e00e5007a0c */ /* 0x000fe200047c1270 */
[----:B-1----:R-:W4:Y:S01]  /*18610*/  LDL.LU R220, [R1+0x18] ;  /* 0x0000180001dc7983 */ /* 0x002f220000300800 */
[C---:B------:R-:W-:Y:S01]  /*18620*/  IADD3 R3, R157.reuse, c[0x0][0x198], RZ ;  /* 0x000066009d037a10 */ /* 0x040fe20007ffe0ff */
[----:B------:R-:W-:Y:S01]  /*18630*/  IMAD.WIDE R104, R157, 0x4, R6 ;  /* 0x000000049d687825 */ /* 0x000fe200078e0206 */
[----:B------:R-:W-:-:S03]  /*18640*/  IADD3 R0, R231, 0xa, RZ ;  /* 0x0000000ae7007810 */ /* 0x000fc60007ffe0ff */
[----:B------:R-:W-:Y:S01]  /*18650*/  IMAD.WIDE R76, R157, 0x4, R136 ;  /* 0x000000049d4c7825 */ /* 0x000fe200078e0288 */
[----:B------:R-:W-:-:S03]  /*18660*/  ISETP.GE.AND P1, PT, R0, c[0x0][0x17c], PT ;  /* 0x00005f0000007a0c */ /* 0x000fc60003f26270 */
[----:B------:R-:W-:Y:S01]  /*18670*/  IMAD.WIDE R138, R3, 0x4, R224 ;  /* 0x00000004038a7825 */ /* 0x000fe200078e02e0 */
[----:B------:R-:W-:Y:S01]  /*18680*/  @P3 STG.E [R104.64], R234 ;  /* 0x000000ea68003986 */ /* 0x000fe2000c101908 */
[----:B------:R-:W-:Y:S02]  /*18690*/  IADD3 R0, R231, 0xb, RZ ;  /* 0x0000000be7007810 */ /* 0x000fe40007ffe0ff */
[C---:B------:R-:W-:Y:S01]  /*186a0*/  IMAD.WIDE R140, R3.reuse, 0x4, R4 ;  /* 0x00000004038c7825 */ /* 0x040fe200078e0204 */
[----:B------:R-:W-:Y:S03]  /*186b0*/  @P2 STG.E [R76.64], R150 ;  /* 0x000000964c002986 */ /* 0x000fe6000c101908 */
[----:B------:R-:W-:Y:S01]  /*186c0*/  IMAD.WIDE R142, R3, 0x4, R6 ;  /* 0x00000004038e7825 */ /* 0x000fe200078e0206 */
[----:B------:R1:W-:Y:S01]  /*186d0*/  @P4 STG.E [R138.64], R221 ;  /* 0x000000dd8a004986 */ /* 0x0003e2000c101908 */
[----:B------:R-:W-:-:S02]  /*186e0*/  ISETP.LT.AND P0, PT, R228, c[0x0][0x178], !P0 ;  /* 0x00005e00e4007a0c */ /* 0x000fc40004701270 */
[----:B------:R-:W-:Y:S01]  /*186f0*/  ISETP.GE.AND P3, PT, R0, c[0x0][0x17c], PT ;  /* 0x00005f0000007a0c */ /* 0x000fe20003f66270 */
[----:B------:R1:W-:Y:S01]  /*18700*/  @P5 STG.E [R140.64], R251 ;  /* 0x000000fb8c005986 */ /* 0x0003e2000c101908 */
[----:B------:R-:W-:-:S03]  /*18710*/  ISETP.LT.AND P4, PT, R252, c[0x0][0x178], !P1 ;  /* 0x00005e00fc007a0c */ /* 0x000fc60004f81270 */
[----:B------:R1:W-:Y:S01]  /*18720*/  @P6 STG.E [R142.64], R235 ;  /* 0x000000eb8e006986 */ /* 0x0003e2000c101908 */
[----:B------:R-:W-:-:S03]  /*18730*/  ISETP.LT.AND P6, PT, R230, c[0x0][0x178], !P1 ;  /* 0x00005e00e6007a0c */ /* 0x000fc60004fc1270 */
[----:B-1----:R-:W4:Y:S01]  /*18740*/  LDL.LU R221, [R1+0x1c] ;  /* 0x00001c0001dd7983 */ /* 0x002f220000300800 */
[----:B------:R-:W-:Y:S02]  /*18750*/  ISETP.LT.AND P2, PT, R229, c[0x0][0x178], !P1 ;  /* 0x00005e00e5007a0c */ /* 0x000fe40004f41270 */
[C---:B------:R-:W-:Y:S02]  /*18760*/  IADD3 R145, R3.reuse, c[0x0][0x198], RZ ;  /* 0x0000660003917a10 */ /* 0x040fe40007ffe0ff */
[----:B------:R-:W-:Y:S02]  /*18770*/  ISETP.LT.AND P1, PT, R228, c[0x0][0x178], !P1 ;  /* 0x00005e00e4007a0c */ /* 0x000fe40004f21270 */
[----:B------:R-:W-:Y:S01]  /*18780*/  ISETP.LT.AND P5, PT, R252, c[0x0][0x178], !P3 ;  /* 0x00005e00fc007a0c */ /* 0x000fe20005fa1270 */
[----:B------:R-:W-:Y:S01]  /*18790*/  IMAD.WIDE R104, R3, 0x4, R136 ;  /* 0x0000000403687825 */ /* 0x000fe200078e0288 */
[----:B------:R-:W-:-:S03]  /*187a0*/  IADD3 R3, R145, c[0x0][0x198], RZ ;  /* 0x0000660091037a10 */ /* 0x000fc60007ffe0ff */
[C---:B------:R-:W-:Y:S01]  /*187b0*/  IMAD.WIDE R76, R145.reuse, 0x4, R224 ;  /* 0x00000004914c7825 */ /* 0x040fe200078e02e0 */
[----:B------:R-:W-:Y:S03]  /*187c0*/  @P0 STG.E [R104.64], R151 ;  /* 0x0000009768000986 */ /* 0x000fe6000c101908 */
[----:B------:R-:W-:-:S04]  /*187d0*/  IMAD.WIDE R138, R145, 0x4, R4 ;  /* 0x00000004918a7825 */ /* 0x000fc800078e0204 */
[----:B------:R-:W-:-:S04]  /*187e0*/  IMAD.WIDE R140, R145, 0x4, R6 ;  /* 0x00000004918c7825 */ /* 0x000fc800078e0206 */
[----:B------:R-:W-:-:S04]  /*187f0*/  IMAD.WIDE R142, R145, 0x4, R136 ;  /* 0x00000004918e7825 */ /* 0x000fc800078e0288 */
        /* <DEDUP_REMOVED lines=19> */
[----:B------:R1:W-:Y:S03]  /*18930*/  @P6 STG.E [R76.64], R247 ;  /* 0x000000f74c006986 */ /* 0x0003e6000c101908 */
[----:B------:R-:W-:Y:S01]  /*18940*/  IMAD.WIDE R138, R3, 0x4, R136 ;  /* 0x00000004038a7825 */ /* 0x000fe200078e0288 */
[----:B------:R-:W-:-:S03]  /*18950*/  ISETP.GE.AND P1, PT, R0, c[0x0][0x17c], PT ;  /* 0x00005f0000007a0c */ /* 0x000fc60003f26270 */
[C---:B------:R-:W-:Y:S01]  /*18960*/  IMAD.WIDE R140, R149.reuse, 0x4, R224 ;  /* 0x00000004958c7825 */ /* 0x040fe200078e02e0 */
[----:B------:R1:W-:Y:S03]  /*18970*/  @P4 STG.E [R104.64], R147 ;  /* 0x0000009368004986 */ /* 0x0003e6000c101908 */
[----:B------:R-:W-:Y:S01]  /*18980*/  IMAD.WIDE R142, R149, 0x4, R4 ;  /* 0x00000004958e7825 */ /* 0x000fe200078e0204 */
[----:B------:R1:W-:Y:S01]  /*18990*/  @P3 STG.E [R138.64], R163 ;  /* 0x000000a38a003986 */ /* 0x0003e2000c101908 */
[----:B------:R-:W-:Y:S02]  /*189a0*/  ISETP.LT.AND P6, PT, R229, c[0x0][0x178], !P0 ;  /* 0x00005e00e5007a0c */ /* 0x000fe400047c1270 */
[----:B------:R-:W-:Y:S01]  /*189b0*/  ISETP.LT.AND P0, PT, R228, c[0x0][0x178], !P0 ;  /* 0x00005e00e4007a0c */ /* 0x000fe20004701270 */
[----:B----4-:R4:W-:Y:S01]  /*189c0*/  @P2 STG.E [R140.64], R220 ;  /* 0x000000dc8c002986 */ /* 0x0109e2000c101908 */
[----:B------:R-:W-:-:S03]  /*189d0*/  ISETP.LT.AND P3, PT, R230, c[0x0][0x178], !P1 ;  /* 0x00005e00e6007a0c */ /* 0x000fc60004f61270 */
[----:B------:R4:W-:Y:S01]  /*189e0*/  @P5 STG.E [R142.64], R242 ;  /* 0x000000f28e005986 */ /* 0x0009e2000c101908 */
[----:B------:R-:W-:Y:S02]  /*189f0*/  ISETP.LT.AND P5, PT, R252, c[0x0][0x178], !P1 ;  /* 0x00005e00fc007a0c */ /* 0x000fe40004fa1270 */
[----:B------:R-:W-:Y:S02]  /*18a00*/  ISETP.LT.AND P2, PT, R229, c[0x0][0x178], !P1 ;  /* 0x00005e00e5007a0c */ /* 0x000fe40004f41270 */
[C---:B------:R-:W-:Y:S02]  /*18a10*/  IADD3 R3, R149.reuse, c[0x0][0x198], RZ ;  /* 0x0000660095037a10 */ /* 0x040fe40007ffe0ff */
[----:B------:R-:W-:Y:S01]  /*18a20*/  ISETP.LT.AND P1, PT, R228, c[0x0][0x178], !P1 ;  /* 0x00005e00e4007a0c */ /* 0x000fe20004f21270 */
[----:B-1----:R-:W-:Y:S01]  /*18a30*/  IMAD.WIDE R76, R149, 0x4, R6 ;  /* 0x00000004954c7825 */ /* 0x002fe200078e0206 */
[----:B------:R-:W-:-:S03]  /*18a40*/  IADD3 R0, R231, 0xe, RZ ;  /* 0x0000000ee7007810 */ /* 0x000fc60007ffe0ff */
[----:B------:R-:W-:Y:S01]  /*18a50*/  IMAD.WIDE R104, R149, 0x4, R136 ;  /* 0x0000000495687825 */ /* 0x000fe200078e0288 */
[----:B------:R-:W-:-:S03]  /*18a60*/  ISETP.GE.AND P4, PT, R0, c[0x0][0x17c], PT ;  /* 0x00005f0000007a0c */ /* 0x000fc60003f86270 */
[C---:B------:R-:W-:Y:S01]  /*18a70*/  IMAD.WIDE R138, R3.reuse, 0x4, R224 ;  /* 0x00000004038a7825 */ /* 0x040fe200078e02e0 */
[----:B------:R1:W-:Y:S03]  /*18a80*/  @P6 STG.E [R76.64], R106 ;  /* 0x0000006a4c006986 */ /* 0x0003e6000c101908 */
[----:B----4-:R-:W-:Y:S01]  /*18a90*/  IMAD.WIDE R140, R3, 0x4, R4 ;  /* 0x00000004038c7825 */ /* 0x010fe200078e0204 */
[----:B------:R-:W-:Y:S01]  /*18aa0*/  IADD3 R0, R231, 0xf, RZ ;  /* 0x0000000fe7007810 */ /* 0x000fe20007ffe0ff */
[----:B------:R-:W-:Y:S02]  /*18ab0*/  @P0 STG.E [R104.64], R158 ;  /* 0x0000009e68000986 */ /* 0x000fe4000c101908 */
[C---:B------:R-:W-:Y:S02]  /*18ac0*/  IMAD.WIDE R142, R3.reuse, 0x4, R6 ;  /* 0x00000004038e7825 */ /* 0x040fe400078e0206 */
[----:B------:R-:W-:Y:S02]  /*18ad0*/  @P5 STG.E [R138.64], R221 ;  /* 0x000000dd8a005986 */ /* 0x000fe4000c101908 */
[----:B------:R-:W-:Y:S01]  /*18ae0*/  IMAD.WIDE R144, R3, 0x4, R136 ;  /* 0x0000000403907825 */ /* 0x000fe200078e0288 */
[----:B------:R-:W-:Y:S01]  /*18af0*/  ISETP.GE.AND P6, PT, R0, c[0x0][0x17c], PT ;  /* 0x00005f0000007a0c */ /* 0x000fe20003fc6270 */
[----:B------:R-:W-:Y:S01]  /*18b00*/  @P3 STG.E [R140.64], R243 ;  /* 0x000000f38c003986 */ /* 0x000fe2000c101908 */
[----:B------:R-:W-:-:S03]  /*18b10*/  ISETP.LT.AND P3, PT, R230, c[0x0][0x178], !P4 ;  /* 0x00005e00e6007a0c */ /* 0x000fc60006761270 */
[----:B------:R4:W-:Y:S01]  /*18b20*/  @P2 STG.E [R142.64], R107 ;  /* 0x0000006b8e002986 */ /* 0x0009e2000c101908 */
[----:B------:R-:W-:-:S03]  /*18b30*/  ISETP.LT.AND P2, PT, R252, c[0x0][0x178], !P4 ;  /* 0x00005e00fc007a0c */ /* 0x000fc60006741270 */
[----:B------:R4:W-:Y:S01]  /*18b40*/  @P1 STG.E [R144.64], R159 ;  /* 0x0000009f90001986 */ /* 0x0009e2000c101908 */
[----:B------:R-:W-:Y:S02]  /*18b50*/  ISETP.LT.AND P1, PT, R229, c[0x0][0x178], !P4 ;  /* 0x00005e00e5007a0c */ /* 0x000fe40006721270 */
[----:B------:R-:W-:Y:S02]  /*18b60*/  IADD3 R3, R3, c[0x0][0x198], RZ ;  /* 0x0000660003037a10 */ /* 0x000fe40007ffe0ff */
[----:B------:R-:W-:Y:S02]  /*18b70*/  ISETP.LT.AND P4, PT, R228, c[0x0][0x178], !P4 ;  /* 0x00005e00e4007a0c */ /* 0x000fe40006781270 */
[----:B------:R-:W-:Y:S01]  /*18b80*/  ISETP.LT.AND P5, PT, R252, c[0x0][0x178], !P6 ;  /* 0x00005e00fc007a0c */ /* 0x000fe200077a1270 */
[C---:B-1----:R-:W-:Y:S01]  /*18b90*/  IMAD.WIDE R76, R3.reuse, 0x4, R224 ;  /* 0x00000004034c7825 */ /* 0x042fe200078e02e0 */
[----:B----4-:R-:W-:-:S03]  /*18ba0*/  IADD3 R143, R3, c[0x0][0x198], RZ ;  /* 0x00006600038f7a10 */ /* 0x010fc60007ffe0ff */
[----:B------:R-:W-:-:S04]  /*18bb0*/  IMAD.WIDE R104, R3, 0x4, R4 ;  /* 0x0000000403687825 */ /* 0x000fc800078e0204 */
[----:B------:R-:W-:Y:S01]  /*18bc0*/  IMAD.WIDE R106, R3, 0x4, R6 ;  /* 0x00000004036a7825 */ /* 0x000fe200078e0206 */
[----:B------:R-:W-:-:S03]  /*18bd0*/  IADD3 R0, R231, 0x10, RZ ;  /* 0x00000010e7007810 */ /* 0x000fc60007ffe0ff */
[----:B------:R-:W-:-:S04]  /*18be0*/  IMAD.WIDE R138, R3, 0x4, R136 ;  /* 0x00000004038a7825 */ /* 0x000fc800078e0288 */
[C---:B------:R-:W-:Y:S01]  /*18bf0*/  IMAD.WIDE R140, R143.reuse, 0x4, R224 ;  /* 0x000000048f8c7825 */ /* 0x040fe200078e02e0 */
[----:B------:R-:W-:Y:S02]  /*18c00*/  ISETP.GE.AND P0, PT, R0, c[0x0][0x17c], PT ;  /* 0x00005f0000007a0c */ /* 0x000fe40003f06270 */
[----:B------:R-:W-:Y:S02]  /*18c10*/  IADD3 R145, R143, c[0x0][0x198], RZ ;  /* 0x000066008f917a10 */ /* 0x000fe40007ffe0ff */
[C---:B------:R-:W-:Y:S02]  /*18c20*/  IADD3 R0, R231.reuse, 0x11, RZ ;  /* 0x00000011e7007810 */ /* 0x040fe40007ffe0ff */
[----:B------:R-:W-:Y:S01]  /*18c30*/  IADD3 R3, R231, 0x12, RZ ;  /* 0x00000012e7037810 */ /* 0x000fe20007ffe0ff */
[----:B--2---:R1:W-:Y:S04]  /*18c40*/  @P2 STG.E [R76.64], R248 ;  /* 0x000000f84c002986 */ /* 0x0043e8000c101908 */
[----:B------:R2:W-:Y:S01]  /*18c50*/  @P3 STG.E [R104.64], R238 ;  /* 0x000000ee68003986 */ /* 0x0005e2000c101908 */
[----:B------:R-:W-:-:S03]  /*18c60*/  ISETP.LT.AND P3, PT, R229, c[0x0][0x178], !P6 ;  /* 0x00005e00e5007a0c */ /* 0x000fc60007761270 */
[----:B------:R4:W-:Y:S01]  /*18c70*/  @P1 STG.E [R106.64], R78 ;  /* 0x0000004e6a001986 */ /* 0x0009e2000c101908 */
[----:B------:R-:W-:-:S03]  /*18c80*/  ISETP.LT.AND P1, PT, R230, c[0x0][0x178], !P6 ;  /* 0x00005e00e6007a0c */ /* 0x000fc60007721270 */
[----:B------:R4:W-:Y:S01]  /*18c90*/  @P4 STG.E [R138.64], R154 ;  /* 0x0000009a8a004986 */ /* 0x0009e2000c101908 */
[----:B-1----:R-:W-:-:S04]  /*18ca0*/  IMAD.WIDE R76, R143, 0x4, R4 ;  /* 0x000000048f4c7825 */ /* 0x002fc800078e0204 */
[----:B--2---:R-:W-:-:S04]  /*18cb0*/  IMAD.WIDE R104, R143, 0x4, R6 ;  /* 0x000000048f687825 */ /* 0x004fc800078e0206 */
[----:B----4-:R-:W-:Y:S01]  /*18cc0*/  IMAD.WIDE R106, R143, 0x4, R136 ;  /* 0x000000048f6a7825 */ /* 0x010fe200078e0288 */
[----:B------:R-:W-:Y:S02]  /*18cd0*/  ISETP.LT.AND P4, PT, R230, c[0x0][0x178], !P0 ;  /* 0x00005e00e6007a0c */ /* 0x000fe40004781270 */
[----:B------:R-:W-:Y:S01]  /*18ce0*/  ISETP.GE.AND P2, PT, R0, c[0x0][0x17c], PT ;  /* 0x00005f0000007a0c */ /* 0x000fe20003f46270 */
[----:B------:R-:W-:Y:S01]  /*18cf0*/  IMAD.WIDE R138, R145, 0x4, R224 ;  /* 0x00000004918a7825 */ /* 0x000fe200078e02e0 */
[----:B---3--:R1:W-:Y:S01]  /*18d00*/  @P5 STG.E [R140.64], R223 ;  /* 0x000000df8c005986 */ /* 0x0083e2000c101908 */
[----:B------:R-:W-:Y:S02]  /*18d10*/  ISETP.LT.AND P5, PT, R228, c[0x0][0x178], !P6 ;  /* 0x00005e00e4007a0c */ /* 0x000fe400077a1270 */
[C---:B------:R-:W-:Y:S01]  /*18d20*/  ISETP.LT.AND P6, PT, R252.reuse, c[0x0][0x178], !P0 ;  /* 0x00005e00fc007a0c */ /* 0x040fe200047c1270 */
[----:B------:R2:W-:Y:S04]  /*18d30*/  @P1 STG.E [R76.64], R239 ;  /* 0x000000ef4c001986 */ /* 0x0005e8000c101908 */
[----:B------:R3:W-:Y:S01]  /*18d40*/  @P3 STG.E [R104.64], R79 ;  /* 0x0000004f68003986 */ /* 0x0007e2000c101908 */
[----:B------:R-:W-:-:S05]  /*18d50*/  ISETP.LT.AND P1, PT, R252, c[0x0][0x178], !P2 ;  /* 0x00005e00fc007a0c */ /* 0x000fca0005721270 */
[----:B------:R4:W-:Y:S01]  /*18d60*/  @P5 STG.E [R106.64], R155 ;  /* 0x0000009b6a005986 */ /* 0x0009e2000c101908 */
[----:B------:R-:W-:Y:S02]  /*18d70*/  ISETP.LT.AND P5, PT, R229, c[0x0][0x178], !P0 ;  /* 0x00005e00e5007a0c */ /* 0x000fe400047a1270 */
[----:B------:R-:W-:Y:S01]  /*18d80*/  ISETP.LT.AND P0, PT, R228, c[0x0][0x178], !P0 ;  /* 0x00005e00e4007a0c */ /* 0x000fe20004701270 */
[----:B------:R4:W-:Y:S01]  /*18d90*/  @P6 STG.E [R138.64], R164 ;  /* 0x000000a48a006986 */ /* 0x0009e2000c101908 */
[----:B------:R-:W-:Y:S01]  /*18da0*/  ISETP.LT.AND P3, PT, R230, c[0x0][0x178], !P2 ;  /* 0x00005e00e6007a0c */ /* 0x000fe20005761270 */
[----:B-1----:R-:W-:Y:S01]  /*18db0*/  IMAD.WIDE R140, R145, 0x4, R4 ;  /* 0x00000004918c7825 */ /* 0x002fe200078e0204 */
[----:B------:R-:W-:-:S03]  /*18dc0*/  ISETP.LT.AND P6, PT, R229, c[0x0][0x178], !P2 ;  /* 0x00005e00e5007a0c */ /* 0x000fc600057c1270 */
[----:B--2---:R-:W-:-:S04]  /*18dd0*/  IMAD.WIDE R76, R145, 0x4, R6 ;  /* 0x00000004914c7825 */ /* 0x004fc800078e0206 */
[C---:B---3--:R-:W-:Y:S01]  /*18de0*/  IMAD.WIDE R78, R145.reuse, 0x4, R136 ;  /* 0x00000004914e7825 */ /* 0x048fe200078e0288 */
[----:B------:R-:W-:Y:S01]  /*18df0*/  IADD3 R145, R145, c[0x0][0x198], RZ ;  /* 0x0000660091917a10 */ /* 0x000fe20007ffe0ff */
[----:B------:R-:W-:Y:S01]  /*18e00*/  @P4 STG.E [R140.64], R124 ;  /* 0x0000007c8c004986 */ /* 0x000fe2000c101908 */
[----:B------:R-:W-:-:S03]  /*18e10*/  ISETP.GE.AND P4, PT, R3, c[0x0][0x17c], PT ;  /* 0x00005f0003007a0c */ /* 0x000fc60003f86270 */
[C---:B------:R-:W-:Y:S01]  /*18e20*/  IMAD.WIDE R104, R145.reuse, 0x4, R224 ;  /* 0x0000000491687825 */ /* 0x040fe200078e02e0 */
[----:B------:R1:W-:Y:S03]  /*18e30*/  @P5 STG.E [R76.64], R172 ;  /* 0x000000ac4c005986 */ /* 0x0003e6000c101908 */
[C---:B----4-:R-:W-:Y:S01]  /*18e40*/  IMAD.WIDE R106, R145.reuse, 0x4, R4 ;  /* 0x00000004916a7825 */ /* 0x050fe200078e0204 */
[----:B------:R2:W-:Y:S03]  /*18e50*/  @P0 STG.E [R78.64], R188 ;  /* 0x000000bc4e000986 */ /* 0x0005e6000c101908 */
[----:B------:R-:W-:Y:S01]  /*18e60*/  IMAD.WIDE R138, R145, 0x4, R6 ;  /* 0x00000004918a7825 */ /* 0x000fe200078e0206 */
[----:B------:R-:W-:Y:S01]  /*18e70*/  ISETP.LT.AND P2, PT, R228, c[0x0][0x178], !P2 ;  /* 0x00005e00e4007a0c */ /* 0x000fe20005741270 */
[----:B------:R3:W-:Y:S01]  /*18e80*/  @P1 STG.E [R104.64], R165 ;  /* 0x000000a568001986 */ /* 0x0007e2000c101908 */
[----:B------:R-:W-:-:S02]  /*18e90*/  ISETP.LT.AND P0, PT, R252, c[0x0][0x178], !P4 ;  /* 0x00005e00fc007a0c */ /* 0x000fc40006701270 */
[----:B------:R-:W-:Y:S01]  /*18ea0*/  ISETP.LT.AND P1, PT, R230, c[0x0][0x178], !P4 ;  /* 0x00005e00e6007a0c */ /* 0x000fe20006721270 */
[----:B------:R4:W-:Y:S01]  /*18eb0*/  @P3 STG.E [R106.64], R125 ;  /* 0x0000007d6a003986 */ /* 0x0009e2000c101908 */
[----:B------:R-:W-:-:S03]  /*18ec0*/  IADD3 R3, R145, c[0x0][0x198], RZ ;  /* 0x0000660091037a10 */ /* 0x000fc60007ffe0ff */
[----:B------:R4:W-:Y:S01]  /*18ed0*/  @P6 STG.E [R138.64], R173 ;  /* 0x000000ad8a006986 */ /* 0x0009e2000c101908 */
[----:B------:R-:W-:Y:S01]  /*18ee0*/  ISETP.LT.AND P6, PT, R229, c[0x0][0x178], !P4 ;  /* 0x00005e00e5007a0c */ /* 0x000fe200067c1270 */
[----:B-1----:R-:W-:Y:S01]  /*18ef0*/  IMAD.WIDE R76, R145, 0x4, R136 ;  /* 0x00000004914c7825 */ /* 0x002fe200078e0288 */
[----:B------:R-:W-:-:S03]  /*18f00*/  IADD3 R0, R231, 0x13, RZ ;  /* 0x00000013e7007810 */ /* 0x000fc60007ffe0ff */
[----:B--2---:R-:W-:Y:S01]  /*18f10*/  IMAD.WIDE R78, R3, 0x4, R224 ;  /* 0x00000004034e7825 */ /* 0x004fe200078e02e0 */
[----:B------:R-:W-:-:S03]  /*18f20*/  ISETP.GE.AND P5, PT, R0, c[0x0][0x17c], PT ;  /* 0x00005f0000007a0c */ /* 0x000fc60003fa6270 */
[C---:B---3--:R-:W-:Y:S01]  /*18f30*/  IMAD.WIDE R104, R3.reuse, 0x4, R4 ;  /* 0x0000000403687825 */ /* 0x048fe200078e0204 */
[----:B------:R-:W-:Y:S01]  /*18f40*/  ISETP.LT.AND P4, PT, R228, c[0x0][0x178], !P4 ;  /* 0x00005e00e4007a0c */ /* 0x000fe20006781270 */
[----:B------:R1:W-:Y:S02]  /*18f50*/  @P2 STG.E [R76.64], R189 ;  /* 0x000000bd4c002986 */ /* 0x0003e4000c101908 */
[----:B----4-:R-:W-:Y:S02]  /*18f60*/  IMAD.WIDE R106, R3, 0x4, R6 ;  /* 0x00000004036a7825 */ /* 0x010fe400078e0206 */
[----:B------:R2:W-:Y:S01]  /*18f70*/  @P0 STG.E [R78.64], R100 ;  /* 0x000000644e000986 */ /* 0x0005e2000c101908 */
[----:B------:R-:W-:-:S03]  /*18f80*/  ISETP.LT.AND P0, PT, R252, c[0x0][0x178], !P5 ;  /* 0x00005e00fc007a0c */ /* 0x000fc60006f01270 */
[----:B------:R3:W-:Y:S01]  /*18f90*/  @P1 STG.E [R104.64], R72 ;  /* 0x0000004868001986 */ /* 0x0007e2000c101908 */
[----:B------:R-:W-:-:S03]  /*18fa0*/  ISETP.LT.AND P1, PT, R230, c[0x0][0x178], !P5 ;  /* 0x00005e00e6007a0c */ /* 0x000fc60006f21270 */
[----:B------:R4:W-:Y:S01]  /*18fb0*/  @P6 STG.E [R106.64], R168 ;  /* 0x000000a86a006986 */ /* 0x0009e2000c101908 */
[----:B------:R-:W-:Y:S02]  /*18fc0*/  ISETP.LT.AND P6, PT, R229, c[0x0][0x178], !P5 ;  /* 0x00005e00e5007a0c */ /* 0x000fe40006fc1270 */
[----:B------:R-:W-:Y:S02]  /*18fd0*/  IADD3 R0, R231, 0x14, RZ ;  /* 0x00000014e7007810 */ /* 0x000fe40007ffe0ff */
[C---:B------:R-:W-:Y:S02]  /*18fe0*/  IADD3 R139, R3.reuse, c[0x0][0x198], RZ ;  /* 0x00006600038b7a10 */ /* 0x040fe40007ffe0ff */
[----:B------:R-:W-:Y:S01]  /*18ff0*/  ISETP.LT.AND P5, PT, R228, c[0x0][0x178], !P5 ;  /* 0x00005e00e4007a0c */ /* 0x000fe20006fa1270 */
[----:B------:R-:W-:Y:S01]  /*19000*/  IMAD.WIDE R124, R3, 0x4, R136 ;  /* 0x00000004037c7825 */ /* 0x000fe200078e0288 */
[----:B------:R-:W-:-:S03]  /*19010*/  ISETP.GE.AND P3, PT, R0, c[0x0][0x17c], PT ;  /* 0x00005f0000007a0c */ /* 0x000fc60003f66270 */
[C---:B-1----:R-:W-:Y:S01]  /*19020*/  IMAD.WIDE R76, R139.reuse, 0x4, R224 ;  /* 0x000000048b4c7825 */ /* 0x042fe200078e02e0 */
[----:B------:R1:W-:Y:S01]  /*19030*/  @P4 STG.E [R124.64], R184 ;  /* 0x000000b87c004986 */ /* 0x0003e2000c101908 */
[----:B------:R-:W-:Y:S02]  /*19040*/  ISETP.LT.AND P4, PT, R252, c[0x0][0x178], !P3 ;  /* 0x00005e00fc007a0c */ /* 0x000fe40005f81270 */
[----:B--2---:R-:W-:Y:S01]  /*19050*/  IMAD.WIDE R78, R139, 0x4, R4 ;  /* 0x000000048b4e7825 */ /* 0x004fe200078e0204 */
[----:B------:R-:W-:-:S03]  /*19060*/  IADD3 R0, R231, 0x15, RZ ;  /* 0x00000015e7007810 */ /* 0x000fc60007ffe0ff */
[C---:B---3--:R-:W-:Y:S01]  /*19070*/  IMAD.WIDE R104, R139.reuse, 0x4, R6 ;  /* 0x000000048b687825 */ /* 0x048fe200078e0206 */
[----:B------:R2:W-:Y:S03]  /*19080*/  @P0 STG.E [R76.64], R101 ;  /* 0x000000654c000986 */ /* 0x0005e6000c101908 */
[C---:B----4-:R-:W-:Y:S01]  /*19090*/  IMAD.WIDE R106, R139.reuse, 0x4, R136 ;  /* 0x000000048b6a7825 */ /* 0x050fe200078e0288 */
[----:B------:R-:W-:Y:S01]  /*190a0*/  IADD3 R3, R139, c[0x0][0x198], RZ ;  /* 0x000066008b037a10 */ /* 0x000fe20007ffe0ff */
[----:B------:R3:W-:Y:S01]  /*190b0*/  @P1 STG.E [R78.64], R73 ;  /* 0x000000494e001986 */ /* 0x0007e2000c101908 */
[----:B------:R-:W-:Y:S02]  /*190c0*/  ISETP.GE.AND P2, PT, R0, c[0x0][0x17c], PT ;  /* 0x00005f0000007a0c */ /* 0x000fe40003f46270 */
[----:B------:R-:W-:Y:S01]  /*190d0*/  ISETP.LT.AND P1, PT, R230, c[0x0][0x178], !P3 ;  /* 0x00005e00e6007a0c */ /* 0x000fe20005f21270 */
[----:B------:R4:W-:Y:S01]  /*190e0*/  @P6 STG.E [R104.64], R169 ;  /* 0x000000a968006986 */ /* 0x0009e2000c101908 */
[----:B-1----:R-:W-:-:S03]  /*190f0*/  IMAD.WIDE R124, R3, 0x4, R224 ;  /* 0x00000004037c7825 */ /* 0x002fc600078e02e0 */
[----:B------:R-:W-:Y:S01]  /*19100*/  @P5 STG.E [R106.64], R185 ;  /* 0x000000b96a005986 */ /* 0x000fe2000c101908 */
[----:B------:R-:W-:Y:S02]  /*19110*/  ISETP.LT.AND P5, PT, R229, c[0x0][0x178], !P3 ;  /* 0x00005e00e5007a0c */ /* 0x000fe40005fa1270 */
[----:B------:R-:W-:Y:S02]  /*19120*/  ISETP.LT.AND P3, PT, R228, c[0x0][0x178], !P3 ;  /* 0x00005e00e4007a0c */ /* 0x000fe40005f61270 */
[----:B------:R-:W-:Y:S01]  /*19130*/  ISETP.LT.AND P6, PT, R252, c[0x0][0x178], !P2 ;  /* 0x00005e00fc007a0c */ /* 0x000fe200057c1270 */
[----:B------:R-:W-:Y:S01]  /*19140*/  @P4 STG.E [R124.64], R96 ;  /* 0x000000607c004986 */ /* 0x000fe2000c101908 */
[C---:B------:R-:W-:Y:S01]  /*19150*/  IADD3 R139, R3.reuse, c[0x0][0x198], RZ ;  /* 0x00006600038b7a10 */ /* 0x040fe20007ffe0ff */
[----:B--2---:R-:W-:Y:S01]  /*19160*/  IMAD.WIDE R76, R3, 0x4, R4 ;  /* 0x00000004034c7825 */ /* 0x004fe200078e0204 */
[----:B------:R-:W-:Y:S02]  /*19170*/  ISETP.LT.AND P4, PT, R230, c[0x0][0x178], !P2 ;  /* 0x00005e00e6007a0c */ /* 0x000fe40005781270 */
[----:B------:R-:W-:Y:S01]  /*19180*/  IADD3 R0, R231, 0x16, RZ ;  /* 0x00000016e7007810 */ /* 0x000fe20007ffe0ff */
[C---:B---3--:R-:W-:Y:S01]  /*19190*/  IMAD.WIDE R72, R3.reuse, 0x4, R6 ;  /* 0x0000000403487825 */ /* 0x048fe200078e0206 */
[----:B------:R-:W-:Y:S03]  /*191a0*/  @P1 STG.E [R76.64], R44 ;  /* 0x0000002c4c001986 */ /* 0x000fe6000c101908 */
[----:B------:R-:W-:Y:S01]  /*191b0*/  IMAD.WIDE R78, R3, 0x4, R136 ;  /* 0x00000004034e7825 */ /* 0x000fe200078e0288 */
[----:B------:R-:W-:Y:S01]  /*191c0*/  ISETP.GE.AND P0, PT, R0, c[0x0][0x17c], PT ;  /* 0x00005f0000007a0c */ /* 0x000fe20003f06270 */
[----:B------:R1:W-:Y:S02]  /*191d0*/  @P5 STG.E [R72.64], R68 ;  /* 0x0000004448005986 */ /* 0x0003e4000c101908 */
[----:B------:R-:W-:-:S02]  /*191e0*/  IMAD.WIDE R100, R139, 0x4, R224 ;  /* 0x000000048b647825 */ /* 0x000fc400078e02e0 */
[----:B------:R2:W-:Y:S01]  /*191f0*/  @P3 STG.E [R78.64], R180 ;  /* 0x000000b44e003986 */ /* 0x0005e2000c101908 */
[----:B------:R-:W-:Y:S01]  /*19200*/  ISETP.LT.AND P3, PT, R229, c[0x0][0x178], !P2 ;  /* 0x00005e00e5007a0c */ /* 0x000fe20005761270 */
[C---:B----4-:R-:W-:Y:S01]  /*19210*/  IMAD.WIDE R104, R139.reuse, 0x4, R4 ;  /* 0x000000048b687825 */ /* 0x050fe200078e0204 */
[----:B------:R-:W-:Y:S01]  /*19220*/  ISETP.LT.AND P2, PT, R228, c[0x0][0x178], !P2 ;  /* 0x00005e00e4007a0c */ /* 0x000fe20005741270 */
[----:B------:R3:W-:Y:S01]  /*19230*/  @P6 STG.E [R100.64], R97 ;  /* 0x0000006164006986 */ /* 0x0007e2000c101908 */
[----:B------:R-:W-:Y:S02]  /*19240*/  ISETP.LT.AND P6, PT, R252, c[0x0][0x178], !P0 ;  /* 0x00005e00fc007a0c */ /* 0x000fe400047c1270 */
[----:B------:R-:W-:Y:S01]  /*19250*/  ISETP.LT.AND P5, PT, R230, c[0x0][0x178], !P0 ;  /* 0x00005e00e6007a0c */ /* 0x000fe200047a1270 */
[----:B------:R4:W-:Y:S01]  /*19260*/  @P4 STG.E [R104.64], R45 ;  /* 0x0000002d68004986 */ /* 0x0009e2000c101908 */
[C---:B------:R-:W-:Y:S01]  /*19270*/  IADD3 R3, R139.reuse, c[0x0][0x198], RZ ;  /* 0x000066008b037a10 */ /* 0x040fe20007ffe0ff */
[----:B-1----:R-:W-:Y:S01]  /*19280*/  IMAD.WIDE R72, R139, 0x4, R6 ;  /* 0x000000048b487825 */ /* 0x002fe200078e0206 */
[----:B------:R-:W-:-:S02]  /*19290*/  ISETP.LT.AND P4, PT, R229, c[0x0][0x178], !P0 ;  /* 0x00005e00e5007a0c */ /* 0x000fc40004781270 */
[----:B------:R-:W-:Y:S01]  /*192a0*/  IADD3 R0, R231, 0x17, RZ ;  /* 0x00000017e7007810 */ /* 0x000fe20007ffe0ff */
[----:B------:R-:W-:Y:S01]  /*192b0*/  IMAD.WIDE R76, R139, 0x4, R136 ;  /* 0x000000048b4c7825 */ /* 0x000fe200078e0288 */
[----:B------:R1:W-:Y:S03]  /*192c0*/  @P3 STG.E [R72.64], R69 ;  /* 0x0000004548003986 */ /* 0x0003e6000c101908 */
[----:B--2---:R-:W-:Y:S01]  /*192d0*/  IMAD.WIDE R78, R3, 0x4, R224 ;  /* 0x00000004034e7825 */ /* 0x004fe200078e02e0 */
[----:B------:R-:W-:-:S03]  /*192e0*/  ISETP.GE.AND P1, PT, R0, c[0x0][0x17c], PT ;  /* 0x00005f0000007a0c */ /* 0x000fc60003f26270 */
[C---:B---3--:R-:W-:Y:S01]  /*192f0*/  IMAD.WIDE R96, R3.reuse, 0x4, R4 ;  /* 0x0000000403607825 */ /* 0x048fe200078e0204 */
[----:B------:R2:W-:Y:S01]  /*19300*/  @P2 STG.E [R76.64], R181 ;  /* 0x000000b54c002986 */ /* 0x0005e2000c101908 */
[----:B------:R-:W-:Y:S02]  /*19310*/  ISETP.LT.AND P0, PT, R228, c[0x0][0x178], !P0 ;  /* 0x00005e00e4007a0c */ /* 0x000fe40004701270 */
[----:B----4-:R-:W-:Y:S01]  /*19320*/  IMAD.WIDE R44, R3, 0x4, R6 ;  /* 0x00000004032c7825 */ /* 0x010fe200078e0206 */
[----:B------:R3:W-:Y:S01]  /*19330*/  @P6 STG.E [R78.64], R48 ;  /* 0x000000304e006986 */ /* 0x0007e2000c101908 */
[----:B------:R-:W-:-:S03]  /*19340*/  ISETP.LT.AND P6, PT, R252, c[0x0][0x178], !P1 ;  /* 0x00005e00fc007a0c */ /* 0x000fc60004fc1270 */
[----:B------:R-:W-:Y:S01]  /*19350*/  @P5 STG.E [R96.64], R40 ;  /* 0x0000002860005986 */ /* 0x000fe2000c101908 */
[----:B------:R-:W-:Y:S02]  /*19360*/  ISETP.LT.AND P5, PT, R230, c[0x0][0x178], !P1 ;  /* 0x00005e00e6007a0c */ /* 0x000fe40004fa1270 */
[----:B------:R-:W-:Y:S01]  /*19370*/  IADD3 R101, R3, c[0x0][0x198], RZ ;  /* 0x0000660003657a10 */ /* 0x000fe20007ffe0ff */
[----:B------:R4:W-:Y:S01]  /*19380*/  @P4 STG.E [R44.64], R20 ;  /* 0x000000142c004986 */ /* 0x0009e2000c101908 */
[----:B------:R-:W-:Y:S02]  /*19390*/  ISETP.LT.AND P2, PT, R229, c[0x0][0x178], !P1 ;  /* 0x00005e00e5007a0c */ /* 0x000fe40004f41270 */
[----:B------:R-:W-:Y:S01]  /*193a0*/  ISETP.LT.AND P4, PT, R228, c[0x0][0x178], !P1 ;  /* 0x00005e00e4007a0c */ /* 0x000fe20004f81270 */
[----:B-1----:R-:W-:Y:S01]  /*193b0*/  IMAD.WIDE R68, R3, 0x4, R136 ;  /* 0x0000000403447825 */ /* 0x002fe200078e0288 */
[----:B------:R-:W-:-:S03]  /*193c0*/  IADD3 R0, R231, 0x18, RZ ;  /* 0x00000018e7007810 */ /* 0x000fc60007ffe0ff */
[----:B------:R-:W-:Y:S01]  /*193d0*/  IMAD.WIDE R72, R101, 0x4, R224 ;  /* 0x0000000465487825 */ /* 0x000fe200078e02e0 */
[----:B------:R-:W-:-:S03]  /*193e0*/  ISETP.GE.AND P3, PT, R0, c[0x0][0x17c], PT ;  /* 0x00005f0000007a0c */ /* 0x000fc60003f66270 */
[----:B--2---:R-:W-:Y:S01]  /*193f0*/  IMAD.WIDE R76, R101, 0x4, R4 ;  /* 0x00000004654c7825 */ /* 0x004fe200078e0204 */
[----:B------:R-:W-:Y:S01]  /*19400*/  IADD3 R0, R231, 0x19, RZ ;  /* 0x00000019e7007810 */ /* 0x000fe20007ffe0ff */
[----:B------:R-:W-:Y:S02]  /*19410*/  @P0 STG.E [R68.64], R176 ;  /* 0x000000b044000986 */ /* 0x000fe4000c101908 */
[C---:B---3--:R-:W-:Y:S02]  /*19420*/  IMAD.WIDE R78, R101.reuse, 0x4, R6 ;  /* 0x00000004654e7825 */ /* 0x048fe400078e0206 */
[----:B------:R-:W-:Y:S02]  /*19430*/  @P6 STG.E [R72.64], R49 ;  /* 0x0000003148006986 */ /* 0x000fe4000c101908 */
[----:B----4-:R-:W-:Y:S01]  /*19440*/  IMAD.WIDE R44, R101, 0x4, R136 ;  /* 0x00000004652c7825 */ /* 0x010fe200078e0288 */
[----:B------:R-:W-:Y:S01]  /*19450*/  ISETP.GE.AND P1, PT, R0, c[0x0][0x17c], PT ;  /* 0x00005f0000007a0c */ /* 0x000fe20003f26270 */
[----:B------:R1:W-:Y:S01]  /*19460*/  @P5 STG.E [R76.64], R41 ;  /* 0x000000294c005986 */ /* 0x0003e2000c101908 */
[----:B------:R-:W-:-:S02]  /*19470*/  ISETP.LT.AND P5, PT, R252, c[0x0][0x178], !P3 ;  /* 0x00005e00fc007a0c */ /* 0x000fc40005fa1270 */
[----:B------:R-:W-:Y:S01]  /*19480*/  ISETP.LT.AND P0, PT, R230, c[0x0][0x178], !P3 ;  /* 0x00005e00e6007a0c */ /* 0x000fe20005f01270 */
[----:B------:R2:W-:Y:S01]  /*19490*/  @P2 STG.E [R78.64], R21 ;  /* 0x000000154e002986 */ /* 0x0005e2000c101908 */
[----:B------:R-:W-:Y:S02]  /*194a0*/  ISETP.LT.AND P6, PT, R229, c[0x0][0x178], !P3 ;  /* 0x00005e00e5007a0c */ /* 0x000fe40005fc1270 */
[----:B------:R-:W-:Y:S01]  /*194b0*/  IADD3 R101, R101, c[0x0][0x198], RZ ;  /* 0x0000660065657a10 */ /* 0x000fe20007ffe0ff */
[----:B------:R-:W-:Y:S01]  /*194c0*/  @P4 STG.E [R44.64], R177 ;  /* 0x000000b12c004986 */ /* 0x000fe2000c101908 */
[----:B------:R-:W-:Y:S02]  /*194d0*/  ISETP.LT.AND P3, PT, R228, c[0x0][0x178], !P3 ;  /* 0x00005e00e4007a0c */ /* 0x000fe40005f61270 */
[----:B------:R-:W-:Y:S02]  /*194e0*/  ISETP.LT.AND P4, PT, R252, c[0x0][0x178], !P1 ;  /* 0x00005e00fc007a0c */ /* 0x000fe40004f81270 */
[C---:B------:R-:W-:Y:S01]  /*194f0*/  IADD3 R3, R101.reuse, c[0x0][0x198], RZ ;  /* 0x0000660065037a10 */ /* 0x040fe20007ffe0ff */
[----:B-1----:R-:W-:-:S04]  /*19500*/  IMAD.WIDE R40, R101, 0x4, R4 ;  /* 0x0000000465287825 */ /* 0x002fc800078e0204 */
[----:B--2---:R-:W-:Y:S01]  /*19510*/  IMAD.WIDE R20, R101, 0x4, R224 ;  /* 0x0000000465147825 */ /* 0x004fe200078e02e0 */
[----:B------:R-:W-:-:S03]  /*19520*/  IADD3 R0, R231, 0x1a, RZ ;  /* 0x0000001ae7007810 */ /* 0x000fc60007ffe0ff */
[C---:B------:R-:W-:Y:S01]  /*19530*/  IMAD.WIDE R48, R101.reuse, 0x4, R6 ;  /* 0x0000000465307825 */ /* 0x040fe200078e0206 */
[----:B------:R1:W-:Y:S03]  /*19540*/  @P5 STG.E [R20.64], R166 ;  /* 0x000000a614005986 */ /* 0x0003e6000c101908 */
[----:B------:R-:W-:Y:S01]  /*19550*/  IMAD.WIDE R68, R101, 0x4, R136 ;  /* 0x0000000465447825 */ /* 0x000fe200078e0288 */
[----:B------:R2:W-:Y:S03]  /*19560*/  @P0 STG.E [R40.64], R126 ;  /* 0x0000007e28000986 */ /* 0x0005e6000c101908 */
[----:B------:R-:W-:Y:S01]  /*19570*/  IMAD.WIDE R72, R3, 0x4, R224 ;  /* 0x0000000403487825 */ /* 0x000fe200078e02e0 */
[----:B------:R3:W-:Y:S01]  /*19580*/  @P6 STG.E [R48.64], R174 ;  /* 0x000000ae30006986 */ /* 0x0007e2000c101908 */
[----:B------:R-:W-:-:S03]  /*19590*/  ISETP.GE.AND P2, PT, R0, c[0x0][0x17c], PT ;  /* 0x00005f0000007a0c */ /* 0x000fc60003f46270 */
[----:B------:R4:W-:Y:S01]  /*195a0*/  @P3 STG.E [R68.64], R190 ;  /* 0x000000be44003986 */ /* 0x0009e2000c101908 */
[----:B------:R-:W-:-:S03]  /*195b0*/  ISETP.LT.AND P3, PT, R230, c[0x0][0x178], !P1 ;  /* 0x00005e00e6007a0c */ /* 0x000fc60004f61270 */
[----:B------:R2:W-:Y:S01]  /*195c0*/  @P4 STG.E [R72.64], R167 ;  /* 0x000000a748004986 */ /* 0x0005e2000c101908 */
[----:B------:R-:W-:Y:S02]  /*195d0*/  ISETP.LT.AND P4, PT, R229, c[0x0][0x178], !P1 ;  /* 0x00005e00e5007a0c */ /* 0x000fe40004f81270 */
[----:B------:R-:W-:Y:S02]  /*195e0*/  ISETP.LT.AND P0, PT, R228, c[0x0][0x178], !P1 ;  /* 0x00005e00e4007a0c */ /* 0x000fe40004f01270 */
[----:B------:R-:W-:Y:S02]  /*195f0*/  ISETP.LT.AND P6, PT, R252, c[0x0][0x178], !P2 ;  /* 0x00005e00fc007a0c */ /* 0x000fe400057c1270 */
[----:B------:R-:W-:Y:S02]  /*19600*/  ISETP.LT.AND P5, PT, R230, c[0x0][0x178], !P2 ;  /* 0x00005e00e6007a0c */ /* 0x000fe400057a1270 */
[C---:B------:R-:W-:Y:S01]  /*19610*/  IADD3 R77, R3.reuse, c[0x0][0x198], RZ ;  /* 0x00006600034d7a10 */ /* 0x040fe20007ffe0ff */
[----:B-1----:R-:W-:Y:S01]  /*19620*/  IMAD.WIDE R20, R3, 0x4, R4 ;  /* 0x0000000403147825 */ /* 0x002fe200078e0204 */
[----:B------:R-:W-:-:S03]  /*19630*/  IADD3 R0, R231, 0x1b, RZ ;  /* 0x0000001be7007810 */ /* 0x000fc60007ffe0ff */
[C---:B--2---:R-:W-:Y:S01]  /*19640*/  IMAD.WIDE R40, R3.reuse, 0x4, R6 ;  /* 0x0000000403287825 */ /* 0x044fe200078e0206 */
[----:B------:R1:W-:Y:S03]  /*19650*/  @P3 STG.E [R20.64], R127 ;  /* 0x0000007f14003986 */ /* 0x0003e6000c101908 */
[----:B------:R-:W-:Y:S01]  /*19660*/  IMAD.WIDE R44, R3, 0x4, R136 ;  /* 0x00000004032c7825 */ /* 0x000fe200078e0288 */
[----:B------:R-:W-:-:S03]  /*19670*/  ISETP.GE.AND P1, PT, R0, c[0x0][0x17c], PT ;  /* 0x00005f0000007a0c */ /* 0x000fc60003f26270 */
[C---:B---3--:R-:W-:Y:S01]  /*19680*/  IMAD.WIDE R48, R77.reuse, 0x4, R224 ;  /* 0x000000044d307825 */ /* 0x048fe200078e02e0 */
[----:B------:R2:W-:Y:S03]  /*19690*/  @P4 STG.E [R40.64], R175 ;  /* 0x000000af28004986 */ /* 0x0005e6000c101908 */
[----:B----4-:R-:W-:Y:S01]  /*196a0*/  IMAD.WIDE R68, R77, 0x4, R4 ;  /* 0x000000044d447825 */ /* 0x010fe200078e0204 */
[----:B------:R3:W-:Y:S01]  /*196b0*/  @P0 STG.E [R44.64], R191 ;  /* 0x000000bf2c000986 */ /* 0x0007e2000c101908 */
[----:B------:R-:W-:Y:S02]  /*196c0*/  ISETP.LT.AND P3, PT, R229, c[0x0][0x178], !P2 ;  /* 0x00005e00e5007a0c */ /* 0x000fe40005761270 */
[----:B------:R-:W-:Y:S01]  /*196d0*/  ISETP.LT.AND P2, PT, R228, c[0x0][0x178], !P2 ;  /* 0x00005e00e4007a0c */ /* 0x000fe20005741270 */
[----:B------:R4:W-:Y:S04]  /*196e0*/  @P6 STG.E [R48.64], R102 ;  /* 0x0000006630006986 */ /* 0x0009e8000c101908 */
[----:B------:R3:W-:Y:S01]  /*196f0*/  @P5 STG.E [R68.64], R74 ;  /* 0x0000004a44005986 */ /* 0x0007e2000c101908 */
[----:B------:R-:W-:-:S02]  /*19700*/  ISETP.LT.AND P5, PT, R252, c[0x0][0x178], !P1 ;  /* 0x00005e00fc007a0c */ /* 0x000fc40004fa1270 */
[C---:B------:R-:W-:Y:S01]  /*19710*/  IADD3 R73, R77.reuse, c[0x0][0x198], RZ ;  /* 0x000066004d497a10 */ /* 0x040fe20007ffe0ff */
[----:B-1----:R-:W-:Y:S01]  /*19720*/  IMAD.WIDE R20, R77, 0x4, R6 ;  /* 0x000000044d147825 */ /* 0x002fe200078e0206 */
[----:B------:R-:W-:-:S03]  /*19730*/  IADD3 R3, R231, 0x1c, RZ ;  /* 0x0000001ce7037810 */ /* 0x000fc60007ffe0ff */
[----:B--2---:R-:W-:Y:S01]  /*19740*/  IMAD.WIDE R40, R77, 0x4, R136 ;  /* 0x000000044d287825 */ /* 0x004fe200078e0288 */
[----:B------:R-:W-:Y:S02]  /*19750*/  ISETP.LT.AND P0, PT, R230, c[0x0][0x178], !P1 ;  /* 0x00005e00e6007a0c */ /* 0x000fe40004f01270 */
[----:B------:R-:W-:Y:S01]  /*19760*/  ISETP.GE.AND P6, PT, R3, c[0x0][0x17c], PT ;  /* 0x00005f0003007a0c */ /* 0x000fe20003fc6270 */
[----:B---3--:R-:W-:Y:S01]  /*19770*/  IMAD.WIDE R44, R73, 0x4, R224 ;  /* 0x00000004492c7825 */ /* 0x008fe200078e02e0 */
[----:B------:R-:W-:Y:S01]  /*19780*/  ISETP.LT.AND P4, PT, R229, c[0x0][0x178], !P1 ;  /* 0x00005e00e5007a0c */ /* 0x000fe20004f81270 */
[----:B------:R1:W-:Y:S01]  /*19790*/  @P3 STG.E [R20.64], R170 ;  /* 0x000000aa14003986 */ /* 0x0003e2000c101908 */
[----:B------:R-:W-:-:S03]  /*197a0*/  ISETP.LT.AND P1, PT, R228, c[0x0][0x178], !P1 ;  /* 0x00005e00e4007a0c */ /* 0x000fc60004f21270 */
[----:B------:R2:W-:Y:S01]  /*197b0*/  @P2 STG.E [R40.64], R186 ;  /* 0x000000ba28002986 */ /* 0x0005e2000c101908 */
[----:B------:R-:W-:-:S03]  /*197c0*/  ISETP.LT.AND P2, PT, R252, c[0x0][0x178], !P6 ;  /* 0x00005e00fc007a0c */ /* 0x000fc60007741270 */
[----:B------:R3:W-:Y:S01]  /*197d0*/  @P5 STG.E [R44.64], R103 ;  /* 0x000000672c005986 */ /* 0x0007e2000c101908 */
[----:B------:R-:W-:Y:S01]  /*197e0*/  ISETP.LT.AND P5, PT, R230, c[0x0][0x178], !P6 ;  /* 0x00005e00e6007a0c */ /* 0x000fe200077a1270 */
[C---:B----4-:R-:W-:Y:S01]  /*197f0*/  IMAD.WIDE R48, R73.reuse, 0x4, R4 ;  /* 0x0000000449307825 */ /* 0x050fe200078e0204 */
[----:B------:R-:W-:-:S03]  /*19800*/  IADD3 R3, R73, c[0x0][0x198], RZ ;  /* 0x0000660049037a10 */ /* 0x000fc60007ffe0ff */
[----:B------:R-:W-:Y:S01]  /*19810*/  IMAD.WIDE R68, R73, 0x4, R6 ;  /* 0x0000000449447825 */ /* 0x000fe200078e0206 */
[----:B------:R-:W-:Y:S01]  /*19820*/  IADD3 R0, R231, 0x1d, RZ ;  /* 0x0000001de7007810 */ /* 0x000fe20007ffe0ff */
[----:B------:R4:W-:Y:S02]  /*19830*/  @P0 STG.E [R48.64], R75 ;  /* 0x0000004b30000986 */ /* 0x0009e4000c101908 */
[----:B-1----:R-:W-:Y:S01]  /*19840*/  IMAD.WIDE R20, R73, 0x4, R136 ;  /* 0x0000000449147825 */ /* 0x002fe200078e0288 */
[----:B------:R-:W-:Y:S01]  /*19850*/  ISETP.GE.AND P3, PT, R0, c[0x0][0x17c], PT ;  /* 0x00005f0000007a0c */ /* 0x000fe20003f66270 */
[----:B------:R1:W-:Y:S02]  /*19860*/  @P4 STG.E [R68.64], R171 ;  /* 0x000000ab44004986 */ /* 0x0003e4000c101908 */
[----:B--2---:R-:W-:Y:S01]  /*19870*/  IMAD.WIDE R40, R3, 0x4, R224 ;  /* 0x0000000403287825 */ /* 0x004fe200078e02e0 */
[----:B------:R-:W-:-:S03]  /*19880*/  ISETP.LT.AND P4, PT, R229, c[0x0][0x178], !P6 ;  /* 0x00005e00e5007a0c */ /* 0x000fc60007781270 */
[C---:B---3--:R-:W-:Y:S01]  /*19890*/  IMAD.WIDE R44, R3.reuse, 0x4, R4 ;  /* 0x00000004032c7825 */ /* 0x048fe200078e0204 */
[----:B------:R-:W-:Y:S01]  /*198a0*/  ISETP.LT.AND P6, PT, R228, c[0x0][0x178], !P6 ;  /* 0x00005e00e4007a0c */ /* 0x000fe200077c1270 */
[----:B------:R2:W-:Y:S04]  /*198b0*/  @P1 STG.E [R20.64], R187 ;  /* 0x000000bb14001986 */ /* 0x0005e8000c101908 */
[----:B------:R3:W-:Y:S01]  /*198c0*/  @P2 STG.E [R40.64], R98 ;  /* 0x0000006228002986 */ /* 0x0007e2000c101908 */
[----:B----4-:R-:W-:-:S03]  /*198d0*/  IMAD.WIDE R48, R3, 0x4, R6 ;  /* 0x0000000403307825 */ /* 0x010fc600078e0206 */
[----:B------:R4:W-:Y:S01]  /*198e0*/  @P5 STG.E [R44.64], R46 ;  /* 0x0000002e2c005986 */ /* 0x0009e2000c101908 */
[----:B------:R-:W-:Y:S01]  /*198f0*/  ISETP.LT.AND P5, PT, R252, c[0x0][0x178], !P3 ;  /* 0x00005e00fc007a0c */ /* 0x000fe20005fa1270 */
[----:B-1----:R-:W-:Y:S01]  /*19900*/  IMAD.WIDE R68, R3, 0x4, R136 ;  /* 0x0000000403447825 */ /* 0x002fe200078e0288 */
[----:B------:R-:W-:Y:S02]  /*19910*/  IADD3 R0, R231, 0x1e, RZ ;  /* 0x0000001ee7007810 */ /* 0x000fe40007ffe0ff */
[----:B------:R-:W-:Y:S02]  /*19920*/  IADD3 R3, R3, c[0x0][0x198], RZ ;  /* 0x0000660003037a10 */ /* 0x000fe40007ffe0ff */
[----:B------:R-:W-:Y:S01]  /*19930*/  ISETP.GE.AND P0, PT, R0, c[0x0][0x17c], PT ;  /* 0x00005f0000007a0c */ /* 0x000fe20003f06270 */
[----:B------:R1:W-:Y:S01]  /*19940*/  @P4 STG.E [R48.64], R70 ;  /* 0x0000004630004986 */ /* 0x0003e2000c101908 */
[----:B------:R-:W-:Y:S01]  /*19950*/  ISETP.LT.AND P1, PT, R230, c[0x0][0x178], !P3 ;  /* 0x00005e00e6007a0c */ /* 0x000fe20005f21270 */
[----:B--2---:R-:W-:Y:S01]  /*19960*/  IMAD.WIDE R20, R3, 0x4, R224 ;  /* 0x0000000403147825 */ /* 0x004fe200078e02e0 */
[----:B------:R-:W-:Y:S01]  /*19970*/  ISETP.LT.AND P2, PT, R229, c[0x0][0x178], !P3 ;  /* 0x00005e00e5007a0c */ /* 0x000fe20005f41270 */
[----:B------:R2:W-:Y:S01]  /*19980*/  @P6 STG.E [R68.64], R182 ;  /* 0x000000b644006986 */ /* 0x0005e2000c101908 */
[----:B------:R-:W-:-:S02]  /*19990*/  ISETP.LT.AND P3, PT, R228, c[0x0][0x178], !P3 ;  /* 0x00005e00e4007a0c */ /* 0x000fc40005f61270 */
[----:B------:R-:W-:Y:S01]  /*199a0*/  ISETP.LT.AND P6, PT, R252, c[0x0][0x178], !P0 ;  /* 0x00005e00fc007a0c */ /* 0x000fe200047c1270 */
[----:B------:R1:W-:Y:S01]  /*199b0*/  @P5 STG.E [R20.64], R99 ;  /* 0x0000006314005986 */ /* 0x0003e2000c101908 */
[----:B------:R-:W-:Y:S02]  /*199c0*/  ISETP.LT.AND P5, PT, R230, c[0x0][0x178], !P0 ;  /* 0x00005e00e6007a0c */ /* 0x000fe400047a1270 */
[C---:B------:R-:W-:Y:S01]  /*199d0*/  IADD3 R75, R3.reuse, c[0x0][0x198], RZ ;  /* 0x00006600034b7a10 */ /* 0x040fe20007ffe0ff */
[----:B---3--:R-:W-:Y:S01]  /*199e0*/  IMAD.WIDE R40, R3, 0x4, R4 ;  /* 0x0000000403287825 */ /* 0x008fe200078e0204 */
[----:B------:R-:W-:-:S03]  /*199f0*/  IADD3 R0, R231, 0x1f, RZ ;  /* 0x0000001fe7007810 */ /* 0x000fc60007ffe0ff */
[----:B----4-:R-:W-:Y:S01]  /*19a00*/  IMAD.WIDE R44, R3, 0x4, R6 ;  /* 0x00000004032c7825 */ /* 0x010fe200078e0206 */
[----:B------:R-:W-:-:S03]  /*19a10*/  ISETP.GE.AND P4, PT, R0, c[0x0][0x17c], PT ;  /* 0x00005f0000007a0c */ /* 0x000fc60003f86270 */
[----:B-1----:R-:W-:Y:S01]  /*19a20*/  IMAD.WIDE R48, R3, 0x4, R136 ;  /* 0x0000000403307825 */ /* 0x002fe200078e0288 */
[----:B------:R1:W-:Y:S03]  /*19a30*/  @P1 STG.E [R40.64], R47 ;  /* 0x0000002f28001986 */ /* 0x0003e6000c101908 */
[----:B--2---:R-:W-:Y:S01]  /*19a40*/  IMAD.WIDE R68, R75, 0x4, R224 ;  /* 0x000000044b447825 */ /* 0x004fe200078e02e0 */
[----:B------:R2:W-:Y:S01]  /*19a50*/  @P2 STG.E [R44.64], R71 ;  /* 0x000000472c002986 */ /* 0x0005e2000c101908 */
[----:B------:R-:W-:Y:S02]  /*19a60*/  ISETP.LT.AND P1, PT, R229, c[0x0][0x178], !P0 ;  /* 0x00005e00e5007a0c */ /* 0x000fe40004721270 */
[----:B------:R-:W-:Y:S01]  /*19a70*/  IMAD.WIDE R72, R75, 0x4, R4 ;  /* 0x000000044b487825 */ /* 0x000fe200078e0204 */
[----:B------:R3:W-:Y:S01]  /*19a80*/  @P3 STG.E [R48.64], R183 ;  /* 0x000000b730003986 */ /* 0x0007e2000c101908 */
[----:B------:R-:W-:-:S03]  /*19a90*/  ISETP.LT.AND P0, PT, R228, c[0x0][0x178], !P0 ;  /* 0x00005e00e4007a0c */ /* 0x000fc60004701270 */
[----:B------:R4:W-:Y:S01]  /*19aa0*/  @P6 STG.E [R68.64], R50 ;  /* 0x0000003244006986 */ /* 0x0009e2000c101908 */
[----:B------:R-:W-:Y:S02]  /*19ab0*/  ISETP.LT.AND P6, PT, R252, c[0x0][0x178], !P4 ;  /* 0x00005e00fc007a0c */ /* 0x000fe400067c1270 */
[----:B------:R-:W-:Y:S01]  /*19ac0*/  ISETP.LT.AND P3, PT, R230, c[0x0][0x178], !P4 ;  /* 0x00005e00e6007a0c */ /* 0x000fe20006761270 */
[----:B------:R-:W-:Y:S01]  /*19ad0*/  @P5 STG.E [R72.64], R42 ;  /* 0x0000002a48005986 */ /* 0x000fe2000c101908 */
[----:B------:R-:W-:Y:S02]  /*19ae0*/  IADD3 R3, R75, c[0x0][0x198], RZ ;  /* 0x000066004b037a10 */ /* 0x000fe40007ffe0ff */
[----:B------:R-:W-:Y:S02]  /*19af0*/  ISETP.LT.AND P5, PT, R229, c[0x0][0x178], !P4 ;  /* 0x00005e00e5007a0c */ /* 0x000fe400067a1270 */
[----:B------:R-:W-:Y:S01]  /*19b00*/  ISETP.LT.AND P4, PT, R228, c[0x0][0x178], !P4 ;  /* 0x00005e00e4007a0c */ /* 0x000fe20006781270 */
[----:B------:R-:W-:Y:S01]  /*19b10*/  IMAD.WIDE R20, R75, 0x4, R6 ;  /* 0x000000044b147825 */ /* 0x000fe200078e0206 */
[----:B------:R-:W-:-:S03]  /*19b20*/  IADD3 R0, R231, 0x20, RZ ;  /* 0x00000020e7007810 */ /* 0x000fc60007ffe0ff */
[----:B-1----:R-:W-:Y:S01]  /*19b30*/  IMAD.WIDE R40, R75, 0x4, R136 ;  /* 0x000000044b287825 */ /* 0x002fe200078e0288 */
[----:B------:R-:W-:-:S03]  /*19b40*/  ISETP.GE.AND P2, PT, R0, c[0x0][0x17c], PT ;  /* 0x00005f0000007a0c */ /* 0x000fc60003f46270 */
[----:B--2---:R-:W-:Y:S01]  /*19b50*/  IMAD.WIDE R44, R3, 0x4, R224 ;  /* 0x00000004032c7825 */ /* 0x004fe200078e02e0 */
[----:B------:R-:W-:Y:S01]  /*19b60*/  IADD3 R0, R231, 0x21, RZ ;  /* 0x00000021e7007810 */ /* 0x000fe20007ffe0ff */
[----:B------:R1:W-:Y:S02]  /*19b70*/  @P1 STG.E [R20.64], R22 ;  /* 0x0000001614001986 */ /* 0x0003e4000c101908 */
[C---:B------:R-:W-:Y:S02]  /*19b80*/  IMAD.WIDE R46, R3.reuse, 0x4, R4 ;  /* 0x00000004032e7825 */ /* 0x040fe400078e0204 */
[----:B------:R-:W-:Y:S02]  /*19b90*/  @P0 STG.E [R40.64], R178 ;  /* 0x000000b228000986 */ /* 0x000fe4000c101908 */
[C---:B---3--:R-:W-:Y:S01]  /*19ba0*/  IMAD.WIDE R48, R3.reuse, 0x4, R6 ;  /* 0x0000000403307825 */ /* 0x048fe200078e0206 */
[----:B------:R-:W-:Y:S01]  /*19bb0*/  ISETP.GE.AND P1, PT, R0, c[0x0][0x17c], PT ;  /* 0x00005f0000007a0c */ /* 0x000fe20003f26270 */
[----:B------:R-:W-:Y:S02]  /*19bc0*/  @P6 STG.E [R44.64], R51 ;  /* 0x000000332c006986 */ /* 0x000fe4000c101908 */
[----:B----4-:R-:W-:Y:S01]  /*19bd0*/  IMAD.WIDE R68, R3, 0x4, R136 ;  /* 0x0000000403447825 */ /* 0x010fe200078e0288 */
[----:B------:R-:W-:Y:S01]  /*19be0*/  ISETP.LT.AND P0, PT, R252, c[0x0][0x178], !P2 ;  /* 0x00005e00fc007a0c */ /* 0x000fe20005701270 */
[----:B------:R-:W-:Y:S01]  /*19bf0*/  @P3 STG.E [R46.64], R43 ;  /* 0x0000002b2e003986 */ /* 0x000fe2000c101908 */
[----:B------:R-:W-:-:S02]  /*19c00*/  ISETP.LT.AND P3, PT, R230, c[0x0][0x178], !P2 ;  /* 0x00005e00e6007a0c */ /* 0x000fc40005761270 */
[----:B------:R-:W-:Y:S01]  /*19c10*/  ISETP.LT.AND P6, PT, R229, c[0x0][0x178], !P2 ;  /* 0x00005e00e5007a0c */ /* 0x000fe200057c1270 */
[----:B------:R2:W-:Y:S01]  /*19c20*/  @P5 STG.E [R48.64], R23 ;  /* 0x0000001730005986 */ /* 0x0005e2000c101908 */
[----:B------:R-:W-:Y:S02]  /*19c30*/  IADD3 R3, R3, c[0x0][0x198], RZ ;  /* 0x0000660003037a10 */ /* 0x000fe40007ffe0ff */
[----:B------:R-:W-:Y:S01]  /*19c40*/  ISETP.LT.AND P2, PT, R228, c[0x0][0x178], !P2 ;  /* 0x00005e00e4007a0c */ /* 0x000fe20005741270 */
[----:B------:R-:W-:Y:S01]  /*19c50*/  @P4 STG.E [R68.64], R179 ;  /* 0x000000b344004986 */ /* 0x000fe2000c101908 */
[----:B------:R-:W-:Y:S02]  /*19c60*/  ISETP.LT.AND P4, PT, R252, c[0x0][0x178], !P1 ;  /* 0x00005e00fc007a0c */ /* 0x000fe40004f81270 */
[----:B------:R-:W-:Y:S01]  /*19c70*/  ISETP.LT.AND P5, PT, R230, c[0x0][0x178], !P1 ;  /* 0x00005e00e6007a0c */ /* 0x000fe20004fa1270 */
[----:B-1----:R-:W-:Y:S01]  /*19c80*/  IMAD.WIDE R20, R3, 0x4, R224 ;  /* 0x0000000403147825 */ /* 0x002fe200078e02e0 */
[----:B------:R-:W-:-:S02]  /*19c90*/  IADD3 R0, R231, 0x22, RZ ;  /* 0x00000022e7007810 */ /* 0x000fc40007ffe0ff */
[C---:B--2---:R-:W-:Y:S01]  /*19ca0*/  IADD3 R49, R3.reuse, c[0x0][0x198], RZ ;  /* 0x0000660003317a10 */ /* 0x044fe20007ffe0ff */
[C---:B------:R-:W-:Y:S01]  /*19cb0*/  IMAD.WIDE R40, R3.reuse, 0x4, R4 ;  /* 0x0000000403287825 */ /* 0x040fe200078e0204 */
[----:B------:R1:W-:Y:S03]  /*19cc0*/  @P0 STG.E [R20.64], R120 ;  /* 0x0000007814000986 */ /* 0x0003e6000c101908 */
[----:B------:R-:W-:Y:S01]  /*19cd0*/  IMAD.WIDE R22, R3, 0x4, R6 ;  /* 0x0000000403167825 */ /* 0x000fe200078e0206 */
[----:B------:R-:W-:-:S03]  /*19ce0*/  ISETP.GE.AND P0, PT, R0, c[0x0][0x17c], PT ;  /* 0x00005f0000007a0c */ /* 0x000fc60003f06270 */
[----:B------:R-:W-:Y:S01]  /*19cf0*/  IMAD.WIDE R42, R3, 0x4, R136 ;  /* 0x00000004032a7825 */ /* 0x000fe200078e0288 */
[----:B------:R-:W-:Y:S03]  /*19d00*/  @P3 STG.E [R40.64], R64 ;  /* 0x0000004028003986 */ /* 0x000fe6000c101908 */
[C---:B------:R-:W-:Y:S01]  /*19d10*/  IMAD.WIDE R44, R49.reuse, 0x4, R224 ;  /* 0x00000004312c7825 */ /* 0x040fe200078e02e0 */
[----:B------:R2:W-:Y:S03]  /*19d20*/  @P6 STG.E [R22.64], R132 ;  /* 0x0000008416006986 */ /* 0x0005e6000c101908 */
[----:B------:R-:W-:Y:S01]  /*19d30*/  IMAD.WIDE R46, R49, 0x4, R4 ;  /* 0x00000004312e7825 */ /* 0x000fe200078e0204 */
[----:B------:R-:W-:Y:S01]  /*19d40*/  ISETP.LT.AND P3, PT, R229, c[0x0][0x178], !P1 ;  /* 0x00005e00e5007a0c */ /* 0x000fe20004f61270 */
[----:B------:R3:W-:Y:S01]  /*19d50*/  @P2 STG.E [R42.64], R208 ;  /* 0x000000d02a002986 */ /* 0x0007e2000c101908 */
[----:B------:R-:W-:-:S03]  /*19d60*/  ISETP.LT.AND P2, PT, R228, c[0x0][0x178], !P1 ;  /* 0x00005e00e4007a0c */ /* 0x000fc60004f41270 */
[----:B------:R4:W-:Y:S01]  /*19d70*/  @P4 STG.E [R44.64], R121 ;  /* 0x000000792c004986 */ /* 0x0009e2000c101908 */
[----:B------:R-:W-:-:S03]  /*19d80*/  ISETP.LT.AND P4, PT, R252, c[0x0][0x178], !P0 ;  /* 0x00005e00fc007a0c */ /* 0x000fc60004781270 */
[----:B------:R3:W-:Y:S01]  /*19d90*/  @P5 STG.E [R46.64], R65 ;  /* 0x000000412e005986 */ /* 0x0007e2000c101908 */
[----:B------:R-:W-:Y:S02]  /*19da0*/  ISETP.LT.AND P5, PT, R230, c[0x0][0x178], !P0 ;  /* 0x00005e00e6007a0c */ /* 0x000fe400047a1270 */
[----:B------:R-:W-:Y:S02]  /*19db0*/  ISETP.LT.AND P6, PT, R229, c[0x0][0x178], !P0 ;  /* 0x00005e00e5007a0c */ /* 0x000fe400047c1270 */
[C---:B------:R-:W-:Y:S01]  /*19dc0*/  IADD3 R3, R49.reuse, c[0x0][0x198], RZ ;  /* 0x0000660031037a10 */ /* 0x040fe20007ffe0ff */
[----:B-1----:R-:W-:Y:S01]  /*19dd0*/  IMAD.WIDE R20, R49, 0x4, R6 ;  /* 0x0000000431147825 */ /* 0x002fe200078e0206 */
[----:B------:R-:W-:-:S03]  /*19de0*/  IADD3 R0, R231, 0x23, RZ ;  /* 0x00000023e7007810 */ /* 0x000fc60007ffe0ff */
[----:B--2---:R-:W-:Y:S01]  /*19df0*/  IMAD.WIDE R22, R49, 0x4, R136 ;  /* 0x0000000431167825 */ /* 0x004fe200078e0288 */
[----:B------:R-:W-:-:S03]  /*19e00*/  ISETP.GE.AND P1, PT, R0, c[0x0][0x17c], PT ;  /* 0x00005f0000007a0c */ /* 0x000fc60003f26270 */
[C---:B------:R-:W-:Y:S01]  /*19e10*/  IMAD.WIDE R40, R3.reuse, 0x4, R224 ;  /* 0x0000000403287825 */ /* 0x040fe200078e02e0 */
[----:B------:R1:W-:Y:S03]  /*19e20*/  @P3 STG.E [R20.64], R133 ;  /* 0x0000008514003986 */ /* 0x0003e6000c101908 */
[----:B---3--:R-:W-:Y:S01]  /*19e30*/  IMAD.WIDE R42, R3, 0x4, R4 ;  /* 0x00000004032a7825 */ /* 0x008fe200078e0204 */
[----:B------:R-:W-:Y:S01]  /*19e40*/  IADD3 R0, R231, 0x24, RZ ;  /* 0x00000024e7007810 */ /* 0x000fe20007ffe0ff */
[----:B------:R2:W-:Y:S02]  /*19e50*/  @P2 STG.E [R22.64], R209 ;  /* 0x000000d116002986 */ /* 0x0005e4000c101908 */
[----:B----4-:R-:W-:Y:S01]  /*19e60*/  IMAD.WIDE R44, R3, 0x4, R6 ;  /* 0x00000004032c7825 */ /* 0x010fe200078e0206 */
[----:B------:R-:W-:Y:S01]  /*19e70*/  ISETP.LT.AND P0, PT, R228, c[0x0][0x178], !P0 ;  /* 0x00005e00e4007a0c */ /* 0x000fe20004701270 */
[----:B------:R3:W-:Y:S01]  /*19e80*/  @P4 STG.E [R40.64], R92 ;  /* 0x0000005c28004986 */ /* 0x0007e2000c101908 */
[----:B------:R-:W-:-:S03]  /*19e90*/  ISETP.LT.AND P4, PT, R252, c[0x0][0x178], !P1 ;  /* 0x00005e00fc007a0c */ /* 0x000fc60004f81270 */
[----:B------:R4:W-:Y:S01]  /*19ea0*/  @P5 STG.E [R42.64], R116 ;  /* 0x000000742a005986 */ /* 0x0009e2000c101908 */
[----:B------:R-:W-:-:S03]  /*19eb0*/  ISETP.GE.AND P3, PT, R0, c[0x0][0x17c], PT ;  /* 0x00005f0000007a0c */ /* 0x000fc60003f66270 */
[----:B------:R2:W-:Y:S01]  /*19ec0*/  @P6 STG.E [R44.64], R128 ;  /* 0x000000802c006986 */ /* 0x0005e2000c101908 */
[----:B------:R-:W-:Y:S02]  /*19ed0*/  ISETP.LT.AND P6, PT, R230, c[0x0][0x178], !P1 ;  /* 0x00005e00e6007a0c */ /* 0x000fe40004fc1270 */
[----:B------:R-:W-:Y:S02]  /*19ee0*/  IADD3 R47, R3, c[0x0][0x198], RZ ;  /* 0x00006600032f7a10 */ /* 0x000fe40007ffe0ff */
[----:B------:R-:W-:Y:S02]  /*19ef0*/  ISETP.LT.AND P2, PT, R229, c[0x0][0x178], !P1 ;  /* 0x00005e00e5007a0c */ /* 0x000fe40004f41270 */
[----:B------:R-:W-:Y:S02]  /*19f00*/  ISETP.LT.AND P1, PT, R228, c[0x0][0x178], !P1 ;  /* 0x00005e00e4007a0c */ /* 0x000fe40004f21270 */
[----:B------:R-:W-:Y:S01]  /*19f10*/  ISETP.LT.AND P5, PT, R252, c[0x0][0x178], !P3 ;  /* 0x00005e00fc007a0c */ /* 0x000fe20005fa1270 */
[----:B-1----:R-:W-:Y:S01]  /*19f20*/  IMAD.WIDE R20, R3, 0x4, R136 ;  /* 0x0000000403147825 */ /* 0x002fe200078e0288 */
[----:B------:R-:W-:-:S03]  /*19f30*/  IADD3 R3, R47, c[0x0][0x198], RZ ;  /* 0x000066002f037a10 */ /* 0x000fc60007ffe0ff */
[----:B--2---:R-:W-:Y:S01]  /*19f40*/  IMAD.WIDE R22, R47, 0x4, R224 ;  /* 0x000000042f167825 */ /* 0x004fe200078e02e0 */
[----:B------:R-:W-:-:S03]  /*19f50*/  IADD3 R0, R231, 0x25, RZ ;  /* 0x00000025e7007810 */ /* 0x000fc60007ffe0ff */
[C---:B---3--:R-:W-:Y:S01]  /*19f60*/  IMAD.WIDE R40, R47.reuse, 0x4, R4 ;  /* 0x000000042f287825 */ /* 0x048fe200078e0204 */
[----:B------:R1:W-:Y:S03]  /*19f70*/  @P0 STG.E [R20.64], R200 ;  /* 0x000000c814000986 */ /* 0x0003e6000c101908 */
[C---:B----4-:R-:W-:Y:S01]  /*19f80*/  IMAD.WIDE R42, R47.reuse, 0x4, R6 ;  /* 0x000000042f2a7825 */ /* 0x050fe200078e0206 */
[----:B------:R2:W-:Y:S01]  /*19f90*/  @P4 STG.E [R22.64], R93 ;  /* 0x0000005d16004986 */ /* 0x0005e2000c101908 */
[----:B------:R-:W-:Y:S02]  /*19fa0*/  ISETP.GE.AND P0, PT, R0, c[0x0][0x17c], PT ;  /* 0x00005f0000007a0c */ /* 0x000fe40003f06270 */
[----:B------:R-:W-:Y:S01]  /*19fb0*/  IMAD.WIDE R44, R47, 0x4, R136 ;  /* 0x000000042f2c7825 */ /* 0x000fe200078e0288 */
[----:B------:R3:W-:Y:S01]  /*19fc0*/  @P6 STG.E [R40.64], R117 ;  /* 0x0000007528006986 */ /* 0x0007e2000c101908 */
[----:B------:R-:W-:-:S02]  /*19fd0*/  ISETP.LT.AND P6, PT, R230, c[0x0][0x178], !P3 ;  /* 0x00005e00e6007a0c */ /* 0x000fc40005fc1270 */
[----:B------:R-:W-:Y:S01]  /*19fe0*/  IMAD.WIDE R46, R3, 0x4, R224 ;  /* 0x00000004032e7825 */ /* 0x000fe200078e02e0 */
[----:B------:R-:W-:Y:S01]  /*19ff0*/  ISETP.LT.AND P4, PT, R229, c[0x0][0x178], !P3 ;  /* 0x00005e00e5007a0c */ /* 0x000fe20005f81270 */
[----:B------:R4:W-:Y:S01]  /*1a000*/  @P2 STG.E [R42.64], R129 ;  /* 0x000000812a002986 */ /* 0x0009e2000c101908 */
[----:B------:R-:W-:Y:S02]  /*1a010*/  ISETP.LT.AND P3, PT, R228, c[0x0][0x178], !P3 ;  /* 0x00005e00e4007a0c */ /* 0x000fe40005f61270 */
[----:B------:R-:W-:Y:S01]  /*1a020*/  ISETP.LT.AND P2, PT, R252, c[0x0][0x178], !P0 ;  /* 0x00005e00fc007a0c */ /* 0x000fe20004741270 */
[----:B------:R3:W-:Y:S01]  /*1a030*/  @P1 STG.E [R44.64], R201 ;  /* 0x000000c92c001986 */ /* 0x0007e2000c101908 */
[----:B------:R-:W-:-:S03]  /*1a040*/  IADD3 R49, R3, c[0x0][0x198], RZ ;  /* 0x0000660003317a10 */ /* 0x000fc60007ffe0ff */
[----:B------:R-:W-:Y:S01]  /*1a050*/  @P5 STG.E [R46.64], R88 ;  /* 0x000000582e005986 */ /* 0x000fe2000c101908 */
[----:B------:R-:W-:Y:S01]  /*1a060*/  ISETP.LT.AND P5, PT, R230, c[0x0][0x178], !P0 ;  /* 0x00005e00e6007a0c */ /* 0x000fe200047a1270 */
[----:B-1----:R-:W-:Y:S01]  /*1a070*/  IMAD.WIDE R20, R3, 0x4, R4 ;  /* 0x0000000403147825 */ /* 0x002fe200078e0204 */
[----:B------:R-:W-:-:S03]  /*1a080*/  IADD3 R0, R231, 0x26, RZ ;  /* 0x00000026e7007810 */ /* 0x000fc60007ffe0ff */
[C---:B--2---:R-:W-:Y:S01]  /*1a090*/  IMAD.WIDE R22, R3.reuse, 0x4, R6 ;  /* 0x0000000403167825 */ /* 0x044fe200078e0206 */
[----:B------:R1:W-:Y:S03]  /*1a0a0*/  @P6 STG.E [R20.64], R32 ;  /* 0x0000002014006986 */ /* 0x0003e6000c101908 */
[----:B---3--:R-:W-:Y:S01]  /*1a0b0*/  IMAD.WIDE R40, R3, 0x4, R136 ;  /* 0x0000000403287825 */ /* 0x008fe200078e0288 */
[----:B------:R-:W-:-:S03]  /*1a0c0*/  ISETP.GE.AND P1, PT, R0, c[0x0][0x17c], PT ;  /* 0x00005f0000007a0c */ /* 0x000fc60003f26270 */
[C---:B----4-:R-:W-:Y:S01]  /*1a0d0*/  IMAD.WIDE R42, R49.reuse, 0x4, R224 ;  /* 0x00000004312a7825 */ /* 0x050fe200078e02e0 */
[----:B------:R2:W-:Y:S03]  /*1a0e0*/  @P4 STG.E [R22.64], R60 ;  /* 0x0000003c16004986 */ /* 0x0005e6000c101908 */
[----:B------:R-:W-:Y:S01]  /*1a0f0*/  IMAD.WIDE R44, R49, 0x4, R4 ;  /* 0x00000004312c7825 */ /* 0x000fe200078e0204 */
[----:B------:R-:W-:Y:S01]  /*1a100*/  @P3 STG.E [R40.64], R204 ;  /* 0x000000cc28003986 */ /* 0x000fe2000c101908 */
[----:B------:R-:W-:Y:S02]  /*1a110*/  ISETP.LT.AND P6, PT, R229, c[0x0][0x178], !P0 ;  /* 0x00005e00e5007a0c */ /* 0x000fe400047c1270 */
[----:B------:R-:W-:Y:S01]  /*1a120*/  ISETP.LT.AND P0, PT, R228, c[0x0][0x178], !P0 ;  /* 0x00005e00e4007a0c */ /* 0x000fe20004701270 */
[----:B------:R-:W-:Y:S01]  /*1a130*/  @P2 STG.E [R42.64], R89 ;  /* 0x000000592a002986 */ /* 0x000fe2000c101908 */
        /* <DEDUP_REMOVED lines=8> */
[----:B--2---:R-:W-:Y:S01]  /*1a1c0*/  IMAD.WIDE R22, R49, 0x4, R136 ;  /* 0x0000000431167825 */ /* 0x004fe200078e0288 */
[----:B------:R-:W-:-:S03]  /*1a1d0*/  ISETP.GE.AND P4, PT, R0, c[0x0][0x17c], PT ;  /* 0x00005f0000007a0c */ /* 0x000fc60003f86270 */
[C---:B---3--:R-:W-:Y:S01]  /*1a1e0*/  IMAD.WIDE R32, R3.reuse, 0x4, R224 ;  /* 0x0000000403207825 */ /* 0x048fe200078e02e0 */
[----:B------:R1:W-:Y:S03]  /*1a1f0*/  @P6 STG.E [R20.64], R61 ;  /* 0x0000003d14006986 */ /* 0x0003e6000c101908 */
[----:B------:R-:W-:Y:S01]  /*1a200*/  IMAD.WIDE R40, R3, 0x4, R4 ;  /* 0x0000000403287825 */ /* 0x000fe200078e0204 */
[----:B------:R-:W-:Y:S01]  /*1a210*/  IADD3 R0, R231, 0x28, RZ ;  /* 0x00000028e7007810 */ /* 0x000fe20007ffe0ff */
[----:B------:R2:W-:Y:S02]  /*1a220*/  @P0 STG.E [R22.64], R205 ;  /* 0x000000cd16000986 */ /* 0x0005e4000c101908 */
[C---:B------:R-:W-:Y:S02]  /*1a230*/  IMAD.WIDE R42, R3.reuse, 0x4, R6 ;  /* 0x00000004032a7825 */ /* 0x040fe400078e0206 */
[----:B------:R3:W-:Y:S02]  /*1a240*/  @P5 STG.E [R32.64], R16 ;  /* 0x0000001020005986 */ /* 0x0007e4000c101908 */
[----:B------:R-:W-:-:S02]  /*1a250*/  IMAD.WIDE R44, R3, 0x4, R136 ;  /* 0x00000004032c7825 */ /* 0x000fc400078e0288 */
[----:B------:R4:W-:Y:S01]  /*1a260*/  @P3 STG.E [R40.64], R36 ;  /* 0x0000002428003986 */ /* 0x0009e2000c101908 */
[----:B------:R-:W-:-:S03]  /*1a270*/  ISETP.GE.AND P6, PT, R0, c[0x0][0x17c], PT ;  /* 0x00005f0000007a0c */ /* 0x000fc60003fc6270 */
[----:B------:R1:W-:Y:S01]  /*1a280*/  @P2 STG.E [R42.64], R12 ;  /* 0x0000000c2a002986 */ /* 0x0003e2000c101908 */
[----:B------:R-:W-:Y:S02]  /*1a290*/  ISETP.LT.AND P2, PT, R252, c[0x0][0x178], !P4 ;  /* 0x00005e00fc007a0c */ /* 0x000fe40006741270 */
[----:B------:R-:W-:Y:S01]  /*1a2a0*/  ISETP.LT.AND P3, PT, R230, c[0x0][0x178], !P4 ;  /* 0x00005e00e6007a0c */ /* 0x000fe20006761270 */
[----:B------:R-:W-:Y:S01]  /*1a2b0*/  @P1 STG.E [R44.64], R196 ;  /* 0x000000c42c001986 */ /* 0x000fe2000c101908 */
[----:B------:R-:W-:Y:S02]  /*1a2c0*/  ISETP.LT.AND P1, PT, R229, c[0x0][0x178], !P4 ;  /* 0x00005e00e5007a0c */ /* 0x000fe40006721270 */
[----:B------:R-:W-:Y:S02]  /*1a2d0*/  IADD3 R3, R3, c[0x0][0x198], RZ ;  /* 0x0000660003037a10 */ /* 0x000fe40007ffe0ff */
[----:B------:R-:W-:Y:S02]  /*1a2e0*/  ISETP.LT.AND P4, PT, R228, c[0x0][0x178], !P4 ;  /* 0x00005e00e4007a0c */ /* 0x000fe40006781270 */
[----:B------:R-:W-:Y:S01]  /*1a2f0*/  ISETP.LT.AND P5, PT, R252, c[0x0][0x178], !P6 ;  /* 0x00005e00fc007a0c */ /* 0x000fe200077a1270 */
[C---:B-1----:R-:W-:Y:S01]  /*1a300*/  IMAD.WIDE R20, R3.reuse, 0x4, R224 ;  /* 0x0000000403147825 */ /* 0x042fe200078e02e0 */
[----:B------:R-:W-:-:S02]  /*1a310*/  IADD3 R47, R3, c[0x0][0x198], RZ ;  /* 0x00006600032f7a10 */ /* 0x000fc40007ffe0ff */
[----:B------:R-:W-:Y:S01]  /*1a320*/  IADD3 R0, R231, 0x29, RZ ;  /* 0x00000029e7007810 */ /* 0x000fe20007ffe0ff */
[C---:B--2---:R-:W-:Y:S01]  /*1a330*/  IMAD.WIDE R22, R3.reuse, 0x4, R4 ;  /* 0x0000000403167825 */ /* 0x044fe200078e0204 */
[----:B------:R-:W-:Y:S03]  /*1a340*/  @P2 STG.E [R20.64], R17 ;  /* 0x0000001114002986 */ /* 0x000fe6000c101908 */
[----:B---3--:R-:W-:Y:S01]  /*1a350*/  IMAD.WIDE R32, R3, 0x4, R6 ;  /* 0x0000000403207825 */ /* 0x008fe200078e0206 */
[----:B------:R-:W-:-:S03]  /*1a360*/  ISETP.GE.AND P0, PT, R0, c[0x0][0x17c], PT ;  /* 0x00005f0000007a0c */ /* 0x000fc60003f06270 */
[----:B----4-:R-:W-:Y:S01]  /*1a370*/  IMAD.WIDE R40, R3, 0x4, R136 ;  /* 0x0000000403287825 */ /* 0x010fe200078e0288 */
[----:B------:R1:W-:Y:S03]  /*1a380*/  @P3 STG.E [R22.64], R37 ;  /* 0x0000002516003986 */ /* 0x0003e6000c101908 */
[----:B------:R-:W-:Y:S01]  /*1a390*/  IMAD.WIDE R42, R47, 0x4, R224 ;  /* 0x000000042f2a7825 */ /* 0x000fe200078e02e0 */
[----:B------:R2:W-:Y:S01]  /*1a3a0*/  @P1 STG.E [R32.64], R13 ;  /* 0x0000000d20001986 */ /* 0x0005e2000c101908 */
[----:B------:R-:W-:Y:S02]  /*1a3b0*/  ISETP.LT.AND P2, PT, R230, c[0x0][0x178], !P6 ;  /* 0x00005e00e6007a0c */ /* 0x000fe40007741270 */
[----:B------:R-:W-:Y:S01]  /*1a3c0*/  ISETP.LT.AND P3, PT, R229, c[0x0][0x178], !P6 ;  /* 0x00005e00e5007a0c */ /* 0x000fe20007761270 */
[----:B------:R-:W-:Y:S01]  /*1a3d0*/  @P4 STG.E [R40.64], R197 ;  /* 0x000000c528004986 */ /* 0x000fe2000c101908 */
[----:B------:R-:W-:-:S03]  /*1a3e0*/  ISETP.LT.AND P6, PT, R228, c[0x0][0x178], !P6 ;  /* 0x00005e00e4007a0c */ /* 0x000fc600077c1270 */
[----:B------:R-:W-:Y:S01]  /*1a3f0*/  @P5 STG.E [R42.64], R122 ;  /* 0x0000007a2a005986 */ /* 0x000fe2000c101908 */
[----:B------:R-:W-:Y:S02]  /*1a400*/  ISETP.LT.AND P5, PT, R252, c[0x0][0x178], !P0 ;  /* 0x00005e00fc007a0c */ /* 0x000fe400047a1270 */
[----:B------:R-:W-:Y:S02]  /*1a410*/  ISETP.LT.AND P4, PT, R230, c[0x0][0x178], !P0 ;  /* 0x00005e00e6007a0c */ /* 0x000fe40004781270 */
[C---:B-1----:R-:W-:Y:S01]  /*1a420*/  IADD3 R37, R47.reuse, c[0x0][0x198], RZ ;  /* 0x000066002f257a10 */ /* 0x042fe20007ffe0ff */
[----:B------:R-:W-:Y:S01]  /*1a430*/  IMAD.WIDE R16, R47, 0x4, R4 ;  /* 0x000000042f107825 */ /* 0x000fe200078e0204 */
[----:B------:R-:W-:-:S03]  /*1a440*/  IADD3 R0, R231, 0x2a, RZ ;  /* 0x0000002ae7007810 */ /* 0x000fc60007ffe0ff */
[----:B--2---:R-:W-:Y:S01]  /*1a450*/  IMAD.WIDE R12, R47, 0x4, R6 ;  /* 0x000000042f0c7825 */ /* 0x004fe200078e0206 */
[----:B------:R-:W-:-:S03]  /*1a460*/  ISETP.GE.AND P1, PT, R0, c[0x0][0x17c], PT ;  /* 0x00005f0000007a0c */ /* 0x000fc60003f26270 */
[----:B------:R-:W-:Y:S01]  /*1a470*/  IMAD.WIDE R20, R47, 0x4, R136 ;  /* 0x000000042f147825 */ /* 0x000fe200078e0288 */
[----:B------:R1:W-:Y:S03]  /*1a480*/  @P2 STG.E [R16.64], R66 ;  /* 0x0000004210002986 */ /* 0x0003e6000c101908 */
[C---:B------:R-:W-:Y:S01]  /*1a490*/  IMAD.WIDE R22, R37.reuse, 0x4, R224 ;  /* 0x0000000425167825 */ /* 0x040fe200078e02e0 */
[----:B------:R2:W-:Y:S03]  /*1a4a0*/  @P3 STG.E [R12.64], R134 ;  /* 0x000000860c003986 */ /* 0x0005e6000c101908 */
[----:B------:R-:W-:Y:S01]  /*1a4b0*/  IMAD.WIDE R32, R37, 0x4, R4 ;  /* 0x0000000425207825 */ /* 0x000fe200078e0204 */
[----:B------:R3:W-:Y:S01]  /*1a4c0*/  @P6 STG.E [R20.64], R210 ;  /* 0x000000d214006986 */ /* 0x0007e2000c101908 */
[----:B------:R-:W-:-:S02]  /*1a4d0*/  ISETP.LT.AND P3, PT, R229, c[0x0][0x178], !P0 ;  /* 0x00005e00e5007a0c */ /* 0x000fc40004761270 */
[----:B------:R-:W-:Y:S01]  /*1a4e0*/  ISETP.LT.AND P0, PT, R228, c[0x0][0x178], !P0 ;  /* 0x00005e00e4007a0c */ /* 0x000fe20004701270 */
[----:B------:R4:W-:Y:S01]  /*1a4f0*/  @P5 STG.E [R22.64], R123 ;  /* 0x0000007b16005986 */ /* 0x0009e2000c101908 */
[----:B------:R-:W-:Y:S01]  /*1a500*/  ISETP.LT.AND P2, PT, R252, c[0x0][0x178], !P1 ;  /* 0x00005e00fc007a0c */ /* 0x000fe20004f41270 */
[C---:B-1----:R-:W-:Y:S02]  /*1a510*/  IMAD.WIDE R16, R37.reuse, 0x4, R136 ;  /* 0x0000000425107825 */ /* 0x042fe400078e0288 */
[----:B------:R1:W-:Y:S01]  /*1a520*/  @P4 STG.E [R32.64], R67 ;  /* 0x0000004320004986 */ /* 0x0003e2000c101908 */
[----:B------:R-:W-:Y:S01]  /*1a530*/  ISETP.LT.AND P4, PT, R230, c[0x0][0x178], !P1 ;  /* 0x00005e00e6007a0c */ /* 0x000fe20004f81270 */
[----:B--2---:R-:W-:Y:S01]  /*1a540*/  IMAD.WIDE R12, R37, 0x4, R6 ;  /* 0x00000004250c7825 */ /* 0x004fe200078e0206 */
[----:B------:R-:W-:Y:S02]  /*1a550*/  ISETP.LT.AND P6, PT, R229, c[0x0][0x178], !P1 ;  /* 0x00005e00e5007a0c */ /* 0x000fe40004fc1270 */
[----:B------:R-:W-:-:S02]  /*1a560*/  IADD3 R37, R37, c[0x0][0x198], RZ ;  /* 0x0000660025257a10 */ /* 0x000fc40007ffe0ff */
[----:B------:R-:W-:-:S03]  /*1a570*/  IADD3 R3, R231, 0x2b, RZ ;  /* 0x0000002be7037810 */ /* 0x000fc60007ffe0ff */
[----:B---3--:R-:W-:Y:S01]  /*1a580*/  IMAD.WIDE R20, R37, 0x4, R224 ;  /* 0x0000000425147825 */ /* 0x008fe200078e02e0 */
[----:B------:R-:W-:Y:S01]  /*1a590*/  ISETP.GE.AND P5, PT, R3, c[0x0][0x17c], PT ;  /* 0x00005f0003007a0c */ /* 0x000fe20003fa6270 */
[----:B------:R2:W-:Y:S02]  /*1a5a0*/  @P3 STG.E [R12.64], R135 ;  /* 0x000000870c003986 */ /* 0x0005e4000c101908 */
[C---:B----4-:R-:W-:Y:S01]  /*1a5b0*/  IMAD.WIDE R22, R37.reuse, 0x4, R4 ;  /* 0x0000000425167825 */ /* 0x050fe200078e0204 */
[----:B------:R-:W-:Y:S01]  /*1a5c0*/  ISETP.LT.AND P1, PT, R228, c[0x0][0x178], !P1 ;  /* 0x00005e00e4007a0c */ /* 0x000fe20004f21270 */
[----:B------:R3:W-:Y:S02]  /*1a5d0*/  @P0 STG.E [R16.64], R211 ;  /* 0x000000d310000986 */ /* 0x0007e4000c101908 */
[C---:B-1----:R-:W-:Y:S01]  /*1a5e0*/  IMAD.WIDE R32, R37.reuse, 0x4, R6 ;  /* 0x0000000425207825 */ /* 0x042fe200078e0206 */
[----:B------:R-:W-:Y:S01]  /*1a5f0*/  ISETP.LT.AND P0, PT, R252, c[0x0][0x178], !P5 ;  /* 0x00005e00fc007a0c */ /* 0x000fe20006f01270 */
[----:B------:R1:W-:Y:S01]  /*1a600*/  @P2 STG.E [R20.64], R94 ;  /* 0x0000005e14002986 */ /* 0x0003e2000c101908 */
[----:B------:R-:W-:-:S03]  /*1a610*/  IADD3 R3, R37, c[0x0][0x198], RZ ;  /* 0x0000660025037a10 */ /* 0x000fc60007ffe0ff */
[----:B------:R4:W-:Y:S01]  /*1a620*/  @P4 STG.E [R22.64], R118 ;  /* 0x0000007616004986 */ /* 0x0009e2000c101908 */
[----:B------:R-:W-:-:S03]  /*1a630*/  ISETP.LT.AND P4, PT, R230, c[0x0][0x178], !P5 ;  /* 0x00005e00e6007a0c */ /* 0x000fc60006f81270 */
[----:B------:R4:W-:Y:S01]  /*1a640*/  @P6 STG.E [R32.64], R130 ;  /* 0x0000008220006986 */ /* 0x0009e2000c101908 */
[----:B------:R-:W-:Y:S01]  /*1a650*/  ISETP.LT.AND P6, PT, R229, c[0x0][0x178], !P5 ;  /* 0x00005e00e5007a0c */ /* 0x000fe20006fc1270 */
[----:B--2---:R-:W-:Y:S01]  /*1a660*/  IMAD.WIDE R12, R37, 0x4, R136 ;  /* 0x00000004250c7825 */ /* 0x004fe200078e0288 */
[----:B------:R-:W-:Y:S02]  /*1a670*/  IADD3 R0, R231, 0x2c, RZ ;  /* 0x0000002ce7007810 */ /* 0x000fe40007ffe0ff */
[----:B------:R-:W-:Y:S01]  /*1a680*/  ISETP.LT.AND P5, PT, R228, c[0x0][0x178], !P5 ;  /* 0x00005e00e4007a0c */ /* 0x000fe20006fa1270 */
[----:B---3--:R-:W-:Y:S01]  /*1a690*/  IMAD.WIDE R16, R3, 0x4, R224 ;  /* 0x0000000403107825 */ /* 0x008fe200078e02e0 */
[----:B------:R-:W-:-:S03]  /*1a6a0*/  ISETP.GE.AND P3, PT, R0, c[0x0][0x17c], PT ;  /* 0x00005f0000007a0c */ /* 0x000fc60003f66270 */
[----:B-1----:R-:W-:Y:S01]  /*1a6b0*/  IMAD.WIDE R20, R3, 0x4, R4 ;  /* 0x0000000403147825 */ /* 0x002fe200078e0204 */
[----:B------:R-:W-:Y:S01]  /*1a6c0*/  IADD3 R0, R231, 0x2d, RZ ;  /* 0x0000002de7007810 */ /* 0x000fe20007ffe0ff */
[----:B------:R1:W-:Y:S02]  /*1a6d0*/  @P1 STG.E [R12.64], R202 ;  /* 0x000000ca0c001986 */ /* 0x0003e4000c101908 */
[C---:B----4-:R-:W-:Y:S01]  /*1a6e0*/  IMAD.WIDE R22, R3.reuse, 0x4, R6 ;  /* 0x0000000403167825 */ /* 0x050fe200078e0206 */
[----:B------:R-:W-:Y:S01]  /*1a6f0*/  ISETP.LT.AND P1, PT, R252, c[0x0][0x178], !P3 ;  /* 0x00005e00fc007a0c */ /* 0x000fe20005f21270 */
[----:B------:R2:W-:Y:S02]  /*1a700*/  @P0 STG.E [R16.64], R95 ;  /* 0x0000005f10000986 */ /* 0x0005e4000c101908 */
[----:B------:R-:W-:Y:S02]  /*1a710*/  IMAD.WIDE R32, R3, 0x4, R136 ;  /* 0x0000000403207825 */ /* 0x000fe400078e0288 */
[----:B------:R3:W-:Y:S01]  /*1a720*/  @P4 STG.E [R20.64], R119 ;  /* 0x0000007714004986 */ /* 0x0007e2000c101908 */
[----:B------:R-:W-:-:S02]  /*1a730*/  ISETP.LT.AND P4, PT, R230, c[0x0][0x178], !P3 ;  /* 0x00005e00e6007a0c */ /* 0x000fc40005f81270 */
[----:B------:R-:W-:Y:S01]  /*1a740*/  ISETP.GE.AND P2, PT, R0, c[0x0][0x17c], PT ;  /* 0x00005f0000007a0c */ /* 0x000fe20003f46270 */
[----:B------:R4:W-:Y:S01]  /*1a750*/  @P6 STG.E [R22.64], R131 ;  /* 0x0000008316006986 */ /* 0x0009e2000c101908 */
[----:B------:R-:W-:Y:S02]  /*1a760*/  ISETP.LT.AND P6, PT, R229, c[0x0][0x178], !P3 ;  /* 0x00005e00e5007a0c */ /* 0x000fe40005fc1270 */
[----:B------:R-:W-:Y:S02]  /*1a770*/  IADD3 R37, R3, c[0x0][0x198], RZ ;  /* 0x0000660003257a10 */ /* 0x000fe40007ffe0ff */
[----:B------:R-:W-:Y:S01]  /*1a780*/  ISETP.LT.AND P3, PT, R228, c[0x0][0x178], !P3 ;  /* 0x00005e00e4007a0c */ /* 0x000fe20005f61270 */
[----:B------:R4:W-:Y:S01]  /*1a790*/  @P5 STG.E [R32.64], R203 ;  /* 0x000000cb20005986 */ /* 0x0009e2000c101908 */
[----:B------:R-:W-:Y:S01]  /*1a7a0*/  ISETP.LT.AND P5, PT, R252, c[0x0][0x178], !P2 ;  /* 0x00005e00fc007a0c */ /* 0x000fe200057a1270 */
[C---:B-1----:R-:W-:Y:S01]  /*1a7b0*/  IMAD.WIDE R12, R37.reuse, 0x4, R224 ;  /* 0x00000004250c7825 */ /* 0x042fe200078e02e0 */
[----:B------:R-:W-:-:S03]  /*1a7c0*/  IADD3 R3, R37, c[0x0][0x198], RZ ;  /* 0x0000660025037a10 */ /* 0x000fc60007ffe0ff */
[----:B--2---:R-:W-:Y:S01]  /*1a7d0*/  IMAD.WIDE R16, R37, 0x4, R4 ;  /* 0x0000000425107825 */ /* 0x004fe200078e0204 */
[----:B------:R-:W-:-:S03]  /*1a7e0*/  IADD3 R0, R231, 0x2e, RZ ;  /* 0x0000002ee7007810 */ /* 0x000fc60007ffe0ff */
[C---:B---3--:R-:W-:Y:S01]  /*1a7f0*/  IMAD.WIDE R20, R37.reuse, 0x4, R6 ;  /* 0x0000000425147825 */ /* 0x048fe200078e0206 */
[----:B------:R1:W-:Y:S03]  /*1a800*/  @P1 STG.E [R12.64], R90 ;  /* 0x0000005a0c001986 */ /* 0x0003e6000c101908 */
[----:B----4-:R-:W-:Y:S01]  /*1a810*/  IMAD.WIDE R22, R37, 0x4, R136 ;  /* 0x0000000425167825 */ /* 0x010fe200078e0288 */
[----:B------:R2:W-:Y:S01]  /*1a820*/  @P4 STG.E [R16.64], R34 ;  /* 0x0000002210004986 */ /* 0x0005e2000c101908 */
[----:B------:R-:W-:Y:S02]  /*1a830*/  ISETP.GE.AND P0, PT, R0, c[0x0][0x17c], PT ;  /* 0x00005f0000007a0c */ /* 0x000fe40003f06270 */
[----:B------:R-:W-:Y:S01]  /*1a840*/  IMAD.WIDE R32, R3, 0x4, R224 ;  /* 0x0000000403207825 */ /* 0x000fe200078e02e0 */
[----:B------:R-:W-:Y:S01]  /*1a850*/  @P6 STG.E [R20.64], R62 ;  /* 0x0000003e14006986 */ /* 0x000fe2000c101908 */
[----:B------:R-:W-:-:S03]  /*1a860*/  ISETP.LT.AND P4, PT, R230, c[0x0][0x178], !P2 ;  /* 0x00005e00e6007a0c */ /* 0x000fc60005781270 */
[----:B------:R-:W-:Y:S01]  /*1a870*/  @P3 STG.E [R22.64], R206 ;  /* 0x000000ce16003986 */ /* 0x000fe2000c101908 */
[----:B------:R-:W-:Y:S02]  /*1a880*/  ISETP.LT.AND P3, PT, R229, c[0x0][0x178], !P2 ;  /* 0x00005e00e5007a0c */ /* 0x000fe40005761270 */
[----:B------:R-:W-:Y:S01]  /*1a890*/  ISETP.LT.AND P2, PT, R228, c[0x0][0x178], !P2 ;  /* 0x00005e00e4007a0c */ /* 0x000fe20005741270 */
[----:B------:R-:W3:Y:S01]  /*1a8a0*/  S2R R223, SR_TID.X ;  /* 0x0000000000df7919 */ /* 0x000ee20000002100 */
[----:B------:R-:W-:-:S03]  /*1a8b0*/  ISETP.LT.AND P6, PT, R252, c[0x0][0x178], !P0 ;  /* 0x00005e00fc007a0c */ /* 0x000fc600047c1270 */
[----:B------:R4:W-:Y:S01]  /*1a8c0*/  @P5 STG.E [R32.64], R91 ;  /* 0x0000005b20005986 */ /* 0x0009e2000c101908 */
[----:B------:R-:W-:Y:S02]  /*1a8d0*/  ISETP.LT.AND P5, PT, R230, c[0x0][0x178], !P0 ;  /* 0x00005e00e6007a0c */ /* 0x000fe400047a1270 */
[C---:B------:R-:W-:Y:S01]  /*1a8e0*/  IADD3 R43, R3.reuse, c[0x0][0x198], RZ ;  /* 0x00006600032b7a10 */ /* 0x040fe20007ffe0ff */
[----:B------:R-:W3:Y:S01]  /*1a8f0*/  LDS.128 R20, [R2] ;  /* 0x0000000002147984 */ /* 0x000ee20000000c00 */
[----:B-1----:R-:W-:Y:S01]  /*1a900*/  IMAD.WIDE R12, R3, 0x4, R4 ;  /* 0x00000004030c7825 */ /* 0x002fe200078e0204 */
[----:B------:R-:W-:-:S03]  /*1a910*/  IADD3 R0, R231, 0x2f, RZ ;  /* 0x0000002fe7007810 */ /* 0x000fc60007ffe0ff */
[----:B--2---:R-:W-:Y:S01]  /*1a920*/  IMAD.WIDE R16, R3, 0x4, R6 ;  /* 0x0000000403107825 */ /* 0x004fe200078e0206 */
[----:B------:R-:W-:-:S03]  /*1a930*/  ISETP.GE.AND P1, PT, R0, c[0x0][0x17c], PT ;  /* 0x00005f0000007a0c */ /* 0x000fc60003f26270 */
[----:B------:R-:W-:Y:S01]  /*1a940*/  IMAD.WIDE R36, R3, 0x4, R136 ;  /* 0x0000000403247825 */ /* 0x000fe200078e0288 */
[----:B------:R1:W-:Y:S03]  /*1a950*/  @P4 STG.E [R12.64], R35 ;  /* 0x000000230c004986 */ /* 0x0003e6000c101908 */
[C---:B------:R-:W-:Y:S01]  /*1a960*/  IMAD.WIDE R40, R43.reuse, 0x4, R224 ;  /* 0x000000042b287825 */ /* 0x040fe200078e02e0 */
[----:B------:R2:W-:Y:S03]  /*1a970*/  @P3 STG.E [R16.64], R63 ;  /* 0x0000003f10003986 */ /* 0x0005e6000c101908 */
[----:B----4-:R-:W-:Y:S01]  /*1a980*/  IMAD.WIDE R32, R43, 0x4, R4 ;  /* 0x000000042b207825 */ /* 0x010fe200078e0204 */
[----:B------:R-:W-:Y:S01]  /*1a990*/  @P2 STG.E [R36.64], R207 ;  /* 0x000000cf24002986 */ /* 0x000fe2000c101908 */
[----:B------:R-:W-:-:S02]  /*1a9a0*/  ISETP.LT.AND P3, PT, R229, c[0x0][0x178], !P0 ;  /* 0x00005e00e5007a0c */ /* 0x000fc40004761270 */
[----:B------:R-:W-:Y:S01]  /*1a9b0*/  ISETP.LT.AND P0, PT, R228, c[0x0][0x178], !P0 ;  /* 0x00005e00e4007a0c */ /* 0x000fe20004701270 */
[----:B------:R-:W-:Y:S01]  /*1a9c0*/  @P6 STG.E [R40.64], R18 ;  /* 0x0000001228006986 */ /* 0x000fe2000c101908 */
        /* <DEDUP_REMOVED lines=8> */
[----:B---3--:R-:W-:-:S03]  /*1aa50*/  LOP3.LUT R142, R223, 0x3f, RZ, 0xc0, !PT ;  /* 0x0000003fdf8e7812 */ /* 0x008fc600078ec0ff */
[C---:B------:R-:W-:Y:S01]  /*1aa60*/  IMAD.WIDE R34, R45.reuse, 0x4, R224 ;  /* 0x000000042d227825 */ /* 0x040fe200078e02e0 */
[----:B------:R-:W-:Y:S01]  /*1aa70*/  ISETP.GE.AND P4, PT, R0, c[0x0][0x17c], PT ;  /* 0x00005f0000007a0c */ /* 0x000fe20003f86270 */
[----:B------:R-:W-:Y:S02]  /*1aa80*/  @P3 STG.E [R12.64], R14 ;  /* 0x0000000e0c003986 */ /* 0x000fe4000c101908 */
[C---:B------:R-:W-:Y:S01]  /*1aa90*/  IMAD.WIDE R2, R45.reuse, 0x4, R4 ;  /* 0x000000042d027825 */ /* 0x040fe200078e0204 */
[----:B------:R-:W-:Y:S01]  /*1aaa0*/  ISETP.LT.AND P1, PT, R228, c[0x0][0x178], !P1 ;  /* 0x00005e00e4007a0c */ /* 0x000fe20004f21270 */
[----:B------:R1:W-:Y:S02]  /*1aab0*/  @P0 STG.E [R16.64], R198 ;  /* 0x000000c610000986 */ /* 0x0003e4000c101908 */
[----:B----4-:R-:W-:-:S04]  /*1aac0*/  IMAD.WIDE R32, R45, 0x4, R6 ;  /* 0x000000042d207825 */ /* 0x010fc800078e0206 */
[----:B------:R-:W-:Y:S01]  /*1aad0*/  IMAD.SHL.U32 R223, R223, 0x200, RZ ;  /* 0x00000200dfdf7824 */ /* 0x000fe200078e00ff */
[----:B------:R2:W-:Y:S01]  /*1aae0*/  @P2 STG.E [R34.64], R19 ;  /* 0x0000001322002986 */ /* 0x0005e2000c101908 */
[----:B------:R-:W-:-:S03]  /*1aaf0*/  ISETP.LT.AND P0, PT, R252, c[0x0][0x178], !P4 ;  /* 0x00005e00fc007a0c */ /* 0x000fc60006701270 */
[----:B------:R3:W-:Y:S01]  /*1ab00*/  @P5 STG.E [R2.64], R39 ;  /* 0x0000002702005986 */ /* 0x0007e2000c101908 */
[----:B------:R-:W-:Y:S02]  /*1ab10*/  ISETP.LT.AND P5, PT, R230, c[0x0][0x178], !P4 ;  /* 0x00005e00e6007a0c */ /* 0x000fe400067a1270 */
[----:B------:R-:W-:Y:S01]  /*1ab20*/  LOP3.LUT R223, R223, 0xc00, RZ, 0xc0, !PT ;  /* 0x00000c00dfdf7812 */ /* 0x000fe200078ec0ff */
[----:B------:R4:W-:Y:S01]  /*1ab30*/  @P6 STG.E [R32.64], R15 ;  /* 0x0000000f20006986 */ /* 0x0009e2000c101908 */
[----:B------:R-:W-:Y:S02]  /*1ab40*/  ISETP.LT.AND P6, PT, R229, c[0x0][0x178], !P4 ;  /* 0x00005e00e5007a0c */ /* 0x000fe400067c1270 */
[----:B------:R-:W-:Y:S02]  /*1ab50*/  IADD3 R37, R45, c[0x0][0x198], RZ ;  /* 0x000066002d257a10 */ /* 0x000fe40007ffe0ff */
[----:B------:R-:W-:Y:S01]  /*1ab60*/  ISETP.LT.AND P4, PT, R228, c[0x0][0x178], !P4 ;  /* 0x00005e00e4007a0c */ /* 0x000fe20006781270 */
[----:B------:R-:W-:Y:S01]  /*1ab70*/  IMAD R223, R142, 0x10, R223 ;  /* 0x000000108edf7824 */ /* 0x000fe200078e02df */
[----:B------:R-:W-:Y:S01]  /*1ab80*/  IADD3 R0, R231, 0x31, RZ ;  /* 0x00000031e7007810 */ /* 0x000fe20007ffe0ff */
[----:B-1----:R-:W-:-:S04]  /*1ab90*/  IMAD.WIDE R16, R45, 0x4, R136 ;  /* 0x000000042d107825 */ /* 0x002fc800078e0288 */
[----:B--2---:R-:W-:Y:S01]  /*1aba0*/  IMAD.WIDE R18, R37, 0x4, R224 ;  /* 0x0000000425127825 */ /* 0x004fe200078e02e0 */
[----:B------:R-:W-:-:S03]  /*1abb0*/  ISETP.GE.AND P3, PT, R0, c[0x0][0x17c], PT ;  /* 0x00005f0000007a0c */ /* 0x000fc60003f66270 */
[----:B---3--:R-:W-:Y:S01]  /*1abc0*/  IMAD.WIDE R2, R37, 0x4, R4 ;  /* 0x0000000425027825 */ /* 0x008fe200078e0204 */
[----:B------:R-:W-:Y:S01]  /*1abd0*/  LOP3.LUT R223, R223, 0x20, RZ, 0x3c, !PT ;  /* 0x00000020dfdf7812 */ /* 0x000fe200078e3cff */
[----:B------:R1:W-:Y:S02]  /*1abe0*/  @P1 STG.E [R16.64], R199 ;  /* 0x000000c710001986 */ /* 0x0003e4000c101908 */
[C---:B----4-:R-:W-:Y:S02]  /*1abf0*/  IMAD.WIDE R32, R37.reuse, 0x4, R6 ;  /* 0x0000000425207825 */ /* 0x050fe400078e0206 */
[----:B------:R2:W-:Y:S02]  /*1ac00*/  @P0 STG.E [R18.64], R192 ;  /* 0x000000c012000986 */ /* 0x0005e4000c101908 */
[----:B------:R-:W-:Y:S01]  /*1ac10*/  IMAD.WIDE R34, R37, 0x4, R136 ;  /* 0x0000000425227825 */ /* 0x000fe200078e0288 */
[----:B------:R-:W-:Y:S01]  /*1ac20*/  ISETP.LT.AND P0, PT, R252, c[0x0][0x178], !P3 ;  /* 0x00005e00fc007a0c */ /* 0x000fe20005f01270 */
[----:B------:R3:W-:Y:S01]  /*1ac30*/  @P5 STG.E [R2.64], R108 ;  /* 0x0000006c02005986 */ /* 0x0007e2000c101908 */
[----:B------:R-:W-:-:S03]  /*1ac40*/  ISETP.LT.AND P5, PT, R230, c[0x0][0x178], !P3 ;  /* 0x00005e00e6007a0c */ /* 0x000fc60005fa1270 */
[----:B------:R4:W-:Y:S01]  /*1ac50*/  @P6 STG.E [R32.64], R8 ;  /* 0x0000000820006986 */ /* 0x0009e2000c101908 */
[----:B------:R-:W-:-:S03]  /*1ac60*/  IADD3 R37, R37, c[0x0][0x198], RZ ;  /* 0x0000660025257a10 */ /* 0x000fc60007ffe0ff */
[----:B------:R-:W4:Y:S04]  /*1ac70*/  LDS.128 R12, [R223] ;  /* 0x00000000df0c7984 */ /* 0x000f280000000c00 */
[----:B------:R3:W-:Y:S01]  /*1ac80*/  @P4 STG.E [R34.64], R20 ;  /* 0x0000001422004986 */ /* 0x0007e2000c101908 */
[----:B------:R-:W-:Y:S02]  /*1ac90*/  ISETP.LT.AND P4, PT, R229, c[0x0][0x178], !P3 ;  /* 0x00005e00e5007a0c */ /* 0x000fe40005f81270 */
[----:B------:R-:W-:Y:S01]  /*1aca0*/  IADD3 R0, R231, 0x32, RZ ;  /* 0x00000032e7007810 */ /* 0x000fe20007ffe0ff */
[----:B-1----:R-:W-:-:S03]  /*1acb0*/  IMAD.WIDE R16, R37, 0x4, R224 ;  /* 0x0000000425107825 */ /* 0x002fc600078e02e0 */
[----:B------:R-:W-:Y:S01]  /*1acc0*/  ISETP.GE.AND P2, PT, R0, c[0x0][0x17c], PT ;  /* 0x00005f0000007a0c */ /* 0x000fe20003f46270 */
[----:B--2---:R-:W-:Y:S01]  /*1acd0*/  IMAD.WIDE R18, R37, 0x4, R4 ;  /* 0x0000000425127825 */ /* 0x004fe200078e0204 */
[----:B------:R-:W-:-:S03]  /*1ace0*/  ISETP.LT.AND P3, PT, R228, c[0x0][0x178], !P3 ;  /* 0x00005e00e4007a0c */ /* 0x000fc60005f61270 */
[----:B---3--:R-:W-:Y:S01]  /*1acf0*/  IMAD.WIDE R2, R37, 0x4, R6 ;  /* 0x0000000425027825 */ /* 0x008fe200078e0206 */
[----:B------:R-:W-:Y:S01]  /*1ad00*/  @P0 STG.E [R16.64], R193 ;  /* 0x000000c110000986 */ /* 0x000fe2000c101908 */
[----:B------:R-:W-:-:S03]  /*1ad10*/  ISETP.LT.AND P6, PT, R252, c[0x0][0x178], !P2 ;  /* 0x00005e00fc007a0c */ /* 0x000fc600057c1270 */
[----:B------:R-:W-:Y:S01]  /*1ad20*/  @P5 STG.E [R18.64], R109 ;  /* 0x0000006d12005986 */ /* 0x000fe2000c101908 */
[----:B------:R-:W-:-:S03]  /*1ad30*/  ISETP.LT.AND P5, PT, R230, c[0x0][0x178], !P2 ;  /* 0x00005e00e6007a0c */ /* 0x000fc600057a1270 */
[----:B------:R1:W-:Y:S01]  /*1ad40*/  @P4 STG.E [R2.64], R9 ;  /* 0x0000000902004986 */ /* 0x0003e2000c101908 */
[----:B------:R-:W-:Y:S02]  /*1ad50*/  ISETP.LT.AND P4, PT, R229, c[0x0][0x178], !P2 ;  /* 0x00005e00e5007a0c */ /* 0x000fe40005781270 */
[----:B------:R-:W-:Y:S01]  /*1ad60*/  IADD3 R41, R37, c[0x0][0x198], RZ ;  /* 0x0000660025297a10 */ /* 0x000fe20007ffe0ff */
[----:B------:R-:W2:Y:S01]  /*1ad70*/  LDS.128 R16, [R227] ;  /* 0x00000000e3107984 */ /* 0x000ea20000000c00 */
[----:B------:R-:W-:Y:S01]  /*1ad80*/  IADD3 R0, R231, 0x33, RZ ;  /* 0x00000033e7007810 */ /* 0x000fe20007ffe0ff */
[----:B----4-:R-:W-:-:S04]  /*1ad90*/  IMAD.WIDE R32, R37, 0x4, R136 ;  /* 0x0000000425207825 */ /* 0x010fc800078e0288 */
[----:B------:R-:W-:Y:S01]  /*1ada0*/  IMAD.WIDE R34, R41, 0x4, R224 ;  /* 0x0000000429227825 */ /* 0x000fe200078e02e0 */
[----:B------:R-:W-:-:S03]  /*1adb0*/  ISETP.GE.AND P1, PT, R0, c[0x0][0x17c], PT ;  /* 0x00005f0000007a0c */ /* 0x000fc60003f26270 */
[C---:B------:R-:W-:Y:S01]  /*1adc0*/  IMAD.WIDE R36, R41.reuse, 0x4, R4 ;  /* 0x0000000429247825 */ /* 0x040fe200078e0204 */
[----:B------:R3:W-:Y:S03]  /*1add0*/  @P3 STG.E [R32.64], R21 ;  /* 0x0000001520003986 */ /* 0x0007e6000c101908 */
[----:B------:R-:W-:Y:S01]  /*1ade0*/  IMAD.WIDE R38, R41, 0x4, R6 ;  /* 0x0000000429267825 */ /* 0x000fe200078e0206 */
[----:B------:R-:W-:Y:S01]  /*1adf0*/  @P6 STG.E [R34.64], R112 ;  /* 0x0000007022006986 */ /* 0x000fe2000c101908 */
[----:B------:R-:W-:Y:S02]  /*1ae00*/  ISETP.LT.AND P2, PT, R228, c[0x0][0x178], !P2 ;  /* 0x00005e00e4007a0c */ /* 0x000fe40005741270 */
[----:B------:R-:W-:Y:S01]  /*1ae10*/  ISETP.LT.AND P6, PT, R252, c[0x0][0x178], !P1 ;  /* 0x00005e00fc007a0c */ /* 0x000fe20004fc1270 */
[----:B------:R4:W-:Y:S01]  /*1ae20*/  @P5 STG.E [R36.64], R56 ;  /* 0x0000003824005986 */ /* 0x0009e2000c101908 */
[----:B------:R-:W-:-:S03]  /*1ae30*/  ISETP.LT.AND P5, PT, R229, c[0x0][0x178], !P1 ;  /* 0x00005e00e5007a0c */ /* 0x000fc60004fa1270 */
[----:B------:R2:W-:Y:S01]  /*1ae40*/  @P4 STG.E [R38.64], R52 ;  /* 0x0000003426004986 */ /* 0x0005e2000c101908 */
[----:B------:R-:W-:Y:S02]  /*1ae50*/  ISETP.LT.AND P4, PT, R230, c[0x0][0x178], !P1 ;  /* 0x00005e00e6007a0c */ /* 0x000fe40004f81270 */
[C---:B------:R-:W-:Y:S02]  /*1ae60*/  IADD3 R43, R41.reuse, c[0x0][0x198], RZ ;  /* 0x00006600292b7a10 */ /* 0x040fe40007ffe0ff */
[----:B------:R-:W-:Y:S01]  /*1ae70*/  ISETP.LT.AND P1, PT, R228, c[0x0][0x178], !P1 ;  /* 0x00005e00e4007a0c */ /* 0x000fe20004f21270 */
[----:B-1----:R-:W-:Y:S01]  /*1ae80*/  IMAD.WIDE R2, R41, 0x4, R136 ;  /* 0x0000000429027825 */ /* 0x002fe200078e0288 */
[----:B------:R-:W-:-:S03]  /*1ae90*/  IADD3 R0, R231, 0x34, RZ ;  /* 0x00000034e7007810 */ /* 0x000fc60007ffe0ff */
[----:B------:R-:W-:Y:S01]  /*1aea0*/  IMAD.WIDE R8, R43, 0x4, R224 ;  /* 0x000000042b087825 */ /* 0x000fe200078e02e0 */
[----:B------:R-:W-:-:S03]  /*1aeb0*/  ISETP.GE.AND P0, PT, R0, c[0x0][0x17c], PT ;  /* 0x00005f0000007a0c */ /* 0x000fc60003f06270 */
[----:B---3--:R-:W-:Y:S01]  /*1aec0*/  IMAD.WIDE R20, R43, 0x4, R4 ;  /* 0x000000042b147825 */ /* 0x008fe200078e0204 */
[----:B------:R-:W-:Y:S01]  /*1aed0*/  IADD3 R0, R231, 0x35, RZ ;  /* 0x00000035e7007810 */ /* 0x000fe20007ffe0ff */
[----:B------:R1:W-:Y:S02]  /*1aee0*/  @P2 STG.E [R2.64], R12 ;  /* 0x0000000c02002986 */ /* 0x0003e4000c101908 */
[C---:B------:R-:W-:Y:S02]  /*1aef0*/  IMAD.WIDE R32, R43.reuse, 0x4, R6 ;  /* 0x000000042b207825 */ /* 0x040fe400078e0206 */
[----:B------:R3:W-:Y:S02]  /*1af00*/  @P6 STG.E [R8.64], R113 ;  /* 0x0000007108006986 */ /* 0x0007e4000c101908 */
[----:B----4-:R-:W-:Y:S01]  /*1af10*/  IMAD.WIDE R36, R43, 0x4, R136 ;  /* 0x000000042b247825 */ /* 0x010fe200078e0288 */
[----:B------:R-:W-:Y:S01]  /*1af20*/  ISETP.LT.AND P2, PT, R252, c[0x0][0x178], !P0 ;  /* 0x00005e00fc007a0c */ /* 0x000fe20004741270 */
[----:B------:R-:W-:Y:S01]  /*1af30*/  @P4 STG.E [R20.64], R57 ;  /* 0x0000003914004986 */ /* 0x000fe2000c101908 */
[----:B------:R-:W-:-:S02]  /*1af40*/  ISETP.GE.AND P3, PT, R0, c[0x0][0x17c], PT ;  /* 0x00005f0000007a0c */ /* 0x000fc40003f66270 */
[----:B------:R-:W-:Y:S01]  /*1af50*/  ISETP.LT.AND P4, PT, R230, c[0x0][0x178], !P0 ;  /* 0x00005e00e6007a0c */ /* 0x000fe20004781270 */
[----:B------:R-:W-:Y:S01]  /*1af60*/  @P5 STG.E [R32.64], R53 ;  /* 0x0000003520005986 */ /* 0x000fe2000c101908 */
[----:B------:R-:W-:-:S03]  /*1af70*/  IADD3 R41, R43, c[0x0][0x198], RZ ;  /* 0x000066002b297a10 */ /* 0x000fc60007ffe0ff */
[----:B------:R4:W-:Y:S01]  /*1af80*/  @P1 STG.E [R36.64], R13 ;  /* 0x0000000d24001986 */ /* 0x0009e2000c101908 */
[----:B------:R-:W-:Y:S02]  /*1af90*/  ISETP.LT.AND P1, PT, R229, c[0x0][0x178], !P0 ;  /* 0x00005e00e5007a0c */ /* 0x000fe40004721270 */
[----:B------:R-:W-:Y:S01]  /*1afa0*/  ISETP.LT.AND P0, PT, R228, c[0x0][0x178], !P0 ;  /* 0x00005e00e4007a0c */ /* 0x000fe20004701270 */
[----:B------:R-:W4:Y:S01]  /*1afb0*/  LDS.128 R32, [R226] ;  /* 0x00000000e2207984 */ /* 0x000f220000000c00 */
[----:B------:R-:W-:Y:S01]  /*1afc0*/  ISETP.LT.AND P5, PT, R252, c[0x0][0x178], !P3 ;  /* 0x00005e00fc007a0c */ /* 0x000fe20005fa1270 */
[C---:B--2---:R-:W-:Y:S01]  /*1afd0*/  IMAD.WIDE R38, R41.reuse, 0x4, R224 ;  /* 0x0000000429267825 */ /* 0x044fe200078e02e0 */
[----:B------:R-:W-:-:S03]  /*1afe0*/  IADD3 R43, R41, c[0x0][0x198], RZ ;  /* 0x00006600292b7a10 */ /* 0x000fc60007ffe0ff */
[----:B-1----:R-:W-:Y:S01]  /*1aff0*/  IMAD.WIDE R2, R41, 0x4, R4 ;  /* 0x0000000429027825 */ /* 0x002fe200078e0204 */
[----:B------:R-:W-:-:S03]  /*1b000*/  IADD3 R0, R231, 0x36, RZ ;  /* 0x00000036e7007810 */ /* 0x000fc60007ffe0ff */
[C---:B---3--:R-:W-:Y:S01]  /*1b010*/  IMAD.WIDE R8, R41.reuse, 0x4, R6 ;  /* 0x0000000429087825 */ /* 0x048fe200078e0206 */
[----:B------:R1:W-:Y:S03]  /*1b020*/  @P2 STG.E [R38.64], R84 ;  /* 0x0000005426002986 */ /* 0x0003e6000c101908 */
[----:B----4-:R-:W-:Y:S01]  /*1b030*/  IMAD.WIDE R12, R41, 0x4, R136 ;  /* 0x00000004290c7825 */ /* 0x010fe200078e0288 */
[----:B------:R2:W-:Y:S01]  /*1b040*/  @P4 STG.E [R2.64], R24 ;  /* 0x0000001802004986 */ /* 0x0005e2000c101908 */
[----:B------:R-:W-:Y:S02]  /*1b050*/  ISETP.GE.AND P6, PT, R0, c[0x0][0x17c], PT ;  /* 0x00005f0000007a0c */ /* 0x000fe40003fc6270 */
[----:B------:R-:W-:Y:S01]  /*1b060*/  IMAD.WIDE R20, R43, 0x4, R224 ;  /* 0x000000042b147825 */ /* 0x000fe200078e02e0 */
[----:B------:R3:W-:Y:S01]  /*1b070*/  @P1 STG.E [R8.64], R212 ;  /* 0x000000d408001986 */ /* 0x0007e2000c101908 */
[----:B------:R-:W-:-:S03]  /*1b080*/  ISETP.LT.AND P2, PT, R230, c[0x0][0x178], !P3 ;  /* 0x00005e00e6007a0c */ /* 0x000fc60005f41270 */
[----:B------:R4:W-:Y:S01]  /*1b090*/  @P0 STG.E [R12.64], R16 ;  /* 0x000000100c000986 */ /* 0x0009e2000c101908 */
[----:B------:R-:W-:Y:S02]  /*1b0a0*/  ISETP.LT.AND P0, PT, R229, c[0x0][0x178], !P3 ;  /* 0x00005e00e5007a0c */ /* 0x000fe40005f01270 */
[----:B------:R-:W-:Y:S01]  /*1b0b0*/  ISETP.LT.AND P3, PT, R228, c[0x0][0x178], !P3 ;  /* 0x00005e00e4007a0c */ /* 0x000fe20005f61270 */
[----:B------:R3:W-:Y:S01]  /*1b0c0*/  @P5 STG.E [R20.64], R85 ;  /* 0x0000005514005986 */ /* 0x0007e2000c101908 */
[----:B------:R-:W-:Y:S02]  /*1b0d0*/  ISETP.LT.AND P5, PT, R252, c[0x0][0x178], !P6 ;  /* 0x00005e00fc007a0c */ /* 0x000fe400077a1270 */
[----:B------:R-:W-:Y:S02]  /*1b0e0*/  ISETP.LT.AND P1, PT, R230, c[0x0][0x178], !P6 ;  /* 0x00005e00e6007a0c */ /* 0x000fe40007721270 */
[C---:B-1----:R-:W-:Y:S01]  /*1b0f0*/  IADD3 R39, R43.reuse, c[0x0][0x198], RZ ;  /* 0x000066002b277a10 */ /* 0x042fe20007ffe0ff */
[----:B------:R-:W-:Y:S01]  /*1b100*/  IMAD.WIDE R36, R43, 0x4, R4 ;  /* 0x000000042b247825 */ /* 0x000fe200078e0204 */
[----:B------:R-:W-:-:S03]  /*1b110*/  IADD3 R0, R231, 0x37, RZ ;  /* 0x00000037e7007810 */ /* 0x000fc60007ffe0ff */
[----:B--2---:R-:W-:Y:S01]  /*1b120*/  IMAD.WIDE R2, R43, 0x4, R6 ;  /* 0x000000042b027825 */ /* 0x004fe200078e0206 */
[----:B------:R-:W-:-:S03]  /*1b130*/  ISETP.GE.AND P4, PT, R0, c[0x0][0x17c], PT ;  /* 0x00005f0000007a0c */ /* 0x000fc60003f86270 */
[----:B---3--:R-:W-:Y:S01]  /*1b140*/  IMAD.WIDE R8, R43, 0x4, R136 ;  /* 0x000000042b087825 */ /* 0x008fe200078e0288 */
[----:B------:R1:W-:Y:S03]  /*1b150*/  @P2 STG.E [R36.64], R25 ;  /* 0x0000001924002986 */ /* 0x0003e6000c101908 */
[----:B----4-:R-:W-:Y:S01]  /*1b160*/  IMAD.WIDE R12, R39, 0x4, R224 ;  /* 0x00000004270c7825 */ /* 0x010fe200078e02e0 */
        /* <DEDUP_REMOVED lines=10> */
[C---:B-1----:R-:W-:Y:S01]  /*1b210*/  IADD3 R37, R39.reuse, c[0x0][0x198], RZ ;  /* 0x0000660027257a10 */ /* 0x042fe20007ffe0ff */
[----:B------:R-:W-:Y:S01]  /*1b220*/  IMAD.WIDE R24, R39, 0x4, R6 ;  /* 0x0000000427187825 */ /* 0x000fe200078e0206 */
[----:B------:R-:W-:-:S03]  /*1b230*/  IADD3 R0, R231, 0x38, RZ ;  /* 0x00000038e7007810 */ /* 0x000fc60007ffe0ff */
[----:B--2---:R-:W-:Y:S01]  /*1b240*/  IMAD.WIDE R2, R39, 0x4, R136 ;  /* 0x0000000427027825 */ /* 0x004fe200078e0288 */
[----:B------:R-:W-:-:S03]  /*1b250*/  ISETP.LT.AND P4, PT, R228, c[0x0][0x178], !P4 ;  /* 0x00005e00e4007a0c */ /* 0x000fc60006781270 */
[C---:B---3--:R-:W-:Y:S01]  /*1b260*/  IMAD.WIDE R8, R37.reuse, 0x4, R224 ;  /* 0x0000000425087825 */ /* 0x048fe200078e02e0 */
[----:B------:R-:W-:Y:S01]  /*1b270*/  ISETP.GE.AND P0, PT, R0, c[0x0][0x17c], PT ;  /* 0x00005f0000007a0c */ /* 0x000fe20003f06270 */
[----:B------:R-:W-:Y:S02]  /*1b280*/  @P2 STG.E [R24.64], R216 ;  /* 0x000000d818002986 */ /* 0x000fe4000c101908 */
[C---:B----4-:R-:W-:Y:S02]  /*1b290*/  IMAD.WIDE R12, R37.reuse, 0x4, R4 ;  /* 0x00000004250c7825 */ /* 0x050fe400078e0204 */
[----:B------:R1:W-:Y:S02]  /*1b2a0*/  @P6 STG.E [R2.64], R32 ;  /* 0x0000002002006986 */ /* 0x0003e4000c101908 */
[----:B------:R-:W-:Y:S02]  /*1b2b0*/  IMAD.WIDE R16, R37, 0x4, R6 ;  /* 0x0000000425107825 */ /* 0x000fe400078e0206 */
[----:B------:R2:W-:Y:S01]  /*1b2c0*/  @P5 STG.E [R8.64], R81 ;  /* 0x0000005108005986 */ /* 0x0005e2000c101908 */
[----:B------:R-:W-:-:S03]  /*1b2d0*/  IADD3 R0, R231, 0x39, RZ ;  /* 0x00000039e7007810 */ /* 0x000fc60007ffe0ff */
[----:B------:R3:W-:Y:S01]  /*1b2e0*/  @P3 STG.E [R12.64], R29 ;  /* 0x0000001d0c003986 */ /* 0x0007e2000c101908 */
[----:B------:R-:W-:Y:S01]  /*1b2f0*/  ISETP.LT.AND P3, PT, R252, c[0x0][0x178], !P0 ;  /* 0x00005e00fc007a0c */ /* 0x000fe20004761270 */
[----:B------:R-:W-:Y:S02]  /*1b300*/  IMAD.WIDE R20, R37, 0x4, R136 ;  /* 0x0000000425147825 */ /* 0x000fe400078e0288 */
[----:B------:R4:W-:Y:S01]  /*1b310*/  @P1 STG.E [R16.64], R217 ;  /* 0x000000d910001986 */ /* 0x0009e2000c101908 */
[----:B------:R-:W-:Y:S02]  /*1b320*/  ISETP.LT.AND P1, PT, R230, c[0x0][0x178], !P0 ;  /* 0x00005e00e6007a0c */ /* 0x000fe40004721270 */
[----:B------:R-:W-:Y:S02]  /*1b330*/  ISETP.LT.AND P6, PT, R229, c[0x0][0x178], !P0 ;  /* 0x00005e00e5007a0c */ /* 0x000fe400047c1270 */
[----:B------:R-:W-:Y:S02]  /*1b340*/  IADD3 R37, R37, c[0x0][0x198], RZ ;  /* 0x0000660025257a10 */ /* 0x000fe40007ffe0ff */
[----:B------:R-:W-:-:S02]  /*1b350*/  ISETP.LT.AND P0, PT, R228, c[0x0][0x178], !P0 ;  /* 0x00005e00e4007a0c */ /* 0x000fc40004701270 */
[----:B------:R-:W-:Y:S01]  /*1b360*/  ISETP.GE.AND P2, PT, R0, c[0x0][0x17c], PT ;  /* 0x00005f0000007a0c */ /* 0x000fe20003f46270 */
[----:B------:R4:W-:Y:S01]  /*1b370*/  @P4 STG.E [R20.64], R33 ;  /* 0x0000002114004986 */ /* 0x0009e2000c101908 */
[C---:B-1----:R-:W-:Y:S02]  /*1b380*/  IMAD.WIDE R2, R37.reuse, 0x4, R224 ;  /* 0x0000000425027825 */ /* 0x042fe400078e02e0 */
[----:B------:R-:W-:Y:S02]  /*1b390*/  ISETP.LT.AND P4, PT, R252, c[0x0][0x178], !P2 ;  /* 0x00005e00fc007a0c */ /* 0x000fe40005781270 */
[----:B--2---:R-:W-:Y:S01]  /*1b3a0*/  IMAD.WIDE R8, R37, 0x4, R4 ;  /* 0x0000000425087825 */ /* 0x004fe200078e0204 */
[----:B------:R-:W-:-:S03]  /*1b3b0*/  IADD3 R0, R231, 0x3a, RZ ;  /* 0x0000003ae7007810 */ /* 0x000fc60007ffe0ff */
[C---:B---3--:R-:W-:Y:S01]  /*1b3c0*/  IMAD.WIDE R12, R37.reuse, 0x4, R6 ;  /* 0x00000004250c7825 */ /* 0x048fe200078e0206 */
[C---:B------:R-:W-:Y:S01]  /*1b3d0*/  IADD3 R29, R37.reuse, c[0x0][0x198], RZ ;  /* 0x00006600251d7a10 */ /* 0x040fe20007ffe0ff */
[----:B------:R1:W-:Y:S02]  /*1b3e0*/  @P3 STG.E [R2.64], R194 ;  /* 0x000000c202003986 */ /* 0x0003e4000c101908 */
[----:B----4-:R-:W-:Y:S02]  /*1b3f0*/  IMAD.WIDE R16, R37, 0x4, R136 ;  /* 0x0000000425107825 */ /* 0x010fe400078e0288 */
[----:B------:R2:W-:Y:S01]  /*1b400*/  @P1 STG.E [R8.64], R110 ;  /* 0x0000006e08001986 */ /* 0x0005e2000c101908 */
[----:B------:R-:W-:Y:S01]  /*1b410*/  ISETP.GE.AND P5, PT, R0, c[0x0][0x17c], PT ;  /* 0x00005f0000007a0c */ /* 0x000fe20003fa6270 */
[----:B------:R-:W-:Y:S02]  /*1b420*/  IMAD.WIDE R24, R29, 0x4, R224 ;  /* 0x000000041d187825 */ /* 0x000fe400078e02e0 */
[----:B------:R3:W-:Y:S01]  /*1b430*/  @P6 STG.E [R12.64], R10 ;  /* 0x0000000a0c006986 */ /* 0x0007e2000c101908 */
[----:B------:R-:W-:-:S03]  /*1b440*/  ISETP.LT.AND P1, PT, R229, c[0x0][0x178], !P2 ;  /* 0x00005e00e5007a0c */ /* 0x000fc60005721270 */
[----:B------:R4:W-:Y:S01]  /*1b450*/  @P0 STG.E [R16.64], R22 ;  /* 0x0000001610000986 */ /* 0x0009e2000c101908 */
[----:B------:R-:W-:Y:S02]  /*1b460*/  ISETP.LT.AND P0, PT, R230, c[0x0][0x178], !P2 ;  /* 0x00005e00e6007a0c */ /* 0x000fe40005701270 */
[----:B------:R-:W-:Y:S02]  /*1b470*/  ISETP.LT.AND P2, PT, R228, c[0x0][0x178], !P2 ;  /* 0x00005e00e4007a0c */ /* 0x000fe40005741270 */
[----:B------:R-:W-:Y:S01]  /*1b480*/  ISETP.LT.AND P6, PT, R252, c[0x0][0x178], !P5 ;  /* 0x00005e00fc007a0c */ /* 0x000fe20006fc1270 */
[----:B------:R3:W-:Y:S01]  /*1b490*/  @P4 STG.E [R24.64], R195 ;  /* 0x000000c318004986 */ /* 0x0007e2000c101908 */
[----:B------:R-:W-:Y:S02]  /*1b4a0*/  ISETP.LT.AND P4, PT, R230, c[0x0][0x178], !P5 ;  /* 0x00005e00e6007a0c */ /* 0x000fe40006f81270 */
[C---:B------:R-:W-:Y:S01]  /*1b4b0*/  IADD3 R33, R29.reuse, c[0x0][0x198], RZ ;  /* 0x000066001d217a10 */ /* 0x040fe20007ffe0ff */
[----:B-1----:R-:W-:Y:S01]  /*1b4c0*/  IMAD.WIDE R2, R29, 0x4, R4 ;  /* 0x000000041d027825 */ /* 0x002fe200078e0204 */
        /* <DEDUP_REMOVED lines=15> */
[----:B------:R-:W-:Y:S02]  /*1b5c0*/  IADD3 R25, R33, c[0x0][0x198], RZ ;  /* 0x0000660021197a10 */ /* 0x000fe40007ffe0ff */
[----:B------:R-:W-:Y:S01]  /*1b5d0*/  ISETP.LT.AND P4, PT, R229, c[0x0][0x178], !P3 ;  /* 0x00005e00e5007a0c */ /* 0x000fe20005f81270 */
[----:B-1----:R-:W-:Y:S01]  /*1b5e0*/  IMAD.WIDE R2, R33, 0x4, R6 ;  /* 0x0000000421027825 */ /* 0x002fe200078e0206 */
[----:B------:R-:W-:-:S03]  /*1b5f0*/  IADD3 R22, R231, 0x3c, RZ ;  /* 0x0000003ce7167810 */ /* 0x000fc60007ffe0ff */
[----:B--2---:R-:W-:Y:S01]  /*1b600*/  IMAD.WIDE R8, R33, 0x4, R136 ;  /* 0x0000000421087825 */ /* 0x004fe200078e0288 */
[----:B------:R-:W-:-:S03]  /*1b610*/  ISETP.GE.AND P2, PT, R22, c[0x0][0x17c], PT ;  /* 0x00005f0016007a0c */ /* 0x000fc60003f46270 */
[C---:B------:R-:W-:Y:S01]  /*1b620*/  IMAD.WIDE R10, R25.reuse, 0x4, R224 ;  /* 0x00000004190a7825 */ /* 0x040fe200078e02e0 */
[----:B------:R1:W-:Y:S03]  /*1b630*/  @P1 STG.E [R2.64], R54 ;  /* 0x0000003602001986 */ /* 0x0003e6000c101908 */
[C---:B---3--:R-:W-:Y:S01]  /*1b640*/  IMAD.WIDE R12, R25.reuse, 0x4, R4 ;  /* 0x00000004190c7825 */ /* 0x048fe200078e0204 */
[----:B------:R2:W-:Y:S01]  /*1b650*/  @P5 STG.E [R8.64], R14 ;  /* 0x0000000e08005986 */ /* 0x0005e2000c101908 */
[----:B------:R-:W-:Y:S02]  /*1b660*/  ISETP.LT.AND P3, PT, R228, c[0x0][0x178], !P3 ;  /* 0x00005e00e4007a0c */ /* 0x000fe40005f61270 */
[----:B----4-:R-:W-:Y:S01]  /*1b670*/  IMAD.WIDE R16, R25, 0x4, R6 ;  /* 0x0000000419107825 */ /* 0x010fe200078e0206 */
        /* <DEDUP_REMOVED lines=8> */
[----:B------:R-:W-:Y:S02]  /*1b700*/  IADD3 R0, R231, 0x3d, RZ ;  /* 0x0000003de7007810 */ /* 0x000fe40007ffe0ff */
[----:B------:R-:W-:Y:S01]  /*1b710*/  ISETP.LT.AND P2, PT, R228, c[0x0][0x178], !P2 ;  /* 0x00005e00e4007a0c */ /* 0x000fe20005741270 */
[----:B--2---:R-:W-:Y:S01]  /*1b720*/  IMAD.WIDE R8, R21, 0x4, R224 ;  /* 0x0000000415087825 */ /* 0x004fe200078e02e0 */
[----:B------:R-:W-:-:S03]  /*1b730*/  ISETP.GE.AND P1, PT, R0, c[0x0][0x17c], PT ;  /* 0x00005f0000007a0c */ /* 0x000fc60003f26270 */
[C---:B---3--:R-:W-:Y:S01]  /*1b740*/  IMAD.WIDE R10, R21.reuse, 0x4, R4 ;  /* 0x00000004150a7825 */ /* 0x048fe200078e0204 */
[----:B------:R1:W-:Y:S03]  /*1b750*/  @P3 STG.E [R2.64], R15 ;  /* 0x0000000f02003986 */ /* 0x0003e6000c101908 */
[----:B----4-:R-:W-:Y:S01]  /*1b760*/  IMAD.WIDE R12, R21, 0x4, R6 ;  /* 0x00000004150c7825 */ /* 0x010fe200078e0206 */
[----:B------:R2:W-:Y:S01]  /*1b770*/  @P6 STG.E [R8.64], R86 ;  /* 0x0000005608006986 */ /* 0x0005e2000c101908 */
[----:B------:R-:W-:-:S03]  /*1b780*/  IADD3 R0, R231, 0x3e, RZ ;  /* 0x0000003ee7007810 */ /* 0x000fc60007ffe0ff */
[----:B------:R3:W-:Y:S01]  /*1b790*/  @P5 STG.E [R10.64], R26 ;  /* 0x0000001a0a005986 */ /* 0x0007e2000c101908 */
[----:B------:R-:W-:Y:S01]  /*1b7a0*/  ISETP.LT.AND P5, PT, R252, c[0x0][0x178], !P1 ;  /* 0x00005e00fc007a0c */ /* 0x000fe20004fa1270 */
[----:B------:R-:W-:Y:S01]  /*1b7b0*/  IMAD.WIDE R16, R21, 0x4, R136 ;  /* 0x0000000415107825 */ /* 0x000fe200078e0288 */
[----:B------:R-:W-:Y:S01]  /*1b7c0*/  ISETP.LT.AND P6, PT, R230, c[0x0][0x178], !P1 ;  /* 0x00005e00e6007a0c */ /* 0x000fe20004fc1270 */
[----:B------:R4:W-:Y:S01]  /*1b7d0*/  @P4 STG.E [R12.64], R214 ;  /* 0x000000d60c004986 */ /* 0x0009e2000c101908 */
[----:B------:R-:W-:Y:S02]  /*1b7e0*/  ISETP.LT.AND P4, PT, R229, c[0x0][0x178], !P1 ;  /* 0x00005e00e5007a0c */ /* 0x000fe40004f81270 */
[----:B------:R-:W-:Y:S02]  /*1b7f0*/  ISETP.GE.AND P0, PT, R0, c[0x0][0x17c], PT ;  /* 0x00005f0000007a0c */ /* 0x000fe40003f06270 */
        /* <DEDUP_REMOVED lines=17> */
[C---:B------:R-:W-:Y:S02]  /*1b910*/  ISETP.LT.AND P1, PT, R229.reuse, c[0x0][0x178], !P0 ;  /* 0x00005e00e5007a0c */ /* 0x040fe40004721270 */
[----:B------:R-:W-:Y:S01]  /*1b920*/  ISETP.LT.AND P0, PT, R228, c[0x0][0x178], !P0 ;  /* 0x00005e00e4007a0c */ /* 0x000fe20004701270 */
[----:B------:R4:W-:Y:S01]  /*1b930*/  @P2 STG.E [R14.64], R82 ;  /* 0x000000520e002986 */ /* 0x0009e2000c101908 */
[----:B------:R-:W-:Y:S02]  /*1b940*/  ISETP.LT.AND P5, PT, R252, c[0x0][0x178], !P3 ;  /* 0x00005e00fc007a0c */ /* 0x000fe40005fa1270 */
[----:B------:R-:W-:Y:S02]  /*1b950*/  ISETP.LT.AND P6, PT, R230, c[0x0][0x178], !P3 ;  /* 0x00005e00e6007a0c */ /* 0x000fe40005fc1270 */
[----:B------:R-:W-:Y:S02]  /*1b960*/  ISETP.LT.AND P2, PT, R229, c[0x0][0x178], !P3 ;  /* 0x00005e00e5007a0c */ /* 0x000fe40005f41270 */
[----:B------:R-:W-:-:S02]  /*1b970*/  IADD3 R17, R21, c[0x0][0x198], RZ ;  /* 0x0000660015117a10 */ /* 0x000fc40007ffe0ff */
[----:B------:R-:W-:Y:S01]  /*1b980*/  ISETP.LT.AND P3, PT, R228, c[0x0][0x178], !P3 ;  /* 0x00005e00e4007a0c */ /* 0x000fe20005f61270 */
[----:B-1----:R-:W-:-:S04]  /*1b990*/  IMAD.WIDE R2, R21, 0x4, R4 ;  /* 0x0000000415027825 */ /* 0x002fc800078e0204 */
[C---:B--2---:R-:W-:Y:S01]  /*1b9a0*/  IMAD.WIDE R8, R21.reuse, 0x4, R6 ;  /* 0x0000000415087825 */ /* 0x044fe200078e0206 */
[----:B------:R4:W-:Y:S03]  /*1b9b0*/  @P4 STG.E [R2.64], R30 ;  /* 0x0000001e02004986 */ /* 0x0009e6000c101908 */
[----:B---3--:R-:W-:Y:S01]  /*1b9c0*/  IMAD.WIDE R10, R21, 0x4, R136 ;  /* 0x00000004150a7825 */ /* 0x008fe200078e0288 */
[----:B------:R4:W-:Y:S03]  /*1b9d0*/  @P1 STG.E [R8.64], R218 ;  /* 0x000000da08001986 */ /* 0x0009e6000c101908 */
[C---:B------:R-:W-:Y:S01]  /*1b9e0*/  IMAD.WIDE R224, R17.reuse, 0x4, R224 ;  /* 0x0000000411e07825 */ /* 0x040fe200078e02e0 */
[----:B------:R4:W-:Y:S03]  /*1b9f0*/  @P0 STG.E [R10.64], R34 ;  /* 0x000000220a000986 */ /* 0x0009e6000c101908 */
[C---:B------:R-:W-:Y:S01]  /*1ba00*/  IMAD.WIDE R4, R17.reuse, 0x4, R4 ;  /* 0x0000000411047825 */ /* 0x040fe200078e0204 */
[----:B------:R4:W-:Y:S03]  /*1ba10*/  @P5 STG.E [R224.64], R83 ;  /* 0x00000053e0005986 */ /* 0x0009e6000c101908 */
[C---:B------:R-:W-:Y:S01]  /*1ba20*/  IMAD.WIDE R6, R17.reuse, 0x4, R6 ;  /* 0x0000000411067825 */ /* 0x040fe200078e0206 */
[----:B------:R4:W-:Y:S04]  /*1ba30*/  @P6 STG.E [R4.64], R31 ;  /* 0x0000001f04006986 */ /* 0x0009e8000c101908 */
[----:B------:R4:W-:Y:S01]  /*1ba40*/  @P2 STG.E [R6.64], R219 ;  /* 0x000000db06002986 */ /* 0x0009e2000c101908 */
[----:B------:R-:W-:Y:S01]  /*1ba50*/  IMAD.WIDE R136, R17, 0x4, R136 ;  /* 0x0000000411887825 */ /* 0x000fe200078e0288 */
[----:B------:R-:W-:Y:S06]  /*1ba60*/  @!P3 EXIT ;  /* 0x000000000000b94d */ /* 0x000fec0003800000 */
[----:B------:R-:W-:Y:S01]  /*1ba70*/  STG.E [R136.64], R35 ;  /* 0x0000002388007986 */ /* 0x000fe2000c101908 */
[----:B------:R-:W-:Y:S05]  /*1ba80*/  EXIT ;  /* 0x000000000000794d */ /* 0x000fea0003800000 */
.L_x_2:
[----:B------:R-:W-:-:S00]  /*1ba90*/  BRA `(.L_x_2) ;  /* 0xfffffff000007947 */ /* 0x000fc0000383ffff */
[----:B------:R-:W-:-:S00]  /*1baa0*/  NOP ;  /* 0x0000000000007918 */ /* 0x000fc00000000000 */
        /* <DEDUP_REMOVED lines=13> */
.L_x_3:


//--------------------- .nv.shared.matmul_kernel  --------------------------
	.section	.nv.shared.matmul_kernel,"aw",@nobits
	.sectionflags	@""
	.align	16
